def matmul_kernel(
    a_ptr,
    b_ptr,
    c_ptr,
    M,
    N,
    K,
    stride_am,
    stride_ak,
    stride_bk,
    stride_bn,
    stride_cm,
    stride_cn,
    BLOCK_M: tl.constexpr,
    BLOCK_N: tl.constexpr,
    BLOCK_K: tl.constexpr,
    GROUP_M: tl.constexpr,
):
    pid = tl.program_id(axis=0)
    num_pid_m = tl.cdiv(M, BLOCK_M)
    num_pid_n = tl.cdiv(N, BLOCK_N)
    num_pid_in_group = GROUP_M * num_pid_n
    group_id = pid // num_pid_in_group
    first_pid_m = group_id * GROUP_M
    group_size_m = min(num_pid_m - first_pid_m, GROUP_M)
    pid_m = first_pid_m + ((pid % num_pid_in_group) % group_size_m)
    pid_n = (pid % num_pid_in_group) // group_size_m

    offs_am = (pid_m * BLOCK_M + tl.arange(0, BLOCK_M)) % M
    offs_bn = (pid_n * BLOCK_N + tl.arange(0, BLOCK_N)) % N
    offs_k = tl.arange(0, BLOCK_K)
    a_ptrs = a_ptr + offs_am[:, None] * stride_am + offs_k[None, :] * stride_ak
    b_ptrs = b_ptr + offs_k[:, None] * stride_bk + offs_bn[None, :] * stride_bn

    acc = tl.zeros((BLOCK_M, BLOCK_N), dtype=tl.float32)
    for kk in range(0, tl.cdiv(K, BLOCK_K)):
        a = tl.load(a_ptrs, mask=offs_k[None, :] < K - kk * BLOCK_K, other=0.0)
        b = tl.load(b_ptrs, mask=offs_k[:, None] < K - kk * BLOCK_K, other=0.0)
        acc = tl.dot(a, b, acc)
        a_ptrs += BLOCK_K * stride_ak
        b_ptrs += BLOCK_K * stride_bk

    c = acc.to(c_ptr.dtype.element_ty)
    offs_cm = pid_m * BLOCK_M + tl.arange(0, BLOCK_M)
    offs_cn = pid_n * BLOCK_N + tl.arange(0, BLOCK_N)
    c_ptrs = c_ptr + offs_cm[:, None] * stride_cm + offs_cn[None, :] * stride_cn
    mask = (offs_cm[:, None] < M) & (offs_cn[None, :] < N)
    tl.store(c_ptrs, c, mask=mask)

# config = {"BLOCK_K": 64, "BLOCK_M": 16, "BLOCK_N": 256, "GROUP_M": 8, "arch": "sm_80", "dtype": "fp16", "num_ctas": 1, "num_stages": 2, "num_warps": 2}
# arch = sm_80


// ===== COMPILED SASS (sm_80) =====

	.target	sm_80

	.elftype	@"ET_EXEC"


//--------------------- .note.nv.tkinfo           --------------------------
	.section	.note.nv.tkinfo,"",@"SHT_NOTE"
	.sectionflags	@"SHF_NOTE_NV_TKINFO"
	.tkinfo
        /*0018*/ 	.word	0x00000002
        /*0030*/ 	.string	""
        /*0030*/ 	.string	"ptxas"
        /*0030*/ 	.string	"Cuda compilation tools, release 13.0, V13.0.88"
        /*0030*/ 	.string	"Build cuda_13.0.r13.0/compiler.36424714_0"
        /*0030*/ 	.string	"-v  -suppress-debug-info  -lineinfo  -arch sm_80 "



//--------------------- .note.nv.cuinfo           --------------------------
	.section	.note.nv.cuinfo,"",@"SHT_NOTE"
	.sectionflags	@"SHF_NOTE_NV_CUINFO"
        /*0018*/ 	.short	0x0002
        /*001a*/ 	.short	0x0050
        /*001c*/ 	.short	0x0082
	.zero		2


//--------------------- .nv.info                  --------------------------
	.section	.nv.info,"",@"SHT_CUDA_INFO"
	.align	4


	//----- nvinfo : EIATTR_REGCOUNT
	.align		4
        /*0000*/ 	.byte	0x04, 0x2f
        /*0002*/ 	.short	(.L_1 - .L_0)
	.align		4
.L_0:
        /*0004*/ 	.word	index@(matmul_kernel)
        /*0008*/ 	.word	0x00000020


	//----- nvinfo : EIATTR_FRAME_SIZE
	.align		4
.L_1:
        /*000c*/ 	.byte	0x04, 0x11
        /*000e*/ 	.short	(.L_3 - .L_2)
	.align		4
.L_2:
        /*0010*/ 	.word	index@(matmul_kernel)
        /*0014*/ 	.word	0x00001420


	//----- nvinfo : EIATTR_MIN_STACK_SIZE
	.align		4
.L_3:
        /*0018*/ 	.byte	0x04, 0x12
        /*001a*/ 	.short	(.L_5 - .L_4)
	.align		4
.L_4:
        /*001c*/ 	.word	index@(matmul_kernel)
        /*0020*/ 	.word	0x00001420
.L_5:


//--------------------- .nv.info.matmul_kernel    --------------------------
	.section	.nv.info.matmul_kernel,"",@"SHT_CUDA_INFO"
	.sectionflags	@""
	.align	4


	//----- nvinfo : EIATTR_CUDA_API_VERSION
	.align		4
        /*0000*/ 	.byte	0x04, 0x37
        /*0002*/ 	.short	(.L_7 - .L_6)
.L_6:
        /*0004*/ 	.word	0x00000082


	//----- nvinfo : EIATTR_SW2861232_WAR
	.align		4
.L_7:
        /*0008*/ 	.byte	0x01, 0x35
	.zero		2


	//----- nvinfo : EIATTR_PARAM_CBANK
	.align		4
        /*000c*/ 	.byte	0x04, 0x0a
        /*000e*/ 	.short	(.L_9 - .L_8)
	.align		4
.L_8:
        /*0010*/ 	.word	index@(.nv.constant0.matmul_kernel)
        /*0014*/ 	.short	0x0160
        /*0016*/ 	.short	0x0050


	//----- nvinfo : EIATTR_CBANK_PARAM_SIZE
	.align		4
.L_9:
        /*0018*/ 	.byte	0x03, 0x19
        /*001a*/ 	.short	0x0050


	//----- nvinfo : EIATTR_KPARAM_INFO
	.align		4
        /*001c*/ 	.byte	0x04, 0x17
        /*001e*/ 	.short	(.L_11 - .L_10)
.L_10:
        /*0020*/ 	.word	0x00000000
        /*0024*/ 	.short	0x000d
        /*0026*/ 	.short	0x0048
        /*0028*/ 	.byte	0x00, 0xf4, 0x21, 0x00


	//----- nvinfo : EIATTR_KPARAM_INFO
	.align		4
.L_11:
        /*002c*/ 	.byte	0x04, 0x17
        /*002e*/ 	.short	(.L_13 - .L_12)
.L_12:
        /*0030*/ 	.word	0x00000000
        /*0034*/ 	.short	0x000c
        /*0036*/ 	.short	0x0040
        /*0038*/ 	.byte	0x00, 0xf4, 0x21, 0x00


	//----- nvinfo : EIATTR_KPARAM_INFO
	.align		4
.L_13:
        /*003c*/ 	.byte	0x04, 0x17
        /*003e*/ 	.short	(.L_15 - .L_14)
.L_14:
        /*0040*/ 	.word	0x00000000
        /*0044*/ 	.short	0x000b
        /*0046*/ 	.short	0x0038
        /*0048*/ 	.byte	0x00, 0xf0, 0x11, 0x00


	//----- nvinfo : EIATTR_KPARAM_INFO
	.align		4
.L_15:
        /*004c*/ 	.byte	0x04, 0x17
        /*004e*/ 	.short	(.L_17 - .L_16)
.L_16:
        /*0050*/ 	.word	0x00000000
        /*0054*/ 	.short	0x000a
        /*0056*/ 	.short	0x0034
        /*0058*/ 	.byte	0x00, 0xf0, 0x11, 0x00


	//----- nvinfo : EIATTR_KPARAM_INFO
	.align		4
.L_17:
        /*005c*/ 	.byte	0x04, 0x17
        /*005e*/ 	.short	(.L_19 - .L_18)
.L_18:
        /*0060*/ 	.word	0x00000000
        /*0064*/ 	.short	0x0009
        /*0066*/ 	.short	0x0030
        /*0068*/ 	.byte	0x00, 0xf0, 0x11, 0x00


	//----- nvinfo : EIATTR_KPARAM_INFO
	.align		4
.L_19:
        /*006c*/ 	.byte	0x04, 0x17
        /*006e*/ 	.short	(.L_21 - .L_20)
.L_20:
        /*0070*/ 	.word	0x00000000
        /*0074*/ 	.short	0x0008
        /*0076*/ 	.short	0x002c
        /*0078*/ 	.byte	0x00, 0xf0, 0x11, 0x00


	//----- nvinfo : EIATTR_KPARAM_INFO
	.align		4
.L_21:
        /*007c*/ 	.byte	0x04, 0x17
        /*007e*/ 	.short	(.L_23 - .L_22)
.L_22:
        /*0080*/ 	.word	0x00000000
        /*0084*/ 	.short	0x0007
        /*0086*/ 	.short	0x0028
        /*0088*/ 	.byte	0x00, 0xf0, 0x11, 0x00


	//----- nvinfo : EIATTR_KPARAM_INFO
	.align		4
.L_23:
        /*008c*/ 	.byte	0x04, 0x17
        /*008e*/ 	.short	(.L_25 - .L_24)
.L_24:
        /*0090*/ 	.word	0x00000000
        /*0094*/ 	.short	0x0006
        /*0096*/ 	.short	0x0024
        /*0098*/ 	.byte	0x00, 0xf0, 0x11, 0x00


	//----- nvinfo : EIATTR_KPARAM_INFO
	.align		4
.L_25:
        /*009c*/ 	.byte	0x04, 0x17
        /*009e*/ 	.short	(.L_27 - .L_26)
.L_26:
        /*00a0*/ 	.word	0x00000000
        /*00a4*/ 	.short	0x0005
        /*00a6*/ 	.short	0x0020
        /*00a8*/ 	.byte	0x00, 0xf0, 0x11, 0x00


	//----- nvinfo : EIATTR_KPARAM_INFO
	.align		4
.L_27:
        /*00ac*/ 	.byte	0x04, 0x17
        /*00ae*/ 	.short	(.L_29 - .L_28)
.L_28:
        /*00b0*/ 	.word	0x00000000
        /*00b4*/ 	.short	0x0004
        /*00b6*/ 	.short	0x001c
        /*00b8*/ 	.byte	0x00, 0xf0, 0x11, 0x00


	//----- nvinfo : EIATTR_KPARAM_INFO
	.align		4
.L_29:
        /*00bc*/ 	.byte	0x04, 0x17
        /*00be*/ 	.short	(.L_31 - .L_30)
.L_30:
        /*00c0*/ 	.word	0x00000000
        /*00c4*/ 	.short	0x0003
        /*00c6*/ 	.short	0x0018
        /*00c8*/ 	.byte	0x00, 0xf0, 0x11, 0x00


	//----- nvinfo : EIATTR_KPARAM_INFO
	.align		4
.L_31:
        /*00cc*/ 	.byte	0x04, 0x17
        /*00ce*/ 	.short	(.L_33 - .L_32)
.L_32:
        /*00d0*/ 	.word	0x00000000
        /*00d4*/ 	.short	0x0002
        /*00d6*/ 	.short	0x0010
        /*00d8*/ 	.byte	0x00, 0xf4, 0x21, 0x00


	//----- nvinfo : EIATTR_KPARAM_INFO
	.align		4
.L_33:
        /*00dc*/ 	.byte	0x04, 0x17
        /*00de*/ 	.short	(.L_35 - .L_34)
.L_34:
        /*00e0*/ 	.word	0x00000000
        /*00e4*/ 	.short	0x0001
        /*00e6*/ 	.short	0x0008
        /*00e8*/ 	.byte	0x00, 0xf4, 0x21, 0x00


	//----- nvinfo : EIATTR_KPARAM_INFO
	.align		4
.L_35:
        /*00ec*/ 	.byte	0x04, 0x17
        /*00ee*/ 	.short	(.L_37 - .L_36)
.L_36:
        /*00f0*/ 	.word	0x00000000
        /*00f4*/ 	.short	0x0000
        /*00f6*/ 	.short	0x0000
        /*00f8*/ 	.byte	0x00, 0xf4, 0x21, 0x00


	//----- nvinfo : EIATTR_MAXREG_COUNT
	.align		4
.L_37:
        /*00fc*/ 	.byte	0x03, 0x1b
        /*00fe*/ 	.short	0x00ff


	//----- nvinfo : EIATTR_NUM_BARRIERS
	.align		4
        /*0100*/ 	.byte	0x02, 0x4c
        /*0102*/ 	.byte	0x01
	.zero		1


	//----- nvinfo : EIATTR_ANNOTATIONS
	.align		4
        /*0104*/ 	.byte	0x04, 0x55
        /*0106*/ 	.short	(.L_39 - .L_38)


	//   ....[0]....
.L_38:
        /*0108*/ 	.word	0x00000001
        /*010c*/ 	.byte	0x80, 0x05, 0x00, 0x00, 0x01, 0x00, 0x00, 0x00, 0xb0, 0x05, 0x00, 0x00, 0x01, 0x00, 0x00, 0x00
        /* <DEDUP_REMOVED lines=2808> */
        /*b09c*/ 	.byte	0xe0, 0x2a, 0x03, 0x00, 0x01, 0x00, 0x00, 0x00, 0x00, 0x2b, 0x03, 0x00


	//----- nvinfo : EIATTR_MERCURY_ISA_VERSION
	.align		4
.L_39:
        /*b0a8*/ 	.byte	0x03, 0x5f
        /*b0aa*/ 	.short	0x0000


	//----- nvinfo : EIATTR_EXIT_INSTR_OFFSETS
	.align		4
        /*b0ac*/ 	.byte	0x04, 0x1c
        /*b0ae*/ 	.short	(.L_41 - .L_40)


	//   ....[0]....
.L_40:
        /*b0b0*/ 	.word	0x00032e20


	//   ....[1]....
        /*b0b4*/ 	.word	0x00032e50


	//----- nvinfo : EIATTR_REQNTID
	.align		4
.L_41:
        /*b0b8*/ 	.byte	0x04, 0x10
        /*b0ba*/ 	.short	(.L_43 - .L_42)
.L_42:
        /*b0bc*/ 	.word	0x00000040
        /*b0c0*/ 	.word	0x00000001
        /*b0c4*/ 	.word	0x00000001
.L_43:


//--------------------- .nv.callgraph             --------------------------
	.section	.nv.callgraph,"",@"SHT_CUDA_CALLGRAPH"
	.align	4
	.sectionentsize	8
	.align		4
        /*0000*/ 	.word	0x00000000
	.align		4
        /*0004*/ 	.word	0xffffffff
	.align		4
        /*0008*/ 	.word	0x00000000
	.align		4
        /*000c*/ 	.word	0xfffffffe
	.align		4
        /*0010*/ 	.word	0x00000000
	.align		4
        /*0014*/ 	.word	0xfffffffd
	.align		4
        /*0018*/ 	.word	0x00000000
	.align		4
        /*001c*/ 	.word	0xfffffffc


//--------------------- .nv.rel.action            --------------------------
	.section	.nv.rel.action,"",@"SHT_CUDA_RELOCINFO"
	.align	8
	.sectionentsize	8
        /*0000*/ 	.byte	0x73, 0x00, 0x00, 0x00, 0x00, 0x00, 0x00, 0x00, 0x00, 0x00, 0x00, 0x11, 0x25, 0x00, 0x05, 0x36


//--------------------- .nv.constant0.matmul_kernel --------------------------
	.section	.nv.constant0.matmul_kernel,"a",@progbits
	.sectionflags	@""
	.align	4
.nv.constant0.matmul_kernel:
	.zero		432


//--------------------- .text.matmul_kernel       --------------------------
	.section	.text.matmul_kernel,"ax",@progbits
	.sectioninfo	@"SHI_REGISTERS=32"
	.align	128
        .global         matmul_kernel
        .type           matmul_kernel,@function
        .size           matmul_kernel,(.L_x_5 - matmul_kernel)
        .other          matmul_kernel,@"STO_CUDA_ENTRY STV_DEFAULT"
matmul_kernel:
.text.matmul_kernel:
[----:B------:R-:W-:-:S03]  /*0000*/  IMAD.MOV.U32 R1, RZ, RZ, c[0x0][0x28] ;  /* 0x00000a00ff017624 */ /* 0x000fc600078e00ff */
[----:B------:R-:W-:Y:S01]  /*0010*/  IMAD.MOV.U32 R0, RZ, RZ, c[0x0][0x17c] ;  /* 0x00005f00ff007624 */ /* 0x000fe200078e00ff */
[----:B------:R-:W0:Y:S01]  /*0020*/  S2R R11, SR_TID.X ;  /* 0x00000000000b7919 */ /* 0x000e220000002100 */
[----:B------:R-:W-:Y:S01]  /*0030*/  IADD3 R1, R1, -0x1420, RZ ;  /* 0xffffebe001017810 */ /* 0x000fe20007ffe0ff */
[----:B------:R-:W-:Y:S02]  /*0040*/  ULDC.64 UR10, c[0x0][0x118] ;  /* 0x00004600000a7ab9 */ /* 0x000fe40000000a00 */
[----:B------:R-:W-:-:S04]  /*0050*/  IADD3 R0, R0, 0xff, RZ ;  /* 0x000000ff00007810 */ /* 0x000fc80007ffe0ff */
[----:B------:R-:W-:-:S04]  /*0060*/  SHF.R.S32.HI R3, RZ, 0x1f, R0 ;  /* 0x0000001fff037819 */ /* 0x000fc80000011400 */
[----:B------:R-:W-:-:S04]  /*0070*/  LEA.HI R3, R3, R0, RZ, 0x8 ;  /* 0x0000000003037211 */ /* 0x000fc800078f40ff */
[----:B------:R-:W-:Y:S02]  /*0080*/  SHF.R.S32.HI R0, RZ, 0x8, R3 ;  /* 0x00000008ff007819 */ /* 0x000fe40000011403 */
[----:B------:R-:W1:Y:S03]  /*0090*/  S2R R3, SR_CTAID.X ;  /* 0x0000000000037919 */ /* 0x000e660000002500 */
[----:B------:R-:W-:-:S05]  /*00a0*/  IMAD.SHL.U32 R0, R0, 0x8, RZ ;  /* 0x0000000800007824 */ /* 0x000fca00078e00ff */
[-C--:B------:R-:W-:Y:S02]  /*00b0*/  IABS R7, R0.reuse ;  /* 0x0000000000077213 */ /* 0x080fe40000000000 */
[----:B------:R-:W-:Y:S02]  /*00c0*/  IABS R10, R0 ;  /* 0x00000000000a7213 */ /* 0x000fe40000000000 */
[----:B------:R-:W2:Y:S01]  /*00d0*/  I2F.RP R2, R7 ;  /* 0x0000000700027306 */ /* 0x000ea20000209400 */
[----:B-1----:R-:W-:-:S07]  /*00e0*/  IABS R8, R3 ;  /* 0x0000000300087213 */ /* 0x002fce0000000000 */
[----:B--2---:R-:W1:Y:S02]  /*00f0*/  MUFU.RCP R2, R2 ;  /* 0x0000000200027308 */ /* 0x004e640000001000 */
[----:B-1----:R-:W-:Y:S01]  /*0100*/  IADD3 R4, R2, 0xffffffe, RZ ;  /* 0x0ffffffe02047810 */ /* 0x002fe20007ffe0ff */
[----:B------:R-:W-:-:S05]  /*0110*/  IMAD.MOV R2, RZ, RZ, -R10 ;  /* 0x000000ffff027224 */ /* 0x000fca00078e0a0a */
[----:B------:R1:W2:Y:S02]  /*0120*/  F2I.FTZ.U32.TRUNC.NTZ R5, R4 ;  /* 0x0000000400057305 */ /* 0x0002a4000021f000 */
[----:B-1----:R-:W-:Y:S02]  /*0130*/  IMAD.MOV.U32 R4, RZ, RZ, RZ ;  /* 0x000000ffff047224 */ /* 0x002fe400078e00ff */
[----:B--2---:R-:W-:-:S04]  /*0140*/  IMAD.MOV R6, RZ, RZ, -R5 ;  /* 0x000000ffff067224 */ /* 0x004fc800078e0a05 */
[----:B------:R-:W-:Y:S02]  /*0150*/  IMAD R9, R6, R7, RZ ;  /* 0x0000000706097224 */ /* 0x000fe400078e02ff */
[----:B------:R-:W-:Y:S02]  /*0160*/  IMAD.MOV.U32 R6, RZ, RZ, R8 ;  /* 0x000000ffff067224 */ /* 0x000fe400078e0008 */
[----:B------:R-:W-:-:S06]  /*0170*/  IMAD.HI.U32 R5, R5, R9, R4 ;  /* 0x0000000905057227 */ /* 0x000fcc00078e0004 */
[----:B------:R-:W-:-:S04]  /*0180*/  IMAD.HI.U32 R5, R5, R6, RZ ;  /* 0x0000000605057227 */ /* 0x000fc800078e00ff */
[----:B------:R-:W-:-:S05]  /*0190*/  IMAD R2, R5, R2, R6 ;  /* 0x0000000205027224 */ /* 0x000fca00078e0206 */
[----:B------:R-:W-:-:S13]  /*01a0*/  ISETP.GT.U32.AND P1, PT, R7, R2, PT ;  /* 0x000000020700720c */ /* 0x000fda0003f24070 */
[----:B------:R-:W-:Y:S01]  /*01b0*/  @!P1 IMAD.IADD R2, R2, 0x1, -R7 ;  /* 0x0000000102029824 */ /* 0x000fe200078e0a07 */
[----:B------:R-:W-:Y:S02]  /*01c0*/  @!P1 IADD3 R5, R5, 0x1, RZ ;  /* 0x0000000105059810 */ /* 0x000fe40007ffe0ff */
[----:B------:R-:W-:Y:S02]  /*01d0*/  ISETP.NE.AND P1, PT, R0, RZ, PT ;  /* 0x000000ff0000720c */ /* 0x000fe40003f25270 */
[----:B------:R-:W-:Y:S02]  /*01e0*/  ISETP.GE.U32.AND P0, PT, R2, R7, PT ;  /* 0x000000070200720c */ /* 0x000fe40003f06070 */
[----:B------:R-:W-:-:S04]  /*01f0*/  LOP3.LUT R2, R3, R0, RZ, 0x3c, !PT ;  /* 0x0000000003027212 */ /* 0x000fc800078e3cff */
[----:B------:R-:W-:Y:S01]  /*0200*/  ISETP.GE.AND P2, PT, R2, RZ, PT ;  /* 0x000000ff0200720c */ /* 0x000fe20003f46270 */
[----:B------:R-:W-:-:S05]  /*0210*/  IMAD.MOV.U32 R2, RZ, RZ, c[0x0][0x178] ;  /* 0x00005e00ff027624 */ /* 0x000fca00078e00ff */
[----:B------:R-:W-:Y:S02]  /*0220*/  IADD3 R2, R2, 0xf, RZ ;  /* 0x0000000f02027810 */ /* 0x000fe40007ffe0ff */
[----:B------:R-:W-:-:S05]  /*0230*/  @P0 IADD3 R5, R5, 0x1, RZ ;  /* 0x0000000105050810 */ /* 0x000fca0007ffe0ff */
[----:B------:R-:W-:Y:S01]  /*0240*/  IMAD.MOV.U32 R4, RZ, RZ, R5 ;  /* 0x000000ffff047224 */ /* 0x000fe200078e0005 */
[----:B------:R-:W-:-:S03]  /*0250*/  SHF.R.S32.HI R5, RZ, 0x1f, R2 ;  /* 0x0000001fff057819 */ /* 0x000fc60000011402 */
[----:B------:R-:W-:Y:S01]  /*0260*/  @!P2 IMAD.MOV R4, RZ, RZ, -R4 ;  /* 0x000000ffff04a224 */ /* 0x000fe200078e0a04 */
[----:B------:R-:W-:Y:S02]  /*0270*/  @!P1 LOP3.LUT R4, RZ, R0, RZ, 0x33, !PT ;  /* 0x00000000ff049212 */ /* 0x000fe400078e33ff */
[----:B------:R-:W-:-:S03]  /*0280*/  LEA.HI R5, R5, R2, RZ, 0x4 ;  /* 0x0000000205057211 */ /* 0x000fc600078f20ff */
[----:B------:R-:W-:Y:S02]  /*0290*/  IMAD.SHL.U32 R2, R4, 0x8, RZ ;  /* 0x0000000804027824 */ /* 0x000fe400078e00ff */
[----:B------:R-:W-:-:S03]  /*02a0*/  IMAD.MOV R4, RZ, RZ, -R4 ;  /* 0x000000ffff047224 */ /* 0x000fc600078e0a04 */
[----:B------:R-:W-:Y:S01]  /*02b0*/  LEA.HI.SX32 R5, R5, -R2, 0x1c ;  /* 0x8000000205057211 */ /* 0x000fe200078fe2ff */
[----:B------:R-:W-:Y:S02]  /*02c0*/  IMAD R9, R0, R4, R3 ;  /* 0x0000000400097224 */ /* 0x000fe400078e0203 */
[----:B------:R-:W-:Y:S01]  /*02d0*/  IMAD.MOV.U32 R4, RZ, RZ, RZ ;  /* 0x000000ffff047224 */ /* 0x000fe200078e00ff */
[----:B------:R-:W-:-:S04]  /*02e0*/  IMNMX R10, R5, 0x8, PT ;  /* 0x00000008050a7817 */ /* 0x000fc80003800200 */
[-C--:B------:R-:W-:Y:S02]  /*02f0*/  IABS R8, R10.reuse ;  /* 0x0000000a00087213 */ /* 0x080fe40000000000 */
[----:B------:R-:W-:Y:S02]  /*0300*/  IABS R0, R10 ;  /* 0x0000000a00007213 */ /* 0x000fe40000000000 */
[----:B------:R-:W1:Y:S08]  /*0310*/  I2F.RP R6, R8 ;  /* 0x0000000800067306 */ /* 0x000e700000209400 */
[----:B-1----:R-:W1:Y:S02]  /*0320*/  MUFU.RCP R6, R6 ;  /* 0x0000000600067308 */ /* 0x002e640000001000 */
[----:B-1----:R-:W-:-:S06]  /*0330*/  IADD3 R5, R6, 0xffffffe, RZ ;  /* 0x0ffffffe06057810 */ /* 0x002fcc0007ffe0ff */
[----:B------:R-:W1:Y:S02]  /*0340*/  F2I.FTZ.U32.TRUNC.NTZ R5, R5 ;  /* 0x0000000500057305 */ /* 0x000e64000021f000 */
[----:B-1----:R-:W-:-:S04]  /*0350*/  IMAD.MOV R7, RZ, RZ, -R5 ;  /* 0x000000ffff077224 */ /* 0x002fc800078e0a05 */
[----:B------:R-:W-:Y:S01]  /*0360*/  IMAD.MOV.U32 R3, RZ, RZ, R7 ;  /* 0x000000ffff037224 */ /* 0x000fe200078e0007 */
[----:B------:R-:W-:-:S03]  /*0370*/  IABS R7, R9 ;  /* 0x0000000900077213 */ /* 0x000fc60000000000 */
[----:B------:R-:W-:-:S04]  /*0380*/  IMAD R3, R3, R8, RZ ;  /* 0x0000000803037224 */ /* 0x000fc800078e02ff */
[----:B------:R-:W-:Y:S01]  /*0390*/  IMAD.HI.U32 R4, R5, R3, R4 ;  /* 0x0000000305047227 */ /* 0x000fe200078e0004 */
[----:B0-----:R-:W-:-:S03]  /*03a0*/  SHF.R.U32.HI R5, RZ, 0x4, R11 ;  /* 0x00000004ff057819 */ /* 0x001fc6000001160b */
[----:B------:R-:W-:Y:S01]  /*03b0*/  IMAD.MOV R3, RZ, RZ, -R0 ;  /* 0x000000ffff037224 */ /* 0x000fe200078e0a00 */
[----:B------:R-:W-:Y:S01]  /*03c0*/  SGXT.U32 R12, R5, 0x2 ;  /* 0x00000002050c781a */ /* 0x000fe20000000000 */
[----:B------:R-:W-:-:S04]  /*03d0*/  IMAD.HI.U32 R0, R4, R7, RZ ;  /* 0x0000000704007227 */ /* 0x000fc800078e00ff */
[----:B------:R-:W-:Y:S02]  /*03e0*/  IMAD R3, R0, R3, R7 ;  /* 0x0000000300037224 */ /* 0x000fe400078e0207 */
[----:B------:R-:W-:-:S03]  /*03f0*/  IMAD.MOV.U32 R4, RZ, RZ, 0x3f ;  /* 0x0000003fff047424 */ /* 0x000fc600078e00ff */
[----:B------:R-:W-:Y:S02]  /*0400*/  ISETP.GT.U32.AND P1, PT, R8, R3, PT ;  /* 0x000000030800720c */ /* 0x000fe40003f24070 */
[----:B------:R-:W-:Y:S02]  /*0410*/  IADD3 R13, R4, c[0x0][0x180], RZ ;  /* 0x00006000040d7a10 */ /* 0x000fe40007ffe0ff */
[C---:B------:R-:W-:Y:S02]  /*0420*/  LOP3.LUT R4, R12.reuse, 0xc, RZ, 0xfc, !PT ;  /* 0x0000000c0c047812 */ /* 0x040fe400078efcff */
[C---:B------:R-:W-:Y:S02]  /*0430*/  LOP3.LUT R4, R12.reuse, 0x18, RZ, 0xfc, !PT ;  /* 0x000000180c047812 */ /* 0x040fe400078efcff */
[C---:B------:R-:W-:Y:S02]  /*0440*/  LOP3.LUT R4, R12.reuse, 0x24, RZ, 0xfc, !PT ;  /* 0x000000240c047812 */ /* 0x040fe400078efcff */
[----:B------:R-:W-:-:S03]  /*0450*/  LOP3.LUT R4, R12, 0x30, RZ, 0xfc, !PT ;  /* 0x000000300c047812 */ /* 0x000fc600078efcff */
[----:B------:R-:W-:Y:S01]  /*0460*/  @!P1 IMAD.IADD R3, R3, 0x1, -R8 ;  /* 0x0000000103039824 */ /* 0x000fe200078e0a08 */
[----:B------:R-:W-:Y:S02]  /*0470*/  @!P1 IADD3 R0, R0, 0x1, RZ ;  /* 0x0000000100009810 */ /* 0x000fe40007ffe0ff */
[----:B------:R-:W-:Y:S02]  /*0480*/  ISETP.NE.AND P1, PT, R10, RZ, PT ;  /* 0x000000ff0a00720c */ /* 0x000fe40003f25270 */
[----:B------:R-:W-:Y:S02]  /*0490*/  ISETP.GE.U32.AND P0, PT, R3, R8, PT ;  /* 0x000000080300720c */ /* 0x000fe40003f06070 */
[----:B------:R-:W-:-:S04]  /*04a0*/  LOP3.LUT R3, R9, R10, RZ, 0x3c, !PT ;  /* 0x0000000a09037212 */ /* 0x000fc800078e3cff */
[----:B------:R-:W-:-:S07]  /*04b0*/  ISETP.GE.AND P2, PT, R3, RZ, PT ;  /* 0x000000ff0300720c */ /* 0x000fce0003f46270 */
[----:B------:R-:W-:Y:S02]  /*04c0*/  @P0 IADD3 R0, R0, 0x1, RZ ;  /* 0x0000000100000810 */ /* 0x000fe40007ffe0ff */
[----:B------:R-:W-:-:S04]  /*04d0*/  ISETP.GT.AND P0, PT, R13, 0x3f, PT ;  /* 0x0000003f0d00780c */ /* 0x000fc80003f04270 */
[----:B------:R-:W-:Y:S01]  /*04e0*/  @!P2 IMAD.MOV R0, RZ, RZ, -R0 ;  /* 0x000000ffff00a224 */ /* 0x000fe200078e0a00 */
[----:B------:R-:W-:-:S05]  /*04f0*/  @!P1 LOP3.LUT R0, RZ, R10, RZ, 0x33, !PT ;  /* 0x0000000aff009212 */ /* 0x000fca00078e33ff */
[----:B------:R-:W-:Y:S02]  /*0500*/  IMAD.MOV R3, RZ, RZ, -R0 ;  /* 0x000000ffff037224 */ /* 0x000fe400078e0a00 */
[----:B------:R-:W-:Y:S02]  /*0510*/  IMAD.SHL.U32 R28, R0, 0x100, RZ ;  /* 0x00000100001c7824 */ /* 0x000fe400078e00ff */
[----:B------:R-:W-:-:S04]  /*0520*/  IMAD R3, R10, R3, R9 ;  /* 0x000000030a037224 */ /* 0x000fc800078e0209 */
[----:B------:R-:W-:Y:S01]  /*0530*/  IMAD.IADD R3, R2, 0x1, R3 ;  /* 0x0000000102037824 */ /* 0x000fe200078e0203 */
[----:B------:R-:W-:-:S05]  /*0540*/  LOP3.LUT R2, R11, 0xf, RZ, 0xc0, !PT ;  /* 0x0000000f0b027812 */ /* 0x000fca00078ec0ff */
[----:B------:R-:W-:Y:S01]  /*0550*/  IMAD R2, R3, 0x10, R2 ;  /* 0x0000001003027824 */ /* 0x000fe200078e0202 */
[C---:B------:R-:W-:Y:S02]  /*0560*/  LOP3.LUT R3, R12.reuse, 0x4, RZ, 0xfc, !PT ;  /* 0x000000040c037812 */ /* 0x040fe400078efcff */
[C---:B------:R-:W-:Y:S02]  /*0570*/  LOP3.LUT R3, R12.reuse, 0x10, RZ, 0xfc, !PT ;  /* 0x000000100c037812 */ /* 0x040fe400078efcff */
[----:B------:R0:W-:Y:S01]  /*0580*/  STL [R1+0xb6c], R2 ;  /* 0x000b6c0201007387 */ /* 0x0001e20000100800 */
[C---:B------:R-:W-:Y:S02]  /*0590*/  LOP3.LUT R3, R12.reuse, 0x1c, RZ, 0xfc, !PT ;  /* 0x0000001c0c037812 */ /* 0x040fe400078efcff */
[C---:B------:R-:W-:Y:S01]  /*05a0*/  LOP3.LUT R3, R12.reuse, 0x28, RZ, 0xfc, !PT ;  /* 0x000000280c037812 */ /* 0x040fe200078efcff */
[----:B------:R1:W-:Y:S01]  /*05b0*/  STL [R1+0x274], R28 ;  /* 0x0002741c01007387 */ /* 0x0003e20000100800 */
[----:B------:R-:W-:-:S02]  /*05c0*/  LOP3.LUT R3, R12, 0x34, RZ, 0xfc, !PT ;  /* 0x000000340c037812 */ /* 0x000fc400078efcff */
[C---:B0-----:R-:W-:Y:S02]  /*05d0*/  LOP3.LUT R2, R12.reuse, 0x8, RZ, 0xfc, !PT ;  /* 0x000000080c027812 */ /* 0x041fe400078efcff */
[C---:B------:R-:W-:Y:S02]  /*05e0*/  LOP3.LUT R2, R12.reuse, 0x14, RZ, 0xfc, !PT ;  /* 0x000000140c027812 */ /* 0x040fe400078efcff */
[C---:B------:R-:W-:Y:S02]  /*05f0*/  LOP3.LUT R2, R12.reuse, 0x20, RZ, 0xfc, !PT ;  /* 0x000000200c027812 */ /* 0x040fe400078efcff */
[C---:B------:R-:W-:Y:S02]  /*0600*/  LOP3.LUT R2, R12.reuse, 0x2c, RZ, 0xfc, !PT ;  /* 0x0000002c0c027812 */ /* 0x040fe400078efcff */
[----:B------:R-:W-:Y:S01]  /*0610*/  LOP3.LUT R2, R12, 0x38, RZ, 0xfc, !PT ;  /* 0x000000380c027812 */ /* 0x000fe200078efcff */
[----:B------:R-:W-:Y:S05]  /*0620*/  @P0 BRA `(.L_x_0) ;  /* 0x000001a000000947 */ /* 0x000fea0003800000 */
[C---:B-1----:R-:W-:Y:S01]  /*0630*/  IMAD.SHL.U32 R2, R11.reuse, 0x10, RZ ;  /* 0x000000100b027824 */ /* 0x042fe200078e00ff */
[----:B------:R-:W-:Y:S01]  /*0640*/  CS2R R24, SRZ ;  /* 0x0000000000187805 */ /* 0x000fe2000001ff00 */
[----:B------:R-:W-:Y:S01]  /*0650*/  IMAD.SHL.U32 R0, R11, 0x20, RZ ;  /* 0x000000200b007824 */ /* 0x000fe200078e00ff */
[----:B------:R-:W-:Y:S01]  /*0660*/  CS2R R26, SRZ ;  /* 0x00000000001a7805 */ /* 0x000fe2000001ff00 */
[----:B------:R-:W-:Y:S01]  /*0670*/  CS2R R20, SRZ ;  /* 0x0000000000147805 */ /* 0x000fe2000001ff00 */
[----:B------:R0:W-:Y:S01]  /*0680*/  STL [R1+0xb60], R2 ;  /* 0x000b600201007387 */ /* 0x0001e20000100800 */
[----:B------:R-:W-:Y:S01]  /*0690*/  CS2R R22, SRZ ;  /* 0x0000000000167805 */ /* 0x000fe2000001ff00 */
[----:B------:R-:W-:Y:S01]  /*06a0*/  LOP3.LUT R0, R0, 0x60, RZ, 0xc0, !PT ;  /* 0x0000006000007812 */ /* 0x000fe200078ec0ff */
[----:B------:R-:W-:Y:S01]  /*06b0*/  CS2R R16, SRZ ;  /* 0x0000000000107805 */ /* 0x000fe2000001ff00 */
[----:B------:R0:W-:Y:S01]  /*06c0*/  STL [R1], RZ ;  /* 0x000000ff01007387 */ /* 0x0001e20000100800 */
[----:B------:R-:W-:Y:S01]  /*06d0*/  CS2R R18, SRZ ;  /* 0x0000000000127805 */ /* 0x000fe2000001ff00 */
[----:B------:R-:W-:Y:S01]  /*06e0*/  CS2R R12, SRZ ;  /* 0x00000000000c7805 */ /* 0x000fe2000001ff00 */
[----:B------:R-:W-:Y:S01]  /*06f0*/  CS2R R14, SRZ ;  /* 0x00000000000e7805 */ /* 0x000fe2000001ff00 */
[----:B------:R0:W-:Y:S01]  /*0700*/  STL [R1+0x4], RZ ;  /* 0x000004ff01007387 */ /* 0x0001e20000100800 */
[----:B------:R-:W-:Y:S01]  /*0710*/  CS2R R8, SRZ ;  /* 0x0000000000087805 */ /* 0x000fe2000001ff00 */
[----:B------:R-:W-:Y:S01]  /*0720*/  CS2R R10, SRZ ;  /* 0x00000000000a7805 */ /* 0x000fe2000001ff00 */
[----:B------:R-:W-:Y:S01]  /*0730*/  CS2R R4, SRZ ;  /* 0x0000000000047805 */ /* 0x000fe2000001ff00 */
[----:B------:R0:W-:Y:S01]  /*0740*/  STL [R1+0x8], RZ ;  /* 0x000008ff01007387 */ /* 0x0001e20000100800 */
[----:B------:R-:W-:-:S03]  /*0750*/  CS2R R6, SRZ ;  /* 0x0000000000067805 */ /* 0x000fc6000001ff00 */
[----:B------:R0:W-:Y:S04]  /*0760*/  STL [R1+0xc], RZ ;  /* 0x00000cff01007387 */ /* 0x0001e80000100800 */
[----:B------:R0:W-:Y:S04]  /*0770*/  STL [R1+0x10], RZ ;  /* 0x000010ff01007387 */ /* 0x0001e80000100800 */
[----:B------:R0:W-:Y:S04]  /*0780*/  STL [R1+0x14], RZ ;  /* 0x000014ff01007387 */ /* 0x0001e80000100800 */
[----:B------:R0:W-:Y:S04]  /*0790*/  STL [R1+0x18], RZ ;  /* 0x000018ff01007387 */ /* 0x0001e80000100800 */
[----:B------:R0:W-:Y:S04]  /*07a0*/  STL [R1+0x1c], RZ ;  /* 0x00001cff01007387 */ /* 0x0001e80000100800 */
[----:B------:R0:W-:Y:S01]  /*07b0*/  STL [R1+0xb54], R0 ;  /* 0x000b540001007387 */ /* 0x0001e20000100800 */
[----:B------:R-:W-:Y:S05]  /*07c0*/  BRA `(.L_x_1) ;  /* 0x0003006000007947 */ /* 0x000fea0003800000 */
.L_x_0:
[----:B-1----:R-:W-:Y:S01]  /*07d0*/  IABS R6, c[0x0][0x17c] ;  /* 0x00005f0000067a13 */ /* 0x002fe20000000000 */
[----:B------:R-:W-:Y:S01]  /*07e0*/  ULDC.64 UR6, c[0x0][0x188] ;  /* 0x0000620000067ab9 */ /* 0x000fe20000000a00 */
[----:B------:R-:W-:-:S02]  /*07f0*/  IADD3 R5, R28, 0xfe, RZ ;  /* 0x000000fe1c057810 */ /* 0x000fc40007ffe0ff */
[----:B------:R-:W0:Y:S01]  /*0800*/  I2F.RP R4, R6 ;  /* 0x0000000600047306 */ /* 0x000e220000209400 */
[C---:B------:R-:W-:Y:S02]  /*0810*/  IADD3 R7, R28.reuse, 0xff, RZ ;  /* 0x000000ff1c077810 */ /* 0x040fe40007ffe0ff */
[----:B------:R-:W-:Y:S02]  /*0820*/  IABS R13, R5 ;  /* 0x00000005000d7213 */ /* 0x000fe40000000000 */
[----:B------:R-:W-:Y:S02]  /*0830*/  ISETP.GE.AND P1, PT, R5, RZ, PT ;  /* 0x000000ff0500720c */ /* 0x000fe40003f26270 */
[----:B------:R-:W-:Y:S02]  /*0840*/  IABS R10, R7 ;  /* 0x00000007000a7213 */ /* 0x000fe40000000000 */
[----:B------:R-:W-:Y:S02]  /*0850*/  ISETP.GE.AND P2, PT, R7, RZ, PT ;  /* 0x000000ff0700720c */ /* 0x000fe40003f46270 */
[----:B------:R-:W-:-:S02]  /*0860*/  IADD3 R0, R28, 0xfd, RZ ;  /* 0x000000fd1c007810 */ /* 0x000fc40007ffe0ff */
[----:B------:R-:W-:Y:S02]  /*0870*/  IABS R29, c[0x0][0x178] ;  /* 0x00005e00001d7a13 */ /* 0x000fe40000000000 */
[----:B------:R-:W-:Y:S01]  /*0880*/  ISETP.GE.AND P0, PT, R0, RZ, PT ;  /* 0x000000ff0000720c */ /* 0x000fe20003f06270 */
[----:B0-----:R-:W0:Y:S02]  /*0890*/  MUFU.RCP R4, R4 ;  /* 0x0000000400047308 */ /* 0x001e240000001000 */
[----:B0-----:R-:W-:Y:S02]  /*08a0*/  IADD3 R2, R4, 0xffffffe, RZ ;  /* 0x0ffffffe04027810 */ /* 0x001fe40007ffe0ff */
[----:B------:R-:W-:-:S04]  /*08b0*/  IADD3 R4, R28, 0xfc, RZ ;  /* 0x000000fc1c047810 */ /* 0x000fc80007ffe0ff */
[----:B------:R0:W1:Y:S01]  /*08c0*/  F2I.FTZ.U32.TRUNC.NTZ R3, R2 ;  /* 0x0000000200037305 */ /* 0x000062000021f000 */
[----:B------:R-:W-:Y:S01]  /*08d0*/  IABS R12, R4 ;  /* 0x00000004000c7213 */ /* 0x000fe20000000000 */
[----:B0-----:R-:W-:Y:S02]  /*08e0*/  IMAD.MOV.U32 R2, RZ, RZ, RZ ;  /* 0x000000ffff027224 */ /* 0x001fe400078e00ff */
[----:B-1----:R-:W-:-:S04]  /*08f0*/  IMAD.MOV R27, RZ, RZ, -R3 ;  /* 0x000000ffff1b7224 */ /* 0x002fc800078e0a03 */
[----:B------:R-:W-:-:S04]  /*0900*/  IMAD R27, R27, R6, RZ ;  /* 0x000000061b1b7224 */ /* 0x000fc800078e02ff */
[----:B------:R-:W-:Y:S01]  /*0910*/  IMAD.HI.U32 R27, R3, R27, R2 ;  /* 0x0000001b031b7227 */ /* 0x000fe200078e0002 */
[----:B------:R-:W-:-:S05]  /*0920*/  IABS R3, R0 ;  /* 0x0000000000037213 */ /* 0x000fca0000000000 */
[----:B------:R-:W-:-:S04]  /*0930*/  IMAD.HI.U32 R8, R27, R13, RZ ;  /* 0x0000000d1b087227 */ /* 0x000fc800078e00ff */
[----:B------:R-:W-:Y:S02]  /*0940*/  IMAD.MOV R5, RZ, RZ, -R8 ;  /* 0x000000ffff057224 */ /* 0x000fe400078e0a08 */
[----:B------:R-:W-:-:S04]  /*0950*/  IMAD.HI.U32 R7, R27, R10, RZ ;  /* 0x0000000a1b077227 */ /* 0x000fc800078e00ff */
[----:B------:R-:W-:Y:S01]  /*0960*/  IMAD R13, R6, R5, R13 ;  /* 0x00000005060d7224 */ /* 0x000fe200078e020d */
[----:B------:R-:W-:Y:S01]  /*0970*/  IADD3 R5, R28, 0xfb, RZ ;  /* 0x000000fb1c057810 */ /* 0x000fe20007ffe0ff */
[----:B------:R-:W-:Y:S02]  /*0980*/  IMAD.MOV R7, RZ, RZ, -R7 ;  /* 0x000000ffff077224 */ /* 0x000fe400078e0a07 */
[----:B------:R-:W-:Y:S01]  /*0990*/  IMAD.HI.U32 R2, R27, R3, RZ ;  /* 0x000000031b027227 */ /* 0x000fe200078e00ff */
[C---:B------:R-:W-:Y:S02]  /*09a0*/  ISETP.GT.U32.AND P5, PT, R6.reuse, R13, PT ;  /* 0x0000000d0600720c */ /* 0x040fe40003fa4070 */
[----:B------:R-:W-:Y:S01]  /*09b0*/  IABS R14, R5 ;  /* 0x00000005000e7213 */ /* 0x000fe20000000000 */
[----:B------:R-:W-:Y:S01]  /*09c0*/  IMAD R10, R6, R7, R10 ;  /* 0x00000007060a7224 */ /* 0x000fe200078e020a */
[----:B------:R-:W-:Y:S01]  /*09d0*/  IADD3 R7, R28, 0xfa, RZ ;  /* 0x000000fa1c077810 */ /* 0x000fe20007ffe0ff */
[----:B------:R-:W-:-:S02]  /*09e0*/  IMAD.MOV R2, RZ, RZ, -R2 ;  /* 0x000000ffff027224 */ /* 0x000fc400078e0a02 */
[----:B------:R-:W-:Y:S01]  /*09f0*/  IMAD.HI.U32 R0, R27, R12, RZ ;  /* 0x0000000c1b007227 */ /* 0x000fe200078e00ff */
[C---:B------:R-:W-:Y:S02]  /*0a00*/  ISETP.GT.U32.AND P4, PT, R6.reuse, R10, PT ;  /* 0x0000000a0600720c */ /* 0x040fe40003f84070 */
[----:B------:R-:W-:Y:S01]  /*0a10*/  IABS R9, R7 ;  /* 0x0000000700097213 */ /* 0x000fe20000000000 */
[----:B------:R-:W-:Y:S01]  /*0a20*/  IMAD R3, R6, R2, R3 ;  /* 0x0000000206037224 */ /* 0x000fe200078e0203 */
[----:B------:R-:W-:Y:S01]  /*0a30*/  IADD3 R2, R28, 0xf9, RZ ;  /* 0x000000f91c027810 */ /* 0x000fe20007ffe0ff */
[----:B------:R-:W-:Y:S02]  /*0a40*/  @!P5 IMAD.IADD R13, R13, 0x1, -R6 ;  /* 0x000000010d0dd824 */ /* 0x000fe400078e0a06 */
[----:B------:R-:W-:Y:S01]  /*0a50*/  IMAD.MOV R0, RZ, RZ, -R0 ;  /* 0x000000ffff007224 */ /* 0x000fe200078e0a00 */
[C---:B------:R-:W-:Y:S01]  /*0a60*/  ISETP.GT.U32.AND P3, PT, R6.reuse, R3, PT ;  /* 0x000000030600720c */ /* 0x040fe20003f64070 */
[----:B------:R-:W-:Y:S01]  /*0a70*/  IMAD.HI.U32 R15, R27, R14, RZ ;  /* 0x0000000e1b0f7227 */ /* 0x000fe200078e00ff */
[----:B------:R-:W-:-:S02]  /*0a80*/  ISETP.GT.U32.AND P6, PT, R6, R13, PT ;  /* 0x0000000d0600720c */ /* 0x000fc40003fc4070 */
[----:B------:R-:W-:Y:S01]  /*0a90*/  IABS R11, R2 ;  /* 0x00000002000b7213 */ /* 0x000fe20000000000 */
[----:B------:R-:W-:Y:S01]  /*0aa0*/  IMAD R12, R6, R0, R12 ;  /* 0x00000000060c7224 */ /* 0x000fe200078e020c */
[----:B------:R-:W-:Y:S01]  /*0ab0*/  IADD3 R0, R28, 0xf8, RZ ;  /* 0x000000f81c007810 */ /* 0x000fe20007ffe0ff */
[----:B------:R-:W-:Y:S02]  /*0ac0*/  @!P4 IMAD.IADD R10, R10, 0x1, -R6 ;  /* 0x000000010a0ac824 */ /* 0x000fe400078e0a06 */
[----:B------:R-:W-:Y:S01]  /*0ad0*/  IMAD.MOV R15, RZ, RZ, -R15 ;  /* 0x000000ffff0f7224 */ /* 0x000fe200078e0a0f */
[C---:B------:R-:W-:Y:S01]  /*0ae0*/  ISETP.GT.U32.AND P4, PT, R6.reuse, R12, PT ;  /* 0x0000000c0600720c */ /* 0x040fe20003f84070 */
[----:B------:R-:W-:Y:S01]  /*0af0*/  IMAD.HI.U32 R8, R27, R9, RZ ;  /* 0x000000091b087227 */ /* 0x000fe200078e00ff */
[----:B------:R-:W-:-:S03]  /*0b00*/  ISETP.GT.U32.AND P5, PT, R6, R10, PT ;  /* 0x0000000a0600720c */ /* 0x000fc60003fa4070 */
[----:B------:R-:W-:Y:S01]  /*0b10*/  IMAD R14, R6, R15, R14 ;  /* 0x0000000f060e7224 */ /* 0x000fe200078e020e */
[----:B------:R-:W-:Y:S01]  /*0b20*/  IADD3 R15, R28, 0xf7, RZ ;  /* 0x000000f71c0f7810 */ /* 0x000fe20007ffe0ff */
[----:B------:R-:W-:Y:S02]  /*0b30*/  IMAD.MOV R8, RZ, RZ, -R8 ;  /* 0x000000ffff087224 */ /* 0x000fe400078e0a08 */
[--C-:B------:R-:W-:Y:S01]  /*0b40*/  @!P6 IMAD.IADD R13, R13, 0x1, -R6.reuse ;  /* 0x000000010d0de824 */ /* 0x100fe200078e0a06 */
[C---:B------:R-:W-:Y:S01]  /*0b50*/  ISETP.GT.U32.AND P6, PT, R6.reuse, R14, PT ;  /* 0x0000000e0600720c */ /* 0x040fe20003fc4070 */
[----:B------:R-:W-:Y:S02]  /*0b60*/  IMAD R9, R6, R8, R9 ;  /* 0x0000000806097224 */ /* 0x000fe400078e0209 */
[----:B------:R-:W-:Y:S01]  /*0b70*/  @!P3 IMAD.IADD R3, R3, 0x1, -R6 ;  /* 0x000000010303b824 */ /* 0x000fe200078e0a06 */
[----:B------:R-:W-:Y:S01]  /*0b80*/  ISETP.GE.AND P3, PT, R4, RZ, PT ;  /* 0x000000ff0400720c */ /* 0x000fe20003f66270 */
[----:B------:R-:W-:Y:S01]  /*0b90*/  IMAD.HI.U32 R8, R27, R11, RZ ;  /* 0x0000000b1b087227 */ /* 0x000fe200078e00ff */
[----:B------:R-:W-:-:S03]  /*0ba0*/  IABS R4, R0 ;  /* 0x0000000000047213 */ /* 0x000fc60000000000 */
[----:B------:R-:W-:Y:S01]  /*0bb0*/  @!P4 IMAD.IADD R12, R12, 0x1, -R6 ;  /* 0x000000010c0cc824 */ /* 0x000fe200078e0a06 */
[----:B------:R-:W-:Y:S01]  /*0bc0*/  ISETP.GT.U32.AND P4, PT, R6, R3, PT ;  /* 0x000000030600720c */ /* 0x000fe20003f84070 */
[----:B------:R-:W-:Y:S02]  /*0bd0*/  IMAD.MOV R8, RZ, RZ, -R8 ;  /* 0x000000ffff087224 */ /* 0x000fe400078e0a08 */
[--C-:B------:R-:W-:Y:S02]  /*0be0*/  @!P6 IMAD.IADD R14, R14, 0x1, -R6.reuse ;  /* 0x000000010e0ee824 */ /* 0x100fe400078e0a06 */
[----:B------:R-:W-:Y:S02]  /*0bf0*/  IMAD R11, R6, R8, R11 ;  /* 0x00000008060b7224 */ /* 0x000fe400078e020b */
[----:B------:R-:W-:Y:S02]  /*0c00*/  IMAD.MOV.U32 R16, RZ, RZ, R13 ;  /* 0x000000ffff107224 */ /* 0x000fe400078e000d */
[----:B------:R-:W-:Y:S01]  /*0c10*/  @!P5 IMAD.IADD R10, R10, 0x1, -R6 ;  /* 0x000000010a0ad824 */ /* 0x000fe200078e0a06 */
[C---:B------:R-:W-:Y:S01]  /*0c20*/  ISETP.GT.U32.AND P6, PT, R6.reuse, R11, PT ;  /* 0x0000000b0600720c */ /* 0x040fe20003fc4070 */
[----:B------:R-:W-:Y:S01]  /*0c30*/  @!P1 IMAD.MOV R16, RZ, RZ, -R16 ;  /* 0x000000ffff109224 */ /* 0x000fe200078e0a10 */
[C---:B------:R-:W-:Y:S01]  /*0c40*/  ISETP.GT.U32.AND P5, PT, R6.reuse, R12, PT ;  /* 0x0000000c0600720c */ /* 0x040fe20003fa4070 */
[----:B------:R-:W-:Y:S01]  /*0c50*/  @!P4 IMAD.IADD R3, R3, 0x1, -R6 ;  /* 0x000000010303c824 */ /* 0x000fe200078e0a06 */
[----:B------:R-:W-:Y:S01]  /*0c60*/  ISETP.GT.U32.AND P1, PT, R6, R9, PT ;  /* 0x000000090600720c */ /* 0x000fe20003f24070 */
[----:B------:R-:W-:Y:S01]  /*0c70*/  IMAD.MOV.U32 R17, RZ, RZ, R10 ;  /* 0x000000ffff117224 */ /* 0x000fe200078e000a */
[----:B------:R-:W-:Y:S01]  /*0c80*/  ISETP.GE.AND P4, PT, R7, RZ, PT ;  /* 0x000000ff0700720c */ /* 0x000fe20003f86270 */
[----:B------:R-:W-:Y:S01]  /*0c90*/  IMAD.MOV.U32 R13, RZ, RZ, R3 ;  /* 0x000000ffff0d7224 */ /* 0x000fe200078e0003 */
[----:B------:R-:W-:Y:S01]  /*0ca0*/  IABS R3, R15 ;  /* 0x0000000f00037213 */ /* 0x000fe20000000000 */
[----:B------:R-:W-:-:S04]  /*0cb0*/  IMAD.HI.U32 R10, R27, R4, RZ ;  /* 0x000000041b0a7227 */ /* 0x000fc800078e00ff */
[----:B------:R-:W-:Y:S01]  /*0cc0*/  @!P0 IMAD.MOV R13, RZ, RZ, -R13 ;  /* 0x000000ffff0d8224 */ /* 0x000fe200078e0a0d */
[C---:B------:R-:W-:Y:S01]  /*0cd0*/  ISETP.GT.U32.AND P0, PT, R6.reuse, R14, PT ;  /* 0x0000000e0600720c */ /* 0x040fe20003f04070 */
[----:B------:R-:W-:Y:S02]  /*0ce0*/  @!P6 IMAD.IADD R11, R11, 0x1, -R6 ;  /* 0x000000010b0be824 */ /* 0x000fe400078e0a06 */
[----:B------:R-:W-:Y:S02]  /*0cf0*/  IMAD.MOV R10, RZ, RZ, -R10 ;  /* 0x000000ffff0a7224 */ /* 0x000fe400078e0a0a */
[----:B------:R-:W-:Y:S01]  /*0d00*/  IMAD.HI.U32 R7, R27, R3, RZ ;  /* 0x000000031b077227 */ /* 0x000fe200078e00ff */
[----:B------:R-:W-:-:S03]  /*0d10*/  ISETP.GT.U32.AND P6, PT, R6, R11, PT ;  /* 0x0000000b0600720c */ /* 0x000fc60003fc4070 */
[----:B------:R-:W-:Y:S01]  /*0d20*/  @!P5 IMAD.IADD R12, R12, 0x1, -R6 ;  /* 0x000000010c0cd824 */ /* 0x000fe200078e0a06 */
[----:B------:R-:W-:Y:S01]  /*0d30*/  ISETP.GE.AND P5, PT, R2, RZ, PT ;  /* 0x000000ff0200720c */ /* 0x000fe20003fa6270 */
[----:B------:R-:W-:Y:S01]  /*0d40*/  IMAD R2, R6, R10, R4 ;  /* 0x0000000a06027224 */ /* 0x000fe200078e0204 */
[C---:B------:R-:W-:Y:S01]  /*0d50*/  IADD3 R4, R28.reuse, 0xf5, RZ ;  /* 0x000000f51c047810 */ /* 0x040fe20007ffe0ff */
[----:B------:R-:W-:Y:S01]  /*0d60*/  IMAD.MOV R7, RZ, RZ, -R7 ;  /* 0x000000ffff077224 */ /* 0x000fe200078e0a07 */
[----:B------:R-:W-:Y:S01]  /*0d70*/  IADD3 R10, R28, 0xf4, RZ ;  /* 0x000000f41c0a7810 */ /* 0x000fe20007ffe0ff */
[--C-:B------:R-:W-:Y:S02]  /*0d80*/  @!P1 IMAD.IADD R9, R9, 0x1, -R6.reuse ;  /* 0x0000000109099824 */ /* 0x100fe400078e0a06 */
[--C-:B------:R-:W-:Y:S01]  /*0d90*/  @!P0 IMAD.IADD R14, R14, 0x1, -R6.reuse ;  /* 0x000000010e0e8824 */ /* 0x100fe200078e0a06 */
[C---:B------:R-:W-:Y:S01]  /*0da0*/  ISETP.GT.U32.AND P0, PT, R6.reuse, R2, PT ;  /* 0x000000020600720c */ /* 0x040fe20003f04070 */
[C---:B------:R-:W-:Y:S01]  /*0db0*/  IMAD R3, R6.reuse, R7, R3 ;  /* 0x0000000706037224 */ /* 0x040fe200078e0203 */
[----:B------:R-:W-:Y:S01]  /*0dc0*/  ISETP.GT.U32.AND P1, PT, R6, R9, PT ;  /* 0x000000090600720c */ /* 0x000fe20003f24070 */
[----:B------:R-:W-:Y:S01]  /*0dd0*/  @!P2 IMAD.MOV R17, RZ, RZ, -R17 ;  /* 0x000000ffff11a224 */ /* 0x000fe200078e0a11 */
[----:B------:R-:W-:Y:S01]  /*0de0*/  ISETP.GE.AND P2, PT, R5, RZ, PT ;  /* 0x000000ff0500720c */ /* 0x000fe20003f46270 */
[----:B------:R-:W-:Y:S01]  /*0df0*/  @!P6 IMAD.IADD R11, R11, 0x1, -R6 ;  /* 0x000000010b0be824 */ /* 0x000fe200078e0a06 */
[----:B------:R-:W-:Y:S01]  /*0e00*/  IADD3 R5, R28, 0xf6, RZ ;  /* 0x000000f61c057810 */ /* 0x000fe20007ffe0ff */
[----:B------:R-:W-:Y:S01]  /*0e10*/  IMAD.MOV.U32 R19, RZ, RZ, R12 ;  /* 0x000000ffff137224 */ /* 0x000fe200078e000c */
[----:B------:R-:W-:Y:S01]  /*0e20*/  ISETP.GT.U32.AND P6, PT, R6, R3, PT ;  /* 0x000000030600720c */ /* 0x000fe20003fc4070 */
[----:B------:R-:W-:Y:S01]  /*0e30*/  STL [R1+0x94], R17 ;  /* 0x0000941101007387 */ /* 0x000fe20000100800 */
[----:B------:R-:W-:Y:S01]  /*0e40*/  IABS R8, R10 ;  /* 0x0000000a00087213 */ /* 0x000fe20000000000 */
[----:B------:R-:W-:-:S02]  /*0e50*/  IMAD.MOV.U32 R18, RZ, RZ, R14 ;  /* 0x000000ffff127224 */ /* 0x000fc400078e000e */
[----:B------:R0:W-:Y:S01]  /*0e60*/  STL [R1+0x58], R16 ;  /* 0x0000581001007387 */ /* 0x0001e20000100800 */
[--C-:B------:R-:W-:Y:S01]  /*0e70*/  @!P0 IMAD.IADD R2, R2, 0x1, -R6.reuse ;  /* 0x0000000102028824 */ /* 0x100fe200078e0a06 */
[----:B------:R-:W-:Y:S01]  /*0e80*/  ISETP.GE.AND P0, PT, R15, RZ, PT ;  /* 0x000000ff0f00720c */ /* 0x000fe20003f06270 */
[----:B------:R-:W-:Y:S01]  /*0e90*/  @!P1 IMAD.IADD R9, R9, 0x1, -R6 ;  /* 0x0000000109099824 */ /* 0x000fe200078e0a06 */
[----:B------:R1:W-:Y:S01]  /*0ea0*/  STL [R1+0x44], R13 ;  /* 0x0000440d01007387 */ /* 0x0003e20000100800 */
[----:B------:R-:W-:Y:S01]  /*0eb0*/  ISETP.GE.AND P1, PT, R0, RZ, PT ;  /* 0x000000ff0000720c */ /* 0x000fe20003f26270 */
[----:B------:R-:W-:Y:S01]  /*0ec0*/  IMAD.HI.U32 R7, R27, R8, RZ ;  /* 0x000000081b077227 */ /* 0x000fe200078e00ff */
[----:B0-----:R-:W-:-:S03]  /*0ed0*/  IABS R16, R5 ;  /* 0x0000000500107213 */ /* 0x001fc60000000000 */
[----:B------:R-:W-:Y:S01]  /*0ee0*/  @!P6 IMAD.IADD R3, R3, 0x1, -R6 ;  /* 0x000000010303e824 */ /* 0x000fe200078e0a06 */
[----:B------:R-:W-:Y:S01]  /*0ef0*/  ISETP.GT.U32.AND P6, PT, R6, R2, PT ;  /* 0x000000020600720c */ /* 0x000fe20003fc4070 */
[----:B------:R-:W-:Y:S01]  /*0f00*/  IMAD.MOV R7, RZ, RZ, -R7 ;  /* 0x000000ffff077224 */ /* 0x000fe200078e0a07 */
[----:B-1----:R-:W-:Y:S01]  /*0f10*/  IABS R13, R4 ;  /* 0x00000004000d7213 */ /* 0x002fe20000000000 */
[----:B------:R-:W-:-:S04]  /*0f20*/  IMAD.HI.U32 R17, R27, R16, RZ ;  /* 0x000000101b117227 */ /* 0x000fc800078e00ff */
[----:B------:R-:W-:-:S04]  /*0f30*/  IMAD.HI.U32 R0, R27, R13, RZ ;  /* 0x0000000d1b007227 */ /* 0x000fc800078e00ff */
[----:B------:R-:W-:Y:S02]  /*0f40*/  IMAD.MOV R17, RZ, RZ, -R17 ;  /* 0x000000ffff117224 */ /* 0x000fe400078e0a11 */
[----:B------:R-:W-:Y:S02]  /*0f50*/  IMAD.MOV R0, RZ, RZ, -R0 ;  /* 0x000000ffff007224 */ /* 0x000fe400078e0a00 */
[C---:B------:R-:W-:Y:S02]  /*0f60*/  IMAD R15, R6.reuse, R17, R16 ;  /* 0x00000011060f7224 */ /* 0x040fe400078e0210 */
[----:B------:R-:W-:Y:S01]  /*0f70*/  IMAD R13, R6, R0, R13 ;  /* 0x00000000060d7224 */ /* 0x000fe200078e020d */
[----:B------:R-:W-:Y:S01]  /*0f80*/  IADD3 R0, R28, 0xf3, RZ ;  /* 0x000000f31c007810 */ /* 0x000fe20007ffe0ff */
[----:B------:R-:W-:Y:S01]  /*0f90*/  @!P3 IMAD.MOV R19, RZ, RZ, -R19 ;  /* 0x000000ffff13b224 */ /* 0x000fe200078e0a13 */
[C---:B------:R-:W-:Y:S01]  /*0fa0*/  ISETP.GT.U32.AND P3, PT, R6.reuse, R15, PT ;  /* 0x0000000f0600720c */ /* 0x040fe20003f64070 */
[----:B------:R-:W-:Y:S01]  /*0fb0*/  @!P2 IMAD.MOV R18, RZ, RZ, -R18 ;  /* 0x000000ffff12a224 */ /* 0x000fe200078e0a12 */
[C---:B------:R-:W-:Y:S01]  /*0fc0*/  ISETP.GT.U32.AND P2, PT, R6.reuse, R3, PT ;  /* 0x000000030600720c */ /* 0x040fe20003f44070 */
[C---:B------:R-:W-:Y:S01]  /*0fd0*/  IMAD R8, R6.reuse, R7, R8 ;  /* 0x0000000706087224 */ /* 0x040fe200078e0208 */
[----:B------:R-:W-:Y:S01]  /*0fe0*/  IABS R12, R0 ;  /* 0x00000000000c7213 */ /* 0x000fe20000000000 */
[----:B------:R-:W-:Y:S01]  /*0ff0*/  @!P4 IMAD.MOV R9, RZ, RZ, -R9 ;  /* 0x000000ffff09c224 */ /* 0x000fe200078e0a09 */
[----:B------:R-:W-:Y:S01]  /*1000*/  ISETP.GT.U32.AND P4, PT, R6, R13, PT ;  /* 0x0000000d0600720c */ /* 0x000fe20003f84070 */
[----:B------:R-:W-:Y:S01]  /*1010*/  @!P6 IMAD.IADD R2, R2, 0x1, -R6 ;  /* 0x000000010202e824 */ /* 0x000fe200078e0a06 */
[----:B------:R-:W-:Y:S01]  /*1020*/  ISETP.GT.U32.AND P6, PT, R6, R8, PT ;  /* 0x000000080600720c */ /* 0x000fe20003fc4070 */
[----:B------:R-:W-:Y:S01]  /*1030*/  IMAD.HI.U32 R14, R27, R12, RZ ;  /* 0x0000000c1b0e7227 */ /* 0x000fe200078e00ff */
[----:B------:R-:W-:Y:S01]  /*1040*/  IADD3 R7, R28, 0xf2, RZ ;  /* 0x000000f21c077810 */ /* 0x000fe20007ffe0ff */
[----:B------:R-:W-:Y:S02]  /*1050*/  STL [R1+0x40], R19 ;  /* 0x0000401301007387 */ /* 0x000fe40000100800 */
[----:B------:R-:W-:Y:S01]  /*1060*/  @!P5 IMAD.MOV R11, RZ, RZ, -R11 ;  /* 0x000000ffff0bd224 */ /* 0x000fe200078e0a0b */
[----:B------:R-:W-:Y:S01]  /*1070*/  IABS R16, R7 ;  /* 0x0000000700107213 */ /* 0x000fe20000000000 */
[----:B------:R-:W-:Y:S01]  /*1080*/  IMAD.MOV R14, RZ, RZ, -R14 ;  /* 0x000000ffff0e7224 */ /* 0x000fe200078e0a0e */
[----:B------:R-:W-:Y:S01]  /*1090*/  STL [R1+0x18], R18 ;  /* 0x0000181201007387 */ /* 0x000fe20000100800 */
[--C-:B------:R-:W-:Y:S01]  /*10a0*/  @!P2 IMAD.IADD R3, R3, 0x1, -R6.reuse ;  /* 0x000000010303a824 */ /* 0x100fe200078e0a06 */
[----:B------:R-:W-:Y:S01]  /*10b0*/  ISETP.GE.AND P5, PT, R5, RZ, PT ;  /* 0x000000ff0500720c */ /* 0x000fe20003fa6270 */
[----:B------:R-:W-:Y:S01]  /*10c0*/  @!P3 IMAD.IADD R15, R15, 0x1, -R6 ;  /* 0x000000010f0fb824 */ /* 0x000fe200078e0a06 */
[----:B------:R-:W-:Y:S01]  /*10d0*/  STL [R1+0xcf4], R9 ;  /* 0x000cf40901007387 */ /* 0x000fe20000100800 */
[----:B------:R-:W-:Y:S01]  /*10e0*/  ISETP.GE.AND P3, PT, R10, RZ, PT ;  /* 0x000000ff0a00720c */ /* 0x000fe20003f66270 */
[----:B------:R-:W-:Y:S01]  /*10f0*/  IMAD R10, R6, R14, R12 ;  /* 0x0000000e060a7224 */ /* 0x000fe200078e020c */
[----:B------:R-:W-:Y:S01]  /*1100*/  ISETP.GE.AND P2, PT, R4, RZ, PT ;  /* 0x000000ff0400720c */ /* 0x000fe20003f46270 */
[----:B------:R0:W-:Y:S01]  /*1110*/  STL [R1+0xcf8], R11 ;  /* 0x000cf80b01007387 */ /* 0x0001e20000100800 */
[----:B------:R-:W-:Y:S01]  /*1120*/  @!P4 IMAD.IADD R13, R13, 0x1, -R6 ;  /* 0x000000010d0dc824 */ /* 0x000fe200078e0a06 */
[----:B------:R-:W-:Y:S01]  /*1130*/  ISETP.GT.U32.AND P4, PT, R6, R15, PT ;  /* 0x0000000f0600720c */ /* 0x000fe20003f84070 */
[----:B------:R-:W-:-:S02]  /*1140*/  IMAD.MOV.U32 R5, RZ, RZ, R16 ;  /* 0x000000ffff057224 */ /* 0x000fc400078e0010 */
[----:B------:R-:W-:Y:S02]  /*1150*/  IMAD.MOV.U32 R17, RZ, RZ, R2 ;  /* 0x000000ffff117224 */ /* 0x000fe400078e0002 */
[----:B------:R-:W-:Y:S01]  /*1160*/  @!P6 IMAD.IADD R8, R8, 0x1, -R6 ;  /* 0x000000010808e824 */ /* 0x000fe200078e0a06 */
[----:B------:R-:W-:Y:S01]  /*1170*/  ISETP.GT.U32.AND P6, PT, R6, R13, PT ;  /* 0x0000000d0600720c */ /* 0x000fe20003fc4070 */
[----:B------:R-:W-:-:S04]  /*1180*/  IMAD.HI.U32 R4, R27, R5, RZ ;  /* 0x000000051b047227 */ /* 0x000fc800078e00ff */
[----:B0-----:R-:W-:Y:S02]  /*1190*/  IMAD.MOV.U32 R11, RZ, RZ, R3 ;  /* 0x000000ffff0b7224 */ /* 0x001fe400078e0003 */
[----:B------:R-:W-:Y:S01]  /*11a0*/  @!P1 IMAD.MOV R17, RZ, RZ, -R17 ;  /* 0x000000ffff119224 */ /* 0x000fe200078e0a11 */
[C---:B------:R-:W-:Y:S01]  /*11b0*/  ISETP.GT.U32.AND P1, PT, R6.reuse, R8, PT ;  /* 0x000000080600720c */ /* 0x040fe20003f24070 */
[----:B------:R-:W-:Y:S01]  /*11c0*/  @!P0 IMAD.MOV R11, RZ, RZ, -R11 ;  /* 0x000000ffff0b8224 */ /* 0x000fe200078e0a0b */
[----:B------:R-:W-:Y:S01]  /*11d0*/  ISETP.GT.U32.AND P0, PT, R6, R10, PT ;  /* 0x0000000a0600720c */ /* 0x000fe20003f04070 */
[----:B------:R-:W-:Y:S01]  /*11e0*/  IMAD.MOV.U32 R9, RZ, RZ, R28 ;  /* 0x000000ffff097224 */ /* 0x000fe200078e001c */
[----:B------:R-:W-:Y:S01]  /*11f0*/  STL [R1+0x39c], R17 ;  /* 0x00039c1101007387 */ /* 0x000fe20000100800 */
[----:B------:R-:W-:Y:S02]  /*1200*/  IMAD.MOV R4, RZ, RZ, -R4 ;  /* 0x000000ffff047224 */ /* 0x000fe400078e0a04 */
[--C-:B------:R-:W-:Y:S01]  /*1210*/  @!P4 IMAD.IADD R15, R15, 0x1, -R6.reuse ;  /* 0x000000010f0fc824 */ /* 0x100fe200078e0a06 */
[----:B------:R-:W-:Y:S01]  /*1220*/  ISETP.GE.AND P4, PT, R0, RZ, PT ;  /* 0x000000ff0000720c */ /* 0x000fe20003f86270 */
[----:B------:R-:W-:Y:S01]  /*1230*/  IMAD R5, R6, R4, R5 ;  /* 0x0000000406057224 */ /* 0x000fe200078e0205 */
[C---:B------:R-:W-:Y:S01]  /*1240*/  IADD3 R4, R9.reuse, 0xf0, RZ ;  /* 0x000000f009047810 */ /* 0x040fe20007ffe0ff */
[----:B------:R0:W-:Y:S01]  /*1250*/  STL [R1+0x3a0], R11 ;  /* 0x0003a00b01007387 */ /* 0x0001e20000100800 */
[----:B------:R-:W-:Y:S01]  /*1260*/  IADD3 R2, R9, 0xf1, RZ ;  /* 0x000000f109027810 */ /* 0x000fe20007ffe0ff */
[--C-:B------:R-:W-:Y:S01]  /*1270*/  @!P1 IMAD.IADD R8, R8, 0x1, -R6.reuse ;  /* 0x0000000108089824 */ /* 0x100fe200078e0a06 */
[----:B------:R-:W-:Y:S01]  /*1280*/  IABS R0, R4 ;  /* 0x0000000400007213 */ /* 0x000fe20000000000 */
[--C-:B------:R-:W-:Y:S01]  /*1290*/  @!P0 IMAD.IADD R10, R10, 0x1, -R6.reuse ;  /* 0x000000010a0a8824 */ /* 0x100fe200078e0a06 */
[----:B------:R-:W-:Y:S01]  /*12a0*/  ISETP.GE.AND P1, PT, R7, RZ, PT ;  /* 0x000000ff0700720c */ /* 0x000fe20003f26270 */
[----:B------:R-:W-:Y:S01]  /*12b0*/  @!P6 IMAD.IADD R13, R13, 0x1, -R6 ;  /* 0x000000010d0de824 */ /* 0x000fe200078e0a06 */
[----:B------:R-:W-:Y:S01]  /*12c0*/  IADD3 R7, R9, 0xef, RZ ;  /* 0x000000ef09077810 */ /* 0x000fe20007ffe0ff */
[----:B------:R-:W-:Y:S01]  /*12d0*/  IMAD.HI.U32 R12, R27, R0, RZ ;  /* 0x000000001b0c7227 */ /* 0x000fe200078e00ff */
[----:B------:R-:W-:-:S02]  /*12e0*/  IABS R3, R2 ;  /* 0x0000000200037213 */ /* 0x000fc40000000000 */
[----:B------:R-:W-:Y:S01]  /*12f0*/  ISETP.GE.AND P0, PT, R2, RZ, PT ;  /* 0x000000ff0200720c */ /* 0x000fe20003f06270 */
[----:B0-----:R-:W-:Y:S01]  /*1300*/  IMAD.MOV.U32 R11, RZ, RZ, R15 ;  /* 0x000000ffff0b7224 */ /* 0x001fe200078e000f */
[----:B------:R-:W-:Y:S01]  /*1310*/  IABS R2, R7 ;  /* 0x0000000700027213 */ /* 0x000fe20000000000 */
[----:B------:R-:W-:Y:S01]  /*1320*/  IMAD.MOV R12, RZ, RZ, -R12 ;  /* 0x000000ffff0c7224 */ /* 0x000fe200078e0a0c */
[C---:B------:R-:W-:Y:S01]  /*1330*/  ISETP.GT.U32.AND P6, PT, R6.reuse, R5, PT ;  /* 0x000000050600720c */ /* 0x040fe20003fc4070 */
[----:B------:R-:W-:Y:S01]  /*1340*/  @!P5 IMAD.MOV R11, RZ, RZ, -R11 ;  /* 0x000000ffff0bd224 */ /* 0x000fe200078e0a0b */
[C---:B------:R-:W-:Y:S01]  /*1350*/  ISETP.GT.U32.AND P5, PT, R6.reuse, R10, PT ;  /* 0x0000000a0600720c */ /* 0x040fe20003fa4070 */
[----:B------:R-:W-:Y:S01]  /*1360*/  IMAD.HI.U32 R14, R27, R3, RZ ;  /* 0x000000031b0e7227 */ /* 0x000fe200078e00ff */
[C---:B------:R-:W-:Y:S02]  /*1370*/  IADD3 R18, R9.reuse, 0xe4, RZ ;  /* 0x000000e409127810 */ /* 0x040fe40007ffe0ff */
[----:B------:R0:W-:Y:S01]  /*1380*/  STL [R1+0x3a4], R11 ;  /* 0x0003a40b01007387 */ /* 0x0001e20000100800 */
[----:B------:R-:W-:Y:S01]  /*1390*/  IMAD R0, R6, R12, R0 ;  /* 0x0000000c06007224 */ /* 0x000fe200078e0200 */
[----:B------:R-:W-:Y:S01]  /*13a0*/  IADD3 R17, R9, 0xe5, RZ ;  /* 0x000000e509117810 */ /* 0x000fe20007ffe0ff */
[----:B------:R-:W-:-:S04]  /*13b0*/  IMAD.HI.U32 R12, R27, R2, RZ ;  /* 0x000000021b0c7227 */ /* 0x000fc800078e00ff */
[----:B------:R-:W-:Y:S02]  /*13c0*/  IMAD.MOV R14, RZ, RZ, -R14 ;  /* 0x000000ffff0e7224 */ /* 0x000fe400078e0a0e */
[----:B------:R-:W-:Y:S02]  /*13d0*/  IMAD.MOV R12, RZ, RZ, -R12 ;  /* 0x000000ffff0c7224 */ /* 0x000fe400078e0a0c */
[----:B------:R-:W-:Y:S01]  /*13e0*/  @!P5 IMAD.IADD R10, R10, 0x1, -R6 ;  /* 0x000000010a0ad824 */ /* 0x000fe200078e0a06 */
[C---:B------:R-:W-:Y:S01]  /*13f0*/  ISETP.GT.U32.AND P5, PT, R6.reuse, R0, PT ;  /* 0x000000000600720c */ /* 0x040fe20003fa4070 */
[C---:B------:R-:W-:Y:S02]  /*1400*/  IMAD R3, R6.reuse, R14, R3 ;  /* 0x0000000e06037224 */ /* 0x040fe400078e0203 */
[----:B0-----:R-:W-:Y:S02]  /*1410*/  IMAD.MOV.U32 R11, RZ, RZ, R13 ;  /* 0x000000ffff0b7224 */ /* 0x001fe400078e000d */
[----:B------:R-:W-:-:S02]  /*1420*/  IMAD R2, R6, R12, R2 ;  /* 0x0000000c06027224 */ /* 0x000fc400078e0202 */
[----:B------:R-:W-:Y:S02]  /*1430*/  IMAD.MOV.U32 R14, RZ, RZ, R10 ;  /* 0x000000ffff0e7224 */ /* 0x000fe400078e000a */
[----:B------:R-:W-:Y:S02]  /*1440*/  @!P6 IMAD.IADD R5, R5, 0x1, -R6 ;  /* 0x000000010505e824 */ /* 0x000fe400078e0a06 */
[----:B------:R-:W-:Y:S01]  /*1450*/  @!P2 IMAD.MOV R11, RZ, RZ, -R11 ;  /* 0x000000ffff0ba224 */ /* 0x000fe200078e0a0b */
[C---:B------:R-:W-:Y:S01]  /*1460*/  ISETP.GT.U32.AND P2, PT, R6.reuse, R3, PT ;  /* 0x000000030600720c */ /* 0x040fe20003f44070 */
[----:B------:R-:W-:Y:S01]  /*1470*/  @!P4 IMAD.MOV R14, RZ, RZ, -R14 ;  /* 0x000000ffff0ec224 */ /* 0x000fe200078e0a0e */
[C---:B------:R-:W-:Y:S01]  /*1480*/  ISETP.GT.U32.AND P4, PT, R6.reuse, R2, PT ;  /* 0x000000020600720c */ /* 0x040fe20003f84070 */
[----:B------:R-:W-:Y:S01]  /*1490*/  @!P3 IMAD.MOV R8, RZ, RZ, -R8 ;  /* 0x000000ffff08b224 */ /* 0x000fe200078e0a08 */
[----:B------:R-:W-:Y:S01]  /*14a0*/  ISETP.GT.U32.AND P6, PT, R6, R5, PT ;  /* 0x000000050600720c */ /* 0x000fe20003fc4070 */
[----:B------:R-:W-:Y:S01]  /*14b0*/  STL [R1+0x3b0], R11 ;  /* 0x0003b00b01007387 */ /* 0x000fe20000100800 */
[----:B------:R-:W-:Y:S01]  /*14c0*/  @!P5 IMAD.IADD R0, R0, 0x1, -R6 ;  /* 0x000000010000d824 */ /* 0x000fe200078e0a06 */
[----:B------:R-:W-:-:S02]  /*14d0*/  ISETP.GE.AND P3, PT, R4, RZ, PT ;  /* 0x000000ff0400720c */ /* 0x000fc40003f66270 */
[----:B------:R0:W-:Y:S01]  /*14e0*/  STL [R1+0x3b4], R8 ;  /* 0x0003b40801007387 */ /* 0x0001e20000100800 */
[----:B------:R-:W-:Y:S02]  /*14f0*/  IADD3 R4, R9, 0xee, RZ ;  /* 0x000000ee09047810 */ /* 0x000fe40007ffe0ff */
[----:B------:R-:W-:Y:S01]  /*1500*/  ISETP.GT.U32.AND P5, PT, R6, R0, PT ;  /* 0x000000000600720c */ /* 0x000fe20003fa4070 */
[--C-:B------:R-:W-:Y:S01]  /*1510*/  @!P2 IMAD.IADD R3, R3, 0x1, -R6.reuse ;  /* 0x000000010303a824 */ /* 0x100fe200078e0a06 */
[----:B------:R-:W-:Y:S01]  /*1520*/  IABS R20, R4 ;  /* 0x0000000400147213 */ /* 0x000fe20000000000 */
[--C-:B------:R-:W-:Y:S01]  /*1530*/  @!P4 IMAD.IADD R2, R2, 0x1, -R6.reuse ;  /* 0x000000010202c824 */ /* 0x100fe200078e0a06 */
[----:B------:R1:W-:Y:S01]  /*1540*/  STL [R1+0x3b8], R14 ;  /* 0x0003b80e01007387 */ /* 0x0003e20000100800 */
[----:B------:R-:W-:Y:S01]  /*1550*/  @!P6 IMAD.IADD R5, R5, 0x1, -R6 ;  /* 0x000000010505e824 */ /* 0x000fe200078e0a06 */
[----:B------:R-:W-:Y:S01]  /*1560*/  ISETP.GT.U32.AND P2, PT, R6, R3, PT ;  /* 0x000000030600720c */ /* 0x000fe20003f44070 */
[----:B------:R-:W-:Y:S01]  /*1570*/  IMAD.HI.U32 R10, R27, R20, RZ ;  /* 0x000000141b0a7227 */ /* 0x000fe200078e00ff */
[----:B0-----:R-:W-:-:S02]  /*1580*/  IADD3 R8, R9, 0xed, RZ ;  /* 0x000000ed09087810 */ /* 0x001fc40007ffe0ff */
[----:B------:R-:W-:Y:S01]  /*1590*/  ISETP.GT.U32.AND P4, PT, R6, R2, PT ;  /* 0x000000020600720c */ /* 0x000fe20003f84070 */
[----:B------:R-:W-:Y:S01]  /*15a0*/  IMAD.MOV.U32 R11, RZ, RZ, R5 ;  /* 0x000000ffff0b7224 */ /* 0x000fe200078e0005 */
[----:B------:R-:W-:Y:S01]  /*15b0*/  IABS R19, R8 ;  /* 0x0000000800137213 */ /* 0x000fe20000000000 */
[--C-:B------:R-:W-:Y:S01]  /*15c0*/  @!P5 IMAD.IADD R0, R0, 0x1, -R6.reuse ;  /* 0x000000010000d824 */ /* 0x100fe200078e0a06 */
[----:B------:R-:W-:Y:S01]  /*15d0*/  ISETP.GE.AND P6, PT, R7, RZ, PT ;  /* 0x000000ff0700720c */ /* 0x000fe20003fc6270 */
[----:B------:R-:W-:Y:S01]  /*15e0*/  @!P1 IMAD.MOV R11, RZ, RZ, -R11 ;  /* 0x000000ffff0b9224 */ /* 0x000fe200078e0a0b */
[----:B------:R-:W-:Y:S01]  /*15f0*/  IADD3 R7, R9, 0xec, RZ ;  /* 0x000000ec09077810 */ /* 0x000fe20007ffe0ff */
[----:B------:R-:W-:Y:S01]  /*1600*/  IMAD.HI.U32 R5, R27, R19, RZ ;  /* 0x000000131b057227 */ /* 0x000fe200078e00ff */
[----:B------:R-:W-:Y:S02]  /*1610*/  ISETP.GE.AND P1, PT, R4, RZ, PT ;  /* 0x000000ff0400720c */ /* 0x000fe40003f26270 */
[----:B------:R-:W-:Y:S01]  /*1620*/  IABS R13, R7 ;  /* 0x00000007000d7213 */ /* 0x000fe20000000000 */
[----:B------:R-:W-:Y:S01]  /*1630*/  IMAD.MOV R5, RZ, RZ, -R5 ;  /* 0x000000ffff057224 */ /* 0x000fe200078e0a05 */
[----:B------:R0:W-:Y:S01]  /*1640*/  STL [R1+0x3c0], R11 ;  /* 0x0003c00b01007387 */ /* 0x0001e20000100800 */
[--C-:B------:R-:W-:Y:S01]  /*1650*/  @!P2 IMAD.IADD R3, R3, 0x1, -R6.reuse ;  /* 0x000000010303a824 */ /* 0x100fe200078e0a06 */
[----:B------:R-:W-:Y:S01]  /*1660*/  ISETP.GE.AND P2, PT, R8, RZ, PT ;  /* 0x000000ff0800720c */ /* 0x000fe20003f46270 */
[----:B------:R-:W-:Y:S01]  /*1670*/  IMAD R19, R6, R5, R19 ;  /* 0x0000000506137224 */ /* 0x000fe200078e0213 */
[----:B------:R-:W-:Y:S01]  /*1680*/  ISETP.GE.AND P5, PT, R7, RZ, PT ;  /* 0x000000ff0700720c */ /* 0x000fe20003fa6270 */
[----:B------:R-:W-:Y:S01]  /*1690*/  @!P4 IMAD.IADD R2, R2, 0x1, -R6 ;  /* 0x000000010202c824 */ /* 0x000fe200078e0a06 */
[C---:B-1----:R-:W-:Y:S01]  /*16a0*/  IADD3 R14, R9.reuse, 0xeb, RZ ;  /* 0x000000eb090e7810 */ /* 0x042fe20007ffe0ff */
[----:B------:R-:W-:Y:S01]  /*16b0*/  IMAD.MOV.U32 R12, RZ, RZ, R3 ;  /* 0x000000ffff0c7224 */ /* 0x000fe200078e0003 */
[----:B------:R-:W-:Y:S01]  /*16c0*/  ISETP.GT.U32.AND P4, PT, R6, R19, PT ;  /* 0x000000130600720c */ /* 0x000fe20003f84070 */
[----:B------:R-:W-:Y:S01]  /*16d0*/  IMAD.MOV R8, RZ, RZ, -R10 ;  /* 0x000000ffff087224 */ /* 0x000fe200078e0a0a */
[C---:B------:R-:W-:Y:S01]  /*16e0*/  IADD3 R7, R9.reuse, 0xea, RZ ;  /* 0x000000ea09077810 */ /* 0x040fe20007ffe0ff */
[----:B0-----:R-:W-:Y:S01]  /*16f0*/  IMAD.MOV.U32 R11, RZ, RZ, R0 ;  /* 0x000000ffff0b7224 */ /* 0x001fe200078e0000 */
[----:B------:R-:W-:Y:S01]  /*1700*/  IADD3 R3, R9, 0xe8, RZ ;  /* 0x000000e809037810 */ /* 0x000fe20007ffe0ff */
[----:B------:R-:W-:Y:S01]  /*1710*/  IMAD.HI.U32 R4, R27, R13, RZ ;  /* 0x0000000d1b047227 */ /* 0x000fe200078e00ff */
[----:B------:R-:W-:-:S02]  /*1720*/  IABS R15, R7 ;  /* 0x00000007000f7213 */ /* 0x000fc40000000000 */
[----:B------:R-:W-:Y:S01]  /*1730*/  IABS R10, R3 ;  /* 0x00000003000a7213 */ /* 0x000fe20000000000 */
[----:B------:R-:W-:Y:S02]  /*1740*/  @!P0 IMAD.MOV R12, RZ, RZ, -R12 ;  /* 0x000000ffff0c8224 */ /* 0x000fe400078e0a0c */
[C---:B------:R-:W-:Y:S02]  /*1750*/  IMAD R20, R6.reuse, R8, R20 ;  /* 0x0000000806147224 */ /* 0x040fe400078e0214 */
[----:B------:R-:W-:Y:S01]  /*1760*/  @!P3 IMAD.MOV R11, RZ, RZ, -R11 ;  /* 0x000000ffff0bb224 */ /* 0x000fe200078e0a0b */
[----:B------:R0:W-:Y:S01]  /*1770*/  STL [R1+0x3c8], R12 ;  /* 0x0003c80c01007387 */ /* 0x0001e20000100800 */
[----:B------:R-:W-:Y:S01]  /*1780*/  IMAD.MOV R4, RZ, RZ, -R4 ;  /* 0x000000ffff047224 */ /* 0x000fe200078e0a04 */
[C---:B------:R-:W-:Y:S01]  /*1790*/  ISETP.GT.U32.AND P0, PT, R6.reuse, R20, PT ;  /* 0x000000140600720c */ /* 0x040fe20003f04070 */
[----:B------:R-:W-:Y:S01]  /*17a0*/  @!P4 IMAD.IADD R19, R19, 0x1, -R6 ;  /* 0x000000011313c824 */ /* 0x000fe200078e0a06 */
[----:B------:R1:W-:Y:S01]  /*17b0*/  STL [R1+0x3cc], R11 ;  /* 0x0003cc0b01007387 */ /* 0x0003e20000100800 */
[----:B------:R-:W-:Y:S01]  /*17c0*/  IMAD R13, R6, R4, R13 ;  /* 0x00000004060d7224 */ /* 0x000fe200078e020d */
[----:B------:R-:W-:Y:S01]  /*17d0*/  ISETP.GE.AND P3, PT, R14, RZ, PT ;  /* 0x000000ff0e00720c */ /* 0x000fe20003f66270 */
[----:B------:R-:W-:Y:S01]  /*17e0*/  IMAD.HI.U32 R5, R27, R15, RZ ;  /* 0x0000000f1b057227 */ /* 0x000fe200078e00ff */
[----:B------:R-:W-:-:S02]  /*17f0*/  IABS R14, R14 ;  /* 0x0000000e000e7213 */ /* 0x000fc40000000000 */
[----:B------:R-:W-:Y:S01]  /*1800*/  ISETP.GT.U32.AND P4, PT, R6, R19, PT ;  /* 0x000000130600720c */ /* 0x000fe20003f84070 */
[----:B------:R-:W-:Y:S01]  /*1810*/  IMAD.MOV R5, RZ, RZ, -R5 ;  /* 0x000000ffff057224 */ /* 0x000fe200078e0a05 */
[----:B------:R-:W-:Y:S01]  /*1820*/  IADD3 R4, R9, 0xe9, RZ ;  /* 0x000000e909047810 */ /* 0x000fe20007ffe0ff */
[----:B------:R-:W-:-:S03]  /*1830*/  IMAD.HI.U32 R8, R27, R14, RZ ;  /* 0x0000000e1b087227 */ /* 0x000fc600078e00ff */
[----:B0-----:R-:W-:Y:S01]  /*1840*/  IABS R12, R4 ;  /* 0x00000004000c7213 */ /* 0x001fe20000000000 */
[----:B-1----:R-:W-:Y:S02]  /*1850*/  IMAD.MOV.U32 R11, RZ, RZ, R2 ;  /* 0x000000ffff0b7224 */ /* 0x002fe400078e0002 */
[----:B------:R-:W-:Y:S02]  /*1860*/  IMAD.MOV R8, RZ, RZ, -R8 ;  /* 0x000000ffff087224 */ /* 0x000fe400078e0a08 */
[----:B------:R-:W-:Y:S01]  /*1870*/  @!P6 IMAD.MOV R11, RZ, RZ, -R11 ;  /* 0x000000ffff0be224 */ /* 0x000fe200078e0a0b */
[----:B------:R-:W-:Y:S01]  /*1880*/  ISETP.GT.U32.AND P6, PT, R6, R13, PT ;  /* 0x0000000d0600720c */ /* 0x000fe20003fc4070 */
[----:B------:R-:W-:Y:S02]  /*1890*/  @!P0 IMAD.IADD R20, R20, 0x1, -R6 ;  /* 0x0000000114148824 */ /* 0x000fe400078e0a06 */
[C---:B------:R-:W-:Y:S01]  /*18a0*/  IMAD R14, R6.reuse, R8, R14 ;  /* 0x00000008060e7224 */ /* 0x040fe200078e020e */
[----:B------:R0:W-:Y:S01]  /*18b0*/  STL [R1+0x3bc], R11 ;  /* 0x0003bc0b01007387 */ /* 0x0001e20000100800 */
[C---:B------:R-:W-:Y:S01]  /*18c0*/  IMAD R15, R6.reuse, R5, R15 ;  /* 0x00000005060f7224 */ /* 0x040fe200078e020f */
[C---:B------:R-:W-:Y:S01]  /*18d0*/  ISETP.GT.U32.AND P0, PT, R6.reuse, R20, PT ;  /* 0x000000140600720c */ /* 0x040fe20003f04070 */
[----:B------:R-:W-:Y:S01]  /*18e0*/  @!P4 IMAD.IADD R19, R19, 0x1, -R6 ;  /* 0x000000011313c824 */ /* 0x000fe200078e0a06 */
[----:B------:R-:W-:Y:S01]  /*18f0*/  ISETP.GT.U32.AND P4, PT, R6, R14, PT ;  /* 0x0000000e0600720c */ /* 0x000fe20003f84070 */
[----:B------:R-:W-:Y:S01]  /*1900*/  IMAD.HI.U32 R16, R27, R12, RZ ;  /* 0x0000000c1b107227 */ /* 0x000fe200078e00ff */
[----:B------:R-:W-:-:S03]  /*1910*/  IABS R8, R17 ;  /* 0x0000001100087213 */ /* 0x000fc60000000000 */
[----:B------:R-:W-:Y:S01]  /*1920*/  @!P6 IMAD.IADD R13, R13, 0x1, -R6 ;  /* 0x000000010d0de824 */ /* 0x000fe200078e0a06 */
[----:B------:R-:W-:Y:S01]  /*1930*/  ISETP.GT.U32.AND P6, PT, R6, R15, PT ;  /* 0x0000000f0600720c */ /* 0x000fe20003fc4070 */
[----:B------:R-:W-:Y:S01]  /*1940*/  IMAD.MOV R2, RZ, RZ, -R16 ;  /* 0x000000ffff027224 */ /* 0x000fe200078e0a10 */
[----:B------:R-:W-:Y:S01]  /*1950*/  IADD3 R16, R9, 0xe6, RZ ;  /* 0x000000e609107810 */ /* 0x000fe20007ffe0ff */
[----:B------:R-:W-:-:S03]  /*1960*/  IMAD.HI.U32 R0, R27, R10, RZ ;  /* 0x0000000a1b007227 */ /* 0x000fc600078e00ff */
[----:B------:R-:W-:Y:S01]  /*1970*/  IABS R5, R16 ;  /* 0x0000001000057213 */ /* 0x000fe20000000000 */
[----:B------:R-:W-:Y:S01]  /*1980*/  @!P0 IMAD.IADD R20, R20, 0x1, -R6 ;  /* 0x0000000114148824 */ /* 0x000fe200078e0a06 */
[----:B------:R-:W-:Y:S01]  /*1990*/  ISETP.GE.AND P0, PT, R7, RZ, PT ;  /* 0x000000ff0700720c */ /* 0x000fe20003f06270 */
[----:B------:R-:W-:Y:S01]  /*19a0*/  IMAD R12, R6, R2, R12 ;  /* 0x00000002060c7224 */ /* 0x000fe200078e020c */
[----:B------:R-:W-:Y:S01]  /*19b0*/  IADD3 R2, R9, 0xe7, RZ ;  /* 0x000000e709027810 */ /* 0x000fe20007ffe0ff */
[--C-:B------:R-:W-:Y:S01]  /*19c0*/  @!P4 IMAD.IADD R14, R14, 0x1, -R6.reuse ;  /* 0x000000010e0ec824 */ /* 0x100fe200078e0a06 */
[C---:B------:R-:W-:Y:S01]  /*19d0*/  ISETP.GT.U32.AND P4, PT, R6.reuse, R13, PT ;  /* 0x0000000d0600720c */ /* 0x040fe20003f84070 */
[----:B------:R-:W-:Y:S01]  /*19e0*/  @!P6 IMAD.IADD R15, R15, 0x1, -R6 ;  /* 0x000000010f0fe824 */ /* 0x000fe200078e0a06 */
[----:B------:R-:W-:Y:S01]  /*19f0*/  IABS R7, R2 ;  /* 0x0000000200077213 */ /* 0x000fe20000000000 */
[----:B0-----:R-:W-:Y:S02]  /*1a00*/  IMAD.MOV.U32 R11, RZ, RZ, R20 ;  /* 0x000000ffff0b7224 */ /* 0x001fe400078e0014 */
[----:B------:R-:W-:Y:S01]  /*1a10*/  IMAD.MOV R0, RZ, RZ, -R0 ;  /* 0x000000ffff007224 */ /* 0x000fe200078e0a00 */
[----:B------:R-:W-:Y:S01]  /*1a20*/  ISETP.GT.U32.AND P6, PT, R6, R15, PT ;  /* 0x0000000f0600720c */ /* 0x000fe20003fc4070 */
[----:B------:R-:W-:-:S04]  /*1a30*/  IMAD.HI.U32 R21, R27, R5, RZ ;  /* 0x000000051b157227 */ /* 0x000fc800078e00ff */
[----:B------:R-:W-:Y:S01]  /*1a40*/  @!P1 IMAD.MOV R11, RZ, RZ, -R11 ;  /* 0x000000ffff0b9224 */ /* 0x000fe200078e0a0b */
[----:B------:R-:W-:Y:S01]  /*1a50*/  ISETP.GT.U32.AND P1, PT, R6, R14, PT ;  /* 0x0000000e0600720c */ /* 0x000fe20003f24070 */
[----:B------:R-:W-:-:S03]  /*1a60*/  IMAD.HI.U32 R20, R27, R7, RZ ;  /* 0x000000071b147227 */ /* 0x000fc600078e00ff */
[----:B------:R0:W-:Y:S01]  /*1a70*/  STL [R1+0x3ac], R11 ;  /* 0x0003ac0b01007387 */ /* 0x0001e20000100800 */
[C---:B------:R-:W-:Y:S01]  /*1a80*/  IMAD R10, R6.reuse, R0, R10 ;  /* 0x00000000060a7224 */ /* 0x040fe200078e020a */
[----:B------:R-:W-:Y:S01]  /*1a90*/  IABS R0, R18 ;  /* 0x0000001200007213 */ /* 0x000fe20000000000 */
[----:B------:R-:W-:Y:S02]  /*1aa0*/  IMAD.MOV R21, RZ, RZ, -R21 ;  /* 0x000000ffff157224 */ /* 0x000fe400078e0a15 */
[----:B------:R-:W-:Y:S02]  /*1ab0*/  IMAD.MOV R20, RZ, RZ, -R20 ;  /* 0x000000ffff147224 */ /* 0x000fe400078e0a14 */
[----:B------:R-:W-:Y:S01]  /*1ac0*/  @!P4 IMAD.IADD R13, R13, 0x1, -R6 ;  /* 0x000000010d0dc824 */ /* 0x000fe200078e0a06 */
[C---:B------:R-:W-:Y:S01]  /*1ad0*/  ISETP.GT.U32.AND P4, PT, R6.reuse, R10, PT ;  /* 0x0000000a0600720c */ /* 0x040fe20003f84070 */
[----:B------:R-:W-:Y:S01]  /*1ae0*/  IMAD R5, R6, R21, R5 ;  /* 0x0000001506057224 */ /* 0x000fe200078e0205 */
[----:B------:R-:W-:Y:S01]  /*1af0*/  IADD3 R21, R9, 0xdb, RZ ;  /* 0x000000db09157810 */ /* 0x000fe20007ffe0ff */
[----:B0-----:R-:W-:-:S02]  /*1b00*/  IMAD.MOV.U32 R11, RZ, RZ, R19 ;  /* 0x000000ffff0b7224 */ /* 0x001fc400078e0013 */
[C---:B------:R-:W-:Y:S02]  /*1b10*/  IMAD R7, R6.reuse, R20, R7 ;  /* 0x0000001406077224 */ /* 0x040fe400078e0207 */
[--C-:B------:R-:W-:Y:S01]  /*1b20*/  @!P6 IMAD.IADD R15, R15, 0x1, -R6.reuse ;  /* 0x000000010f0fe824 */ /* 0x100fe200078e0a06 */
[C---:B------:R-:W-:Y:S01]  /*1b30*/  ISETP.GT.U32.AND P6, PT, R6.reuse, R5, PT ;  /* 0x000000050600720c */ /* 0x040fe20003fc4070 */
[----:B------:R-:W-:Y:S01]  /*1b40*/  @!P2 IMAD.MOV R11, RZ, RZ, -R11 ;  /* 0x000000ffff0ba224 */ /* 0x000fe200078e0a0b */
[----:B------:R-:W-:Y:S01]  /*1b50*/  ISETP.GT.U32.AND P2, PT, R6, R12, PT ;  /* 0x0000000c0600720c */ /* 0x000fe20003f44070 */
[--C-:B------:R-:W-:Y:S01]  /*1b60*/  @!P1 IMAD.IADD R14, R14, 0x1, -R6.reuse ;  /* 0x000000010e0e9824 */ /* 0x100fe200078e0a06 */
[----:B------:R-:W-:Y:S01]  /*1b70*/  ISETP.GT.U32.AND P1, PT, R6, R7, PT ;  /* 0x000000070600720c */ /* 0x000fe20003f24070 */
[----:B------:R-:W-:Y:S01]  /*1b80*/  @!P4 IMAD.IADD R10, R10, 0x1, -R6 ;  /* 0x000000010a0ac824 */ /* 0x000fe200078e0a06 */
[----:B------:R-:W-:Y:S01]  /*1b90*/  ISETP.GE.AND P4, PT, R3, RZ, PT ;  /* 0x000000ff0300720c */ /* 0x000fe20003f86270 */
[C---:B------:R-:W-:Y:S01]  /*1ba0*/  IMAD.HI.U32 R20, R27.reuse, R0, RZ ;  /* 0x000000001b147227 */ /* 0x040fe200078e00ff */
[----:B------:R0:W-:Y:S03]  /*1bb0*/  STL [R1+0x3a8], R11 ;  /* 0x0003a80b01007387 */ /* 0x0001e60000100800 */
[----:B------:R-:W-:-:S04]  /*1bc0*/  IMAD.HI.U32 R19, R27, R8, RZ ;  /* 0x000000081b137227 */ /* 0x000fc800078e00ff */
[--C-:B------:R-:W-:Y:S01]  /*1bd0*/  @!P6 IMAD.IADD R5, R5, 0x1, -R6.reuse ;  /* 0x000000010505e824 */ /* 0x100fe200078e0a06 */
[----:B------:R-:W-:Y:S01]  /*1be0*/  ISETP.GT.U32.AND P6, PT, R6, R10, PT ;  /* 0x0000000a0600720c */ /* 0x000fe20003fc4070 */
[--C-:B------:R-:W-:Y:S01]  /*1bf0*/  @!P2 IMAD.IADD R12, R12, 0x1, -R6.reuse ;  /* 0x000000010c0ca824 */ /* 0x100fe200078e0a06 */
[----:B------:R-:W-:Y:S01]  /*1c00*/  ISETP.GE.AND P2, PT, R4, RZ, PT ;  /* 0x000000ff0400720c */ /* 0x000fe20003f46270 */
[----:B------:R-:W-:Y:S01]  /*1c10*/  @!P1 IMAD.IADD R7, R7, 0x1, -R6 ;  /* 0x0000000107079824 */ /* 0x000fe200078e0a06 */
[----:B------:R-:W-:Y:S01]  /*1c20*/  IADD3 R4, R9, 0xe2, RZ ;  /* 0x000000e209047810 */ /* 0x000fe20007ffe0ff */
[----:B------:R-:W-:Y:S01]  /*1c30*/  IMAD.MOV R20, RZ, RZ, -R20 ;  /* 0x000000ffff147224 */ /* 0x000fe200078e0a14 */
[C---:B------:R-:W-:Y:S01]  /*1c40*/  ISETP.GT.U32.AND P1, PT, R6.reuse, R12, PT ;  /* 0x0000000c0600720c */ /* 0x040fe20003f24070 */
[----:B------:R-:W-:Y:S01]  /*1c50*/  @!P5 IMAD.MOV R13, RZ, RZ, -R13 ;  /* 0x000000ffff0dd224 */ /* 0x000fe200078e0a0d */
[----:B------:R-:W-:Y:S01]  /*1c60*/  ISETP.GT.U32.AND P5, PT, R6, R7, PT ;  /* 0x000000070600720c */ /* 0x000fe20003fa4070 */
[----:B------:R-:W-:-:S02]  /*1c70*/  IMAD.MOV R19, RZ, RZ, -R19 ;  /* 0x000000ffff137224 */ /* 0x000fc400078e0a13 */
[C---:B------:R-:W-:Y:S01]  /*1c80*/  IMAD R0, R6.reuse, R20, R0 ;  /* 0x0000001406007224 */ /* 0x040fe200078e0200 */
[----:B------:R-:W-:Y:S01]  /*1c90*/  IABS R20, R4 ;  /* 0x0000000400147213 */ /* 0x000fe20000000000 */
[----:B------:R-:W-:Y:S01]  /*1ca0*/  @!P3 IMAD.MOV R14, RZ, RZ, -R14 ;  /* 0x000000ffff0eb224 */ /* 0x000fe200078e0a0e */
[C---:B------:R-:W-:Y:S01]  /*1cb0*/  ISETP.GT.U32.AND P3, PT, R6.reuse, R5, PT ;  /* 0x000000050600720c */ /* 0x040fe20003f64070 */
[----:B------:R-:W-:Y:S01]  /*1cc0*/  IMAD R3, R6, R19, R8 ;  /* 0x0000001306037224 */ /* 0x000fe200078e0208 */
[----:B------:R-:W-:Y:S01]  /*1cd0*/  IADD3 R8, R9, 0xe3, RZ ;  /* 0x000000e309087810 */ /* 0x000fe20007ffe0ff */
[--C-:B------:R-:W-:Y:S01]  /*1ce0*/  @!P6 IMAD.IADD R10, R10, 0x1, -R6.reuse ;  /* 0x000000010a0ae824 */ /* 0x100fe200078e0a06 */
[C---:B------:R-:W-:Y:S01]  /*1cf0*/  ISETP.GT.U32.AND P6, PT, R6.reuse, R0, PT ;  /* 0x000000000600720c */ /* 0x040fe20003fc4070 */
[----:B------:R-:W-:Y:S01]  /*1d00*/  @!P0 IMAD.MOV R15, RZ, RZ, -R15 ;  /* 0x000000ffff0f8224 */ /* 0x000fe200078e0a0f */
[----:B------:R-:W-:Y:S01]  /*1d10*/  ISETP.GT.U32.AND P0, PT, R6, R3, PT ;  /* 0x000000030600720c */ /* 0x000fe20003f04070 */
[--C-:B------:R-:W-:Y:S01]  /*1d20*/  @!P1 IMAD.IADD R12, R12, 0x1, -R6.reuse ;  /* 0x000000010c0c9824 */ /* 0x100fe200078e0a06 */
[----:B------:R-:W-:Y:S01]  /*1d30*/  IABS R19, R8 ;  /* 0x0000000800137213 */ /* 0x000fe20000000000 */
[----:B------:R-:W-:Y:S01]  /*1d40*/  @!P5 IMAD.IADD R7, R7, 0x1, -R6 ;  /* 0x000000010707d824 */ /* 0x000fe200078e0a06 */
[----:B------:R-:W-:Y:S01]  /*1d50*/  ISETP.GE.AND P1, PT, R2, RZ, PT ;  /* 0x000000ff0200720c */ /* 0x000fe20003f26270 */
[----:B------:R-:W-:Y:S01]  /*1d60*/  IMAD.MOV.U32 R2, RZ, RZ, R20 ;  /* 0x000000ffff027224 */ /* 0x000fe200078e0014 */
[----:B------:R-:W-:Y:S01]  /*1d70*/  ISETP.GE.AND P5, PT, R16, RZ, PT ;  /* 0x000000ff1000720c */ /* 0x000fe20003fa6270 */
[----:B------:R-:W-:Y:S01]  /*1d80*/  IMAD.HI.U32 R16, R27, R19, RZ ;  /* 0x000000131b107227 */ /* 0x000fe200078e00ff */
[----:B------:R-:W-:Y:S03]  /*1d90*/  STL [R1+0xcfc], R13 ;  /* 0x000cfc0d01007387 */ /* 0x000fe60000100800 */
[----:B------:R-:W-:Y:S01]  /*1da0*/  @!P3 IMAD.IADD R5, R5, 0x1, -R6 ;  /* 0x000000010505b824 */ /* 0x000fe200078e0a06 */
[----:B------:R-:W-:Y:S01]  /*1db0*/  ISETP.GE.AND P3, PT, R17, RZ, PT ;  /* 0x000000ff1100720c */ /* 0x000fe20003f66270 */
[----:B------:R-:W-:Y:S01]  /*1dc0*/  IMAD.HI.U32 R17, R27, R2, RZ ;  /* 0x000000021b117227 */ /* 0x000fe200078e00ff */
[----:B------:R-:W-:Y:S03]  /*1dd0*/  STL [R1+0xd00], R14 ;  /* 0x000d000e01007387 */ /* 0x000fe60000100800 */
[----:B------:R-:W-:Y:S01]  /*1de0*/  IMAD.MOV R16, RZ, RZ, -R16 ;  /* 0x000000ffff107224 */ /* 0x000fe200078e0a10 */
[----:B------:R-:W-:Y:S01]  /*1df0*/  STL [R1+0xd04], R15 ;  /* 0x000d040f01007387 */ /* 0x000fe20000100800 */
[--C-:B------:R-:W-:Y:S01]  /*1e00*/  @!P6 IMAD.IADD R0, R0, 0x1, -R6.reuse ;  /* 0x000000010000e824 */ /* 0x100fe200078e0a06 */
[----:B------:R-:W-:Y:S01]  /*1e10*/  ISETP.GE.AND P6, PT, R8, RZ, PT ;  /* 0x000000ff0800720c */ /* 0x000fe20003fc6270 */
[----:B------:R-:W-:Y:S01]  /*1e20*/  @!P0 IMAD.IADD R3, R3, 0x1, -R6 ;  /* 0x0000000103038824 */ /* 0x000fe200078e0a06 */
[----:B------:R-:W-:Y:S01]  /*1e30*/  ISETP.GE.AND P0, PT, R18, RZ, PT ;  /* 0x000000ff1200720c */ /* 0x000fe20003f06270 */
[----:B------:R-:W-:Y:S01]  /*1e40*/  IMAD.MOV.U32 R22, RZ, RZ, R12 ;  /* 0x000000ffff167224 */ /* 0x000fe200078e000c */
[----:B------:R-:W-:Y:S01]  /*1e50*/  IADD3 R18, R9, 0xda, RZ ;  /* 0x000000da09127810 */ /* 0x000fe20007ffe0ff */
[----:B------:R-:W-:-:S02]  /*1e60*/  IMAD.MOV R12, RZ, RZ, -R17 ;  /* 0x000000ffff0c7224 */ /* 0x000fc400078e0a11 */
[C---:B------:R-:W-:Y:S01]  /*1e70*/  IMAD R8, R6.reuse, R16, R19 ;  /* 0x0000001006087224 */ /* 0x040fe200078e0213 */
[----:B------:R-:W-:Y:S01]  /*1e80*/  IABS R17, R18 ;  /* 0x0000001200117213 */ /* 0x000fe20000000000 */
[----:B0-----:R-:W-:Y:S02]  /*1e90*/  IMAD.MOV.U32 R11, RZ, RZ, R10 ;  /* 0x000000ffff0b7224 */ /* 0x001fe400078e000a */
[----:B------:R-:W-:Y:S01]  /*1ea0*/  @!P2 IMAD.MOV R22, RZ, RZ, -R22 ;  /* 0x000000ffff16a224 */ /* 0x000fe200078e0a16 */
[C---:B------:R-:W-:Y:S01]  /*1eb0*/  ISETP.GT.U32.AND P2, PT, R6.reuse, R3, PT ;  /* 0x000000030600720c */ /* 0x040fe20003f44070 */
[C---:B------:R-:W-:Y:S01]  /*1ec0*/  IMAD R2, R6.reuse, R12, R2 ;  /* 0x0000000c06027224 */ /* 0x040fe200078e0202 */
[----:B------:R-:W-:Y:S01]  /*1ed0*/  IADD3 R12, R9, 0xdf, RZ ;  /* 0x000000df090c7810 */ /* 0x000fe20007ffe0ff */
[----:B------:R-:W-:Y:S01]  /*1ee0*/  IMAD.MOV.U32 R10, RZ, RZ, R5 ;  /* 0x000000ffff0a7224 */ /* 0x000fe200078e0005 */
[----:B------:R-:W-:Y:S01]  /*1ef0*/  STL [R1+0x374], R22 ;  /* 0x0003741601007387 */ /* 0x000fe20000100800 */
[----:B------:R-:W-:Y:S01]  /*1f00*/  @!P1 IMAD.MOV R7, RZ, RZ, -R7 ;  /* 0x000000ffff079224 */ /* 0x000fe200078e0a07 */
[C---:B------:R-:W-:Y:S01]  /*1f10*/  ISETP.GT.U32.AND P1, PT, R6.reuse, R8, PT ;  /* 0x000000080600720c */ /* 0x040fe20003f24070 */
[----:B------:R-:W-:Y:S01]  /*1f20*/  @!P5 IMAD.MOV R10, RZ, RZ, -R10 ;  /* 0x000000ffff0ad224 */ /* 0x000fe200078e0a0a */
[C---:B------:R-:W-:Y:S01]  /*1f30*/  ISETP.GT.U32.AND P5, PT, R6.reuse, R2, PT ;  /* 0x000000020600720c */ /* 0x040fe20003fa4070 */
[----:B------:R-:W-:Y:S01]  /*1f40*/  @!P4 IMAD.MOV R11, RZ, RZ, -R11 ;  /* 0x000000ffff0bc224 */ /* 0x000fe200078e0a0b */
[----:B------:R-:W-:-:S02]  /*1f50*/  ISETP.GT.U32.AND P4, PT, R6, R0, PT ;  /* 0x000000000600720c */ /* 0x000fc40003f84070 */
[----:B------:R-:W-:Y:S01]  /*1f60*/  IADD3 R5, R9, 0xe1, RZ ;  /* 0x000000e109057810 */ /* 0x000fe20007ffe0ff */
[--C-:B------:R-:W-:Y:S01]  /*1f70*/  @!P2 IMAD.IADD R3, R3, 0x1, -R6.reuse ;  /* 0x000000010303a824 */ /* 0x100fe200078e0a06 */
[----:B------:R0:W-:Y:S01]  /*1f80*/  STL [R1+0x378], R11 ;  /* 0x0003780b01007387 */ /* 0x0001e20000100800 */
[----:B------:R-:W-:Y:S02]  /*1f90*/  ISETP.GE.AND P2, PT, R4, RZ, PT ;  /* 0x000000ff0400720c */ /* 0x000fe40003f46270 */
[----:B------:R-:W-:Y:S01]  /*1fa0*/  IABS R4, R5 ;  /* 0x0000000500047213 */ /* 0x000fe20000000000 */
[----:B------:R1:W-:Y:S01]  /*1fb0*/  STL [R1+0x37c], R7 ;  /* 0x00037c0701007387 */ /* 0x0003e20000100800 */
[--C-:B------:R-:W-:Y:S02]  /*1fc0*/  @!P1 IMAD.IADD R8, R8, 0x1, -R6.reuse ;  /* 0x0000000108089824 */ /* 0x100fe400078e0a06 */
[--C-:B------:R-:W-:Y:S01]  /*1fd0*/  @!P5 IMAD.IADD R2, R2, 0x1, -R6.reuse ;  /* 0x000000010202d824 */ /* 0x100fe200078e0a06 */
[----:B------:R2:W-:Y:S01]  /*1fe0*/  STL [R1+0x380], R10 ;  /* 0x0003800a01007387 */ /* 0x0005e20000100800 */
[----:B------:R-:W-:Y:S01]  /*1ff0*/  @!P4 IMAD.IADD R0, R0, 0x1, -R6 ;  /* 0x000000010000c824 */ /* 0x000fe200078e0a06 */
[----:B------:R-:W-:Y:S01]  /*2000*/  ISETP.GT.U32.AND P5, PT, R6, R8, PT ;  /* 0x000000080600720c */ /* 0x000fe20003fa4070 */
[----:B0-----:R-:W-:Y:S01]  /*2010*/  IMAD.MOV.U32 R11, RZ, RZ, R3 ;  /* 0x000000ffff0b7224 */ /* 0x001fe200078e0003 */
[----:B------:R-:W-:-:S02]  /*2020*/  ISETP.GE.AND P4, PT, R5, RZ, PT ;  /* 0x000000ff0500720c */ /* 0x000fc40003f86270 */
[----:B-1----:R-:W-:Y:S01]  /*2030*/  IADD3 R7, R9, 0xe0, RZ ;  /* 0x000000e009077810 */ /* 0x002fe20007ffe0ff */
[----:B------:R-:W-:Y:S01]  /*2040*/  @!P3 IMAD.MOV R11, RZ, RZ, -R11 ;  /* 0x000000ffff0bb224 */ /* 0x000fe200078e0a0b */
[----:B------:R-:W-:Y:S02]  /*2050*/  ISETP.GT.U32.AND P3, PT, R6, R2, PT ;  /* 0x000000020600720c */ /* 0x000fe40003f64070 */
[----:B--2---:R-:W-:Y:S02]  /*2060*/  IABS R10, R7 ;  /* 0x00000007000a7213 */ /* 0x004fe40000000000 */
[----:B------:R-:W-:Y:S01]  /*2070*/  ISETP.GE.AND P1, PT, R7, RZ, PT ;  /* 0x000000ff0700720c */ /* 0x000fe20003f26270 */
[----:B------:R-:W-:Y:S01]  /*2080*/  IMAD.HI.U32 R7, R27, R4, RZ ;  /* 0x000000041b077227 */ /* 0x000fe200078e00ff */
[----:B------:R0:W-:Y:S03]  /*2090*/  STL [R1+0x388], R11 ;  /* 0x0003880b01007387 */ /* 0x0001e60000100800 */
[----:B------:R-:W-:-:S02]  /*20a0*/  IMAD.MOV.U32 R5, RZ, RZ, R10 ;  /* 0x000000ffff057224 */ /* 0x000fc400078e000a */
[----:B------:R-:W-:Y:S02]  /*20b0*/  IMAD.MOV.U32 R10, RZ, RZ, R0 ;  /* 0x000000ffff0a7224 */ /* 0x000fe400078e0000 */
[----:B------:R-:W-:Y:S01]  /*20c0*/  IMAD.MOV R0, RZ, RZ, -R7 ;  /* 0x000000ffff007224 */ /* 0x000fe200078e0a07 */
[----:B------:R-:W-:Y:S01]  /*20d0*/  IADD3 R7, R9, 0xde, RZ ;  /* 0x000000de09077810 */ /* 0x000fe20007ffe0ff */
[----:B------:R-:W-:-:S04]  /*20e0*/  IMAD.HI.U32 R3, R27, R5, RZ ;  /* 0x000000051b037227 */ /* 0x000fc800078e00ff */
[----:B------:R-:W-:Y:S01]  /*20f0*/  IMAD R4, R6, R0, R4 ;  /* 0x0000000006047224 */ /* 0x000fe200078e0204 */
[----:B------:R-:W-:Y:S01]  /*2100*/  IADD3 R0, R9, 0xdc, RZ ;  /* 0x000000dc09007810 */ /* 0x000fe20007ffe0ff */
[----:B------:R-:W-:Y:S02]  /*2110*/  @!P5 IMAD.IADD R8, R8, 0x1, -R6 ;  /* 0x000000010808d824 */ /* 0x000fe400078e0a06 */
[----:B------:R-:W-:Y:S01]  /*2120*/  IMAD.MOV R3, RZ, RZ, -R3 ;  /* 0x000000ffff037224 */ /* 0x000fe200078e0a03 */
[C---:B------:R-:W-:Y:S01]  /*2130*/  ISETP.GT.U32.AND P5, PT, R6.reuse, R4, PT ;  /* 0x000000040600720c */ /* 0x040fe20003fa4070 */
[----:B------:R-:W-:Y:S01]  /*2140*/  IMAD.MOV.U32 R13, RZ, RZ, R8 ;  /* 0x000000ffff0d7224 */ /* 0x000fe200078e0008 */
[----:B------:R-:W-:Y:S01]  /*2150*/  IABS R8, R0 ;  /* 0x0000000000087213 */ /* 0x000fe20000000000 */
[----:B------:R-:W-:Y:S02]  /*2160*/  IMAD R3, R6, R3, R5 ;  /* 0x0000000306037224 */ /* 0x000fe400078e0205 */
[----:B------:R-:W-:-:S02]  /*2170*/  @!P6 IMAD.MOV R13, RZ, RZ, -R13 ;  /* 0x000000ffff0de224 */ /* 0x000fc400078e0a0d */
[----:B------:R-:W-:Y:S01]  /*2180*/  @!P0 IMAD.MOV R10, RZ, RZ, -R10 ;  /* 0x000000ffff0a8224 */ /* 0x000fe200078e0a0a */
[----:B------:R-:W-:Y:S01]  /*2190*/  ISETP.GT.U32.AND P6, PT, R6, R3, PT ;  /* 0x000000030600720c */ /* 0x000fe20003fc4070 */
[--C-:B------:R-:W-:Y:S01]  /*21a0*/  @!P3 IMAD.IADD R2, R2, 0x1, -R6.reuse ;  /* 0x000000010202b824 */ /* 0x100fe200078e0a06 */
[----:B------:R-:W-:Y:S02]  /*21b0*/  ISETP.GE.AND P0, PT, R12, RZ, PT ;  /* 0x000000ff0c00720c */ /* 0x000fe40003f06270 */
[----:B------:R-:W-:Y:S01]  /*21c0*/  IABS R12, R12 ;  /* 0x0000000c000c7213 */ /* 0x000fe20000000000 */
[----:B------:R-:W-:Y:S01]  /*21d0*/  @!P5 IMAD.IADD R4, R4, 0x1, -R6 ;  /* 0x000000010404d824 */ /* 0x000fe200078e0a06 */
[----:B------:R1:W-:Y:S01]  /*21e0*/  STL [R1+0x390], R10 ;  /* 0x0003900a01007387 */ /* 0x0003e20000100800 */
[----:B0-----:R-:W-:Y:S01]  /*21f0*/  IMAD.MOV.U32 R11, RZ, RZ, R2 ;  /* 0x000000ffff0b7224 */ /* 0x001fe200078e0002 */
[----:B------:R-:W-:Y:S01]  /*2200*/  ISETP.GE.AND P3, PT, R7, RZ, PT ;  /* 0x000000ff0700720c */ /* 0x000fe20003f66270 */
[----:B------:R-:W-:Y:S01]  /*2210*/  IMAD.HI.U32 R5, R27, R12, RZ ;  /* 0x0000000c1b057227 */ /* 0x000fe200078e00ff */
[----:B------:R-:W-:Y:S01]  /*2220*/  ISETP.GT.U32.AND P5, PT, R6, R4, PT ;  /* 0x000000040600720c */ /* 0x000fe20003fa4070 */
[----:B------:R-:W-:Y:S01]  /*2230*/  STL [R1+0x394], R13 ;  /* 0x0003940d01007387 */ /* 0x000fe20000100800 */
[----:B------:R-:W-:Y:S01]  /*2240*/  IABS R7, R7 ;  /* 0x0000000700077213 */ /* 0x000fe20000000000 */
[----:B------:R-:W-:-:S02]  /*2250*/  @!P2 IMAD.MOV R11, RZ, RZ, -R11 ;  /* 0x000000ffff0ba224 */ /* 0x000fc400078e0a0b */
[----:B------:R-:W-:Y:S01]  /*2260*/  IMAD.MOV R5, RZ, RZ, -R5 ;  /* 0x000000ffff057224 */ /* 0x000fe200078e0a05 */
[----:B-1----:R-:W-:Y:S01]  /*2270*/  IADD3 R10, R9, 0xdd, RZ ;  /* 0x000000dd090a7810 */ /* 0x002fe20007ffe0ff */
[----:B------:R-:W-:Y:S01]  /*2280*/  @!P6 IMAD.IADD R3, R3, 0x1, -R6 ;  /* 0x000000010303e824 */ /* 0x000fe200078e0a06 */
[----:B------:R0:W-:Y:S01]  /*2290*/  STL [R1+0x398], R11 ;  /* 0x0003980b01007387 */ /* 0x0001e20000100800 */
[----:B------:R-:W-:Y:S01]  /*22a0*/  IMAD R12, R6, R5, R12 ;  /* 0x00000005060c7224 */ /* 0x000fe200078e020c */
[----:B------:R-:W-:Y:S01]  /*22b0*/  ISETP.GE.AND P2, PT, R10, RZ, PT ;  /* 0x000000ff0a00720c */ /* 0x000fe20003f46270 */
[C---:B------:R-:W-:Y:S01]  /*22c0*/  IMAD.HI.U32 R2, R27.reuse, R7, RZ ;  /* 0x000000071b027227 */ /* 0x040fe200078e00ff */
[----:B------:R-:W-:Y:S02]  /*22d0*/  IABS R10, R10 ;  /* 0x0000000a000a7213 */ /* 0x000fe40000000000 */
[----:B------:R-:W-:Y:S01]  /*22e0*/  ISETP.GT.U32.AND P6, PT, R6, R3, PT ;  /* 0x000000030600720c */ /* 0x000fe20003fc4070 */
[----:B------:R-:W-:Y:S01]  /*22f0*/  @!P5 IMAD.IADD R4, R4, 0x1, -R6 ;  /* 0x000000010404d824 */ /* 0x000fe200078e0a06 */
[----:B------:R-:W-:Y:S01]  /*2300*/  ISETP.GT.U32.AND P5, PT, R6, R12, PT ;  /* 0x0000000c0600720c */ /* 0x000fe20003fa4070 */
[----:B------:R-:W-:-:S04]  /*2310*/  IMAD.HI.U32 R16, R27, R10, RZ ;  /* 0x0000000a1b107227 */ /* 0x000fc800078e00ff */
[----:B------:R-:W-:-:S04]  /*2320*/  IMAD.HI.U32 R5, R27, R8, RZ ;  /* 0x000000081b057227 */ /* 0x000fc800078e00ff */
[----:B------:R-:W-:Y:S02]  /*2330*/  IMAD.MOV R16, RZ, RZ, -R16 ;  /* 0x000000ffff107224 */ /* 0x000fe400078e0a10 */
[----:B------:R-:W-:Y:S02]  /*2340*/  IMAD.MOV R2, RZ, RZ, -R2 ;  /* 0x000000ffff027224 */ /* 0x000fe400078e0a02 */
[----:B------:R-:W-:Y:S02]  /*2350*/  IMAD.MOV R5, RZ, RZ, -R5 ;  /* 0x000000ffff057224 */ /* 0x000fe400078e0a05 */
[C---:B------:R-:W-:Y:S02]  /*2360*/  IMAD R10, R6.reuse, R16, R10 ;  /* 0x00000010060a7224 */ /* 0x040fe400078e020a */
[----:B------:R-:W-:Y:S01]  /*2370*/  IMAD R7, R6, R2, R7 ;  /* 0x0000000206077224 */ /* 0x000fe200078e0207 */
[----:B------:R-:W-:Y:S01]  /*2380*/  IABS R2, R21 ;  /* 0x0000001500027213 */ /* 0x000fe20000000000 */
[----:B0-----:R-:W-:-:S02]  /*2390*/  IMAD.MOV.U32 R11, RZ, RZ, R4 ;  /* 0x000000ffff0b7224 */ /* 0x001fc400078e0004 */
[C---:B------:R-:W-:Y:S01]  /*23a0*/  IMAD R8, R6.reuse, R5, R8 ;  /* 0x0000000506087224 */ /* 0x040fe200078e0208 */
[----:B------:R-:W-:Y:S01]  /*23b0*/  IADD3 R5, R9, 0xd9, RZ ;  /* 0x000000d909057810 */ /* 0x000fe20007ffe0ff */
[--C-:B------:R-:W-:Y:S01]  /*23c0*/  @!P6 IMAD.IADD R3, R3, 0x1, -R6.reuse ;  /* 0x000000010303e824 */ /* 0x100fe200078e0a06 */
[C---:B------:R-:W-:Y:S01]  /*23d0*/  ISETP.GT.U32.AND P6, PT, R6.reuse, R10, PT ;  /* 0x0000000a0600720c */ /* 0x040fe20003fc4070 */
[----:B------:R-:W-:Y:S01]  /*23e0*/  @!P4 IMAD.MOV R11, RZ, RZ, -R11 ;  /* 0x000000ffff0bc224 */ /* 0x000fe200078e0a0b */
[----:B------:R-:W-:Y:S01]  /*23f0*/  ISETP.GT.U32.AND P4, PT, R6, R7, PT ;  /* 0x000000070600720c */ /* 0x000fe20003f84070 */
[----:B------:R-:W-:Y:S01]  /*2400*/  @!P5 IMAD.IADD R12, R12, 0x1, -R6 ;  /* 0x000000010c0cd824 */ /* 0x000fe200078e0a06 */
[----:B------:R-:W-:Y:S01]  /*2410*/  ISETP.GT.U32.AND P5, PT, R6, R8, PT ;  /* 0x000000080600720c */ /* 0x000fe20003fa4070 */
[----:B------:R-:W-:Y:S01]  /*2420*/  IMAD.HI.U32 R4, R27, R2, RZ ;  /* 0x000000021b047227 */ /* 0x000fe200078e00ff */
[----:B------:R0:W-:Y:S01]  /*2430*/  STL [R1+0x38c], R11 ;  /* 0x00038c0b01007387 */ /* 0x0001e20000100800 */
[----:B------:R-:W-:-:S02]  /*2440*/  IABS R20, R5 ;  /* 0x0000000500147213 */ /* 0x000fc40000000000 */
[----:B------:R-:W-:-:S03]  /*2450*/  IMAD.MOV R4, RZ, RZ, -R4 ;  /* 0x000000ffff047224 */ /* 0x000fc600078e0a04 */
[----:B------:R-:W-:-:S04]  /*2460*/  IMAD.HI.U32 R16, R27, R20, RZ ;  /* 0x000000141b107227 */ /* 0x000fc800078e00ff */
[--C-:B------:R-:W-:Y:S02]  /*2470*/  @!P6 IMAD.IADD R10, R10, 0x1, -R6.reuse ;  /* 0x000000010a0ae824 */ /* 0x100fe400078e0a06 */
[--C-:B------:R-:W-:Y:S01]  /*2480*/  @!P4 IMAD.IADD R7, R7, 0x1, -R6.reuse ;  /* 0x000000010707c824 */ /* 0x100fe200078e0a06 */
[----:B------:R-:W-:Y:S01]  /*2490*/  ISETP.GT.U32.AND P4, PT, R6, R12, PT ;  /* 0x0000000c0600720c */ /* 0x000fe20003f84070 */
[----:B------:R-:W-:Y:S01]  /*24a0*/  @!P5 IMAD.IADD R8, R8, 0x1, -R6 ;  /* 0x000000010808d824 */ /* 0x000fe200078e0a06 */
[C---:B------:R-:W-:Y:S01]  /*24b0*/  ISETP.GT.U32.AND P5, PT, R6.reuse, R10, PT ;  /* 0x0000000a0600720c */ /* 0x040fe20003fa4070 */
[----:B0-----:R-:W-:Y:S01]  /*24c0*/  IMAD.MOV.U32 R11, RZ, RZ, R3 ;  /* 0x000000ffff0b7224 */ /* 0x001fe200078e0003 */
[----:B------:R-:W-:Y:S01]  /*24d0*/  ISETP.GT.U32.AND P6, PT, R6, R7, PT ;  /* 0x000000070600720c */ /* 0x000fe20003fc4070 */
[----:B------:R-:W-:-:S04]  /*24e0*/  IMAD.HI.U32 R3, R27, R17, RZ ;  /* 0x000000111b037227 */ /* 0x000fc800078e00ff */
[----:B------:R-:W-:Y:S02]  /*24f0*/  IMAD.MOV R3, RZ, RZ, -R3 ;  /* 0x000000ffff037224 */ /* 0x000fe400078e0a03 */
[----:B------:R-:W-:Y:S01]  /*2500*/  @!P1 IMAD.MOV R11, RZ, RZ, -R11 ;  /* 0x000000ffff0b9224 */ /* 0x000fe200078e0a0b */
[C---:B------:R-:W-:Y:S01]  /*2510*/  ISETP.GT.U32.AND P1, PT, R6.reuse, R8, PT ;  /* 0x000000080600720c */ /* 0x040fe20003f24070 */
[C---:B------:R-:W-:Y:S01]  /*2520*/  IMAD R2, R6.reuse, R4, R2 ;  /* 0x0000000406027224 */ /* 0x040fe200078e0202 */
[C---:B------:R-:W-:Y:S01]  /*2530*/  IADD3 R4, R9.reuse, 0xd8, RZ ;  /* 0x000000d809047810 */ /* 0x040fe20007ffe0ff */
[----:B------:R-:W-:Y:S01]  /*2540*/  IMAD R17, R6, R3, R17 ;  /* 0x0000000306117224 */ /* 0x000fe200078e0211 */
[----:B------:R-:W-:Y:S01]  /*2550*/  IADD3 R3, R9, 0xd7, RZ ;  /* 0x000000d709037810 */ /* 0x000fe20007ffe0ff */
[--C-:B------:R-:W-:Y:S01]  /*2560*/  @!P4 IMAD.IADD R12, R12, 0x1, -R6.reuse ;  /* 0x000000010c0cc824 */ /* 0x100fe200078e0a06 */
[----:B------:R-:W-:Y:S01]  /*2570*/  ISETP.GT.U32.AND P4, PT, R6, R2, PT ;  /* 0x000000020600720c */ /* 0x000fe20003f84070 */
[--C-:B------:R-:W-:Y:S01]  /*2580*/  @!P5 IMAD.IADD R10, R10, 0x1, -R6.reuse ;  /* 0x000000010a0ad824 */ /* 0x100fe200078e0a06 */
[----:B------:R-:W-:Y:S01]  /*2590*/  ISETP.GT.U32.AND P5, PT, R6, R17, PT ;  /* 0x000000110600720c */ /* 0x000fe20003fa4070 */
[----:B------:R-:W-:Y:S01]  /*25a0*/  @!P6 IMAD.IADD R7, R7, 0x1, -R6 ;  /* 0x000000010707e824 */ /* 0x000fe200078e0a06 */
[----:B------:R0:W-:Y:S01]  /*25b0*/  STL [R1+0x384], R11 ;  /* 0x0003840b01007387 */ /* 0x0001e20000100800 */
[----:B------:R-:W-:Y:S01]  /*25c0*/  IMAD.MOV.U32 R13, RZ, RZ, R12 ;  /* 0x000000ffff0d7224 */ /* 0x000fe200078e000c */
[----:B------:R-:W-:Y:S01]  /*25d0*/  IABS R19, R4 ;  /* 0x0000000400137213 */ /* 0x000fe20000000000 */
[----:B------:R-:W-:Y:S01]  /*25e0*/  @!P1 IMAD.IADD R8, R8, 0x1, -R6 ;  /* 0x0000000108089824 */ /* 0x000fe200078e0a06 */
[----:B------:R-:W-:Y:S01]  /*25f0*/  ISETP.GE.AND P1, PT, R21, RZ, PT ;  /* 0x000000ff1500720c */ /* 0x000fe20003f26270 */
[----:B------:R-:W-:Y:S01]  /*2600*/  IMAD.MOV R16, RZ, RZ, -R16 ;  /* 0x000000ffff107224 */ /* 0x000fe200078e0a10 */
[----:B------:R-:W-:Y:S01]  /*2610*/  IABS R21, R3 ;  /* 0x0000000300157213 */ /* 0x000fe20000000000 */
[----:B------:R-:W-:Y:S01]  /*2620*/  @!P0 IMAD.MOV R13, RZ, RZ, -R13 ;  /* 0x000000ffff0d8224 */ /* 0x000fe200078e0a0d */
[----:B------:R-:W-:Y:S01]  /*2630*/  ISETP.GE.AND P6, PT, R0, RZ, PT ;  /* 0x000000ff0000720c */ /* 0x000fe20003fc6270 */
[--C-:B------:R-:W-:Y:S01]  /*2640*/  @!P4 IMAD.IADD R2, R2, 0x1, -R6.reuse ;  /* 0x000000010202c824 */ /* 0x100fe200078e0a06 */
[----:B------:R-:W-:Y:S01]  /*2650*/  ISETP.GE.AND P4, PT, R18, RZ, PT ;  /* 0x000000ff1200720c */ /* 0x000fe20003f86270 */
[----:B------:R-:W-:Y:S01]  /*2660*/  @!P5 IMAD.IADD R17, R17, 0x1, -R6 ;  /* 0x000000011111d824 */ /* 0x000fe200078e0a06 */
[----:B------:R1:W-:Y:S01]  /*2670*/  STL [R1+0x360], R13 ;  /* 0x0003600d01007387 */ /* 0x0003e20000100800 */
[----:B------:R-:W-:Y:S01]  /*2680*/  IMAD.MOV.U32 R18, RZ, RZ, R21 ;  /* 0x000000ffff127224 */ /* 0x000fe200078e0015 */
[C---:B------:R-:W-:Y:S01]  /*2690*/  ISETP.GT.U32.AND P0, PT, R6.reuse, R2, PT ;  /* 0x000000020600720c */ /* 0x040fe20003f04070 */
[----:B0-----:R-:W-:Y:S01]  /*26a0*/  IMAD.MOV.U32 R11, RZ, RZ, R7 ;  /* 0x000000ffff0b7224 */ /* 0x001fe200078e0007 */
[----:B------:R-:W-:Y:S01]  /*26b0*/  ISETP.GT.U32.AND P5, PT, R6, R17, PT ;  /* 0x000000110600720c */ /* 0x000fe20003fa4070 */
[----:B------:R-:W-:-:S04]  /*26c0*/  IMAD.HI.U32 R12, R27, R18, RZ ;  /* 0x000000121b0c7227 */ /* 0x000fc800078e00ff */
[----:B------:R-:W-:Y:S02]  /*26d0*/  IMAD.MOV R7, RZ, RZ, -R12 ;  /* 0x000000ffff077224 */ /* 0x000fe400078e0a0c */
[C---:B------:R-:W-:Y:S02]  /*26e0*/  IMAD R20, R6.reuse, R16, R20 ;  /* 0x0000001006147224 */ /* 0x040fe400078e0214 */
[----:B------:R-:W-:Y:S02]  /*26f0*/  IMAD R18, R6, R7, R18 ;  /* 0x0000000706127224 */ /* 0x000fe400078e0212 */
[----:B------:R-:W-:-:S04]  /*2700*/  IMAD.HI.U32 R0, R27, R19, RZ ;  /* 0x000000131b007227 */ /* 0x000fc800078e00ff */
[----:B------:R-:W-:Y:S01]  /*2710*/  @!P3 IMAD.MOV R11, RZ, RZ, -R11 ;  /* 0x000000ffff0bb224 */ /* 0x000fe200078e0a0b */
[C---:B------:R-:W-:Y:S01]  /*2720*/  ISETP.GT.U32.AND P3, PT, R6.reuse, R20, PT ;  /* 0x000000140600720c */ /* 0x040fe20003f64070 */
[----:B------:R-:W-:Y:S01]  /*2730*/  @!P5 IMAD.IADD R17, R17, 0x1, -R6 ;  /* 0x000000011111d824 */ /* 0x000fe200078e0a06 */
[----:B------:R-:W-:Y:S01]  /*2740*/  ISETP.GT.U32.AND P5, PT, R6, R18, PT ;  /* 0x000000120600720c */ /* 0x000fe20003fa4070 */
[----:B------:R-:W-:Y:S01]  /*2750*/  IMAD.MOV R0, RZ, RZ, -R0 ;  /* 0x000000ffff007224 */ /* 0x000fe200078e0a00 */
[----:B------:R-:W-:Y:S01]  /*2760*/  STL [R1+0x364], R11 ;  /* 0x0003640b01007387 */ /* 0x000fe20000100800 */
[----:B------:R-:W-:Y:S01]  /*2770*/  @!P0 IMAD.IADD R2, R2, 0x1, -R6 ;  /* 0x0000000102028824 */ /* 0x000fe200078e0a06 */
[----:B------:R-:W-:Y:S01]  /*2780*/  ISETP.GE.AND P0, PT, R4, RZ, PT ;  /* 0x000000ff0400720c */ /* 0x000fe20003f06270 */
[C---:B------:R-:W-:Y:S01]  /*2790*/  IMAD R19, R6.reuse, R0, R19 ;  /* 0x0000000006137224 */ /* 0x040fe200078e0213 */
[----:B------:R-:W-:Y:S01]  /*27a0*/  IADD3 R4, R9, 0xd5, RZ ;  /* 0x000000d509047810 */ /* 0x000fe20007ffe0ff */
[----:B------:R-:W-:Y:S01]  /*27b0*/  @!P2 IMAD.MOV R10, RZ, RZ, -R10 ;  /* 0x000000ffff0aa224 */ /* 0x000fe200078e0a0a */
[----:B------:R-:W-:Y:S01]  /*27c0*/  ISETP.GE.AND P2, PT, R5, RZ, PT ;  /* 0x000000ff0500720c */ /* 0x000fe20003f46270 */
[----:B------:R-:W-:Y:S01]  /*27d0*/  @!P6 IMAD.MOV R8, RZ, RZ, -R8 ;  /* 0x000000ffff08e224 */ /* 0x000fe200078e0a08 */
[----:B------:R-:W-:Y:S01]  /*27e0*/  ISETP.GT.U32.AND P6, PT, R6, R19, PT ;  /* 0x000000130600720c */ /* 0x000fe20003fc4070 */
[----:B------:R-:W-:Y:S01]  /*27f0*/  IMAD.MOV.U32 R5, RZ, RZ, R2 ;  /* 0x000000ffff057224 */ /* 0x000fe200078e0002 */
[----:B------:R-:W-:Y:S01]  /*2800*/  IADD3 R0, R9, 0xd6, RZ ;  /* 0x000000d609007810 */ /* 0x000fe20007ffe0ff */
[--C-:B------:R-:W-:Y:S01]  /*2810*/  @!P3 IMAD.IADD R20, R20, 0x1, -R6.reuse ;  /* 0x000000011414b824 */ /* 0x100fe200078e0a06 */
[----:B------:R-:W-:Y:S01]  /*2820*/  ISETP.GE.AND P3, PT, R3, RZ, PT ;  /* 0x000000ff0300720c */ /* 0x000fe20003f66270 */
[----:B------:R-:W-:Y:S01]  /*2830*/  @!P1 IMAD.MOV R5, RZ, RZ, -R5 ;  /* 0x000000ffff059224 */ /* 0x000fe200078e0a05 */
[----:B------:R-:W-:Y:S01]  /*2840*/  IABS R3, R4 ;  /* 0x0000000400037213 */ /* 0x000fe20000000000 */
[--C-:B------:R-:W-:Y:S01]  /*2850*/  @!P5 IMAD.IADD R18, R18, 0x1, -R6.reuse ;  /* 0x000000011212d824 */ /* 0x100fe200078e0a06 */
[----:B------:R-:W-:Y:S01]  /*2860*/  STL [R1+0x368], R10 ;  /* 0x0003680a01007387 */ /* 0x000fe20000100800 */
[----:B------:R-:W-:Y:S01]  /*2870*/  IABS R12, R0 ;  /* 0x00000000000c7213 */ /* 0x000fe20000000000 */
[----:B-1----:R-:W-:Y:S01]  /*2880*/  IMAD.MOV.U32 R13, RZ, RZ, R17 ;  /* 0x000000ffff0d7224 */ /* 0x002fe200078e0011 */
[----:B------:R-:W-:Y:S01]  /*2890*/  IADD3 R2, R9, 0xd3, RZ ;  /* 0x000000d309027810 */ /* 0x000fe20007ffe0ff */
[----:B------:R0:W-:Y:S01]  /*28a0*/  STL [R1+0x36c], R8 ;  /* 0x00036c0801007387 */ /* 0x0001e20000100800 */
[C---:B------:R-:W-:Y:S01]  /*28b0*/  ISETP.GT.U32.AND P5, PT, R6.reuse, R18, PT ;  /* 0x000000120600720c */ /* 0x040fe20003fa4070 */
[----:B------:R-:W-:Y:S01]  /*28c0*/  @!P6 IMAD.IADD R19, R19, 0x1, -R6 ;  /* 0x000000011313e824 */ /* 0x000fe200078e0a06 */
[----:B------:R-:W-:Y:S01]  /*28d0*/  ISETP.GT.U32.AND P6, PT, R6, R20, PT ;  /* 0x000000140600720c */ /* 0x000fe20003fc4070 */
[----:B------:R1:W-:Y:S01]  /*28e0*/  STL [R1+0x370], R5 ;  /* 0x0003700501007387 */ /* 0x0003e20000100800 */
[----:B------:R-:W-:-:S02]  /*28f0*/  IMAD.HI.U32 R7, R27, R12, RZ ;  /* 0x0000000c1b077227 */ /* 0x000fc400078e00ff */
[C---:B------:R-:W-:Y:S02]  /*2900*/  ISETP.GT.U32.AND P1, PT, R6.reuse, R19, PT ;  /* 0x000000130600720c */ /* 0x040fe40003f24070 */
[----:B------:R-:W-:Y:S01]  /*2910*/  IMAD.MOV R7, RZ, RZ, -R7 ;  /* 0x000000ffff077224 */ /* 0x000fe200078e0a07 */
[----:B0-----:R-:W-:Y:S01]  /*2920*/  IADD3 R8, R9, 0xd4, RZ ;  /* 0x000000d409087810 */ /* 0x001fe20007ffe0ff */
[----:B------:R-:W-:Y:S02]  /*2930*/  @!P4 IMAD.MOV R13, RZ, RZ, -R13 ;  /* 0x000000ffff0dc224 */ /* 0x000fe400078e0a0d */
[----:B------:R-:W-:Y:S01]  /*2940*/  IMAD R12, R6, R7, R12 ;  /* 0x00000007060c7224 */ /* 0x000fe200078e020c */
[----:B------:R-:W-:Y:S01]  /*2950*/  IABS R16, R8 ;  /* 0x0000000800107213 */ /* 0x000fe20000000000 */
[----:B-1----:R-:W-:Y:S01]  /*2960*/  IMAD.HI.U32 R5, R27, R3, RZ ;  /* 0x000000031b057227 */ /* 0x002fe200078e00ff */
[----:B------:R-:W-:Y:S01]  /*2970*/  IABS R7, R2 ;  /* 0x0000000200077213 */ /* 0x000fe20000000000 */
[----:B------:R0:W-:Y:S02]  /*2980*/  STL [R1+0x2f8], R13 ;  /* 0x0002f80d01007387 */ /* 0x0001e40000100800 */
[----:B------:R-:W-:-:S02]  /*2990*/  IMAD.MOV R5, RZ, RZ, -R5 ;  /* 0x000000ffff057224 */ /* 0x000fc400078e0a05 */
[--C-:B------:R-:W-:Y:S02]  /*29a0*/  @!P5 IMAD.IADD R18, R18, 0x1, -R6.reuse ;  /* 0x000000011212d824 */ /* 0x100fe400078e0a06 */
[----:B------:R-:W-:Y:S01]  /*29b0*/  IMAD R3, R6, R5, R3 ;  /* 0x0000000506037224 */ /* 0x000fe200078e0203 */
[----:B------:R-:W-:Y:S01]  /*29c0*/  IADD3 R5, R9, 0xd2, RZ ;  /* 0x000000d209057810 */ /* 0x000fe20007ffe0ff */
[--C-:B------:R-:W-:Y:S01]  /*29d0*/  @!P6 IMAD.IADD R20, R20, 0x1, -R6.reuse ;  /* 0x000000011414e824 */ /* 0x100fe200078e0a06 */
[C---:B------:R-:W-:Y:S01]  /*29e0*/  ISETP.GT.U32.AND P6, PT, R6.reuse, R12, PT ;  /* 0x0000000c0600720c */ /* 0x040fe20003fc4070 */
[----:B------:R-:W-:Y:S01]  /*29f0*/  @!P1 IMAD.IADD R19, R19, 0x1, -R6 ;  /* 0x0000000113139824 */ /* 0x000fe200078e0a06 */
[----:B------:R-:W-:Y:S01]  /*2a00*/  ISETP.GT.U32.AND P5, PT, R6, R3, PT ;  /* 0x000000030600720c */ /* 0x000fe20003fa4070 */
[----:B------:R-:W-:Y:S01]  /*2a10*/  IMAD.MOV.U32 R11, RZ, RZ, R20 ;  /* 0x000000ffff0b7224 */ /* 0x000fe200078e0014 */
[----:B------:R-:W-:Y:S01]  /*2a20*/  IABS R10, R5 ;  /* 0x00000005000a7213 */ /* 0x000fe20000000000 */
[----:B------:R-:W-:Y:S01]  /*2a30*/  IMAD.HI.U32 R21, R27, R16, RZ ;  /* 0x000000101b157227 */ /* 0x000fe200078e00ff */
[----:B------:R-:W-:-:S03]  /*2a40*/  ISETP.GE.AND P1, PT, R0, RZ, PT ;  /* 0x000000ff0000720c */ /* 0x000fc60003f26270 */
[----:B------:R-:W-:-:S04]  /*2a50*/  IMAD.HI.U32 R17, R27, R10, RZ ;  /* 0x0000000a1b117227 */ /* 0x000fc800078e00ff */
[--C-:B------:R-:W-:Y:S01]  /*2a60*/  @!P6 IMAD.IADD R12, R12, 0x1, -R6.reuse ;  /* 0x000000010c0ce824 */ /* 0x100fe200078e0a06 */
[----:B------:R-:W-:Y:S01]  /*2a70*/  ISETP.GE.AND P6, PT, R4, RZ, PT ;  /* 0x000000ff0400720c */ /* 0x000fe20003fc6270 */
[----:B------:R-:W-:Y:S01]  /*2a80*/  @!P5 IMAD.IADD R3, R3, 0x1, -R6 ;  /* 0x000000010303d824 */ /* 0x000fe200078e0a06 */
[----:B------:R-:W-:Y:S01]  /*2a90*/  IADD3 R4, R9, 0xd1, RZ ;  /* 0x000000d109047810 */ /* 0x000fe20007ffe0ff */
[----:B0-----:R-:W-:Y:S01]  /*2aa0*/  IMAD.MOV.U32 R13, RZ, RZ, R19 ;  /* 0x000000ffff0d7224 */ /* 0x001fe200078e0013 */
[C---:B------:R-:W-:Y:S01]  /*2ab0*/  ISETP.GT.U32.AND P4, PT, R6.reuse, R12, PT ;  /* 0x0000000c0600720c */ /* 0x040fe20003f84070 */
[----:B------:R-:W-:Y:S01]  /*2ac0*/  IMAD.MOV R17, RZ, RZ, -R17 ;  /* 0x000000ffff117224 */ /* 0x000fe200078e0a11 */
[----:B------:R-:W-:Y:S01]  /*2ad0*/  ISETP.GT.U32.AND P5, PT, R6, R3, PT ;  /* 0x000000030600720c */ /* 0x000fe20003fa4070 */
[----:B------:R-:W-:Y:S02]  /*2ae0*/  @!P2 IMAD.MOV R11, RZ, RZ, -R11 ;  /* 0x000000ffff0ba224 */ /* 0x000fe400078e0a0b */
[----:B------:R-:W-:-:S03]  /*2af0*/  IMAD.HI.U32 R0, R27, R7, RZ ;  /* 0x000000071b007227 */ /* 0x000fc600078e00ff */
[----:B------:R0:W-:Y:S01]  /*2b00*/  STL [R1+0x2fc], R11 ;  /* 0x0002fc0b01007387 */ /* 0x0001e20000100800 */
[----:B------:R-:W-:Y:S02]  /*2b10*/  IMAD.MOV R21, RZ, RZ, -R21 ;  /* 0x000000ffff157224 */ /* 0x000fe400078e0a15 */
[----:B------:R-:W-:Y:S01]  /*2b20*/  @!P0 IMAD.MOV R13, RZ, RZ, -R13 ;  /* 0x000000ffff0d8224 */ /* 0x000fe200078e0a0d */
[----:B------:R-:W-:Y:S01]  /*2b30*/  ISETP.GE.AND P0, PT, R8, RZ, PT ;  /* 0x000000ff0800720c */ /* 0x000fe20003f06270 */
[C---:B------:R-:W-:Y:S02]  /*2b40*/  IMAD R8, R6.reuse, R17, R10 ;  /* 0x0000001106087224 */ /* 0x040fe400078e020a */
[----:B------:R-:W-:Y:S01]  /*2b50*/  IMAD.MOV R0, RZ, RZ, -R0 ;  /* 0x000000ffff007224 */ /* 0x000fe200078e0a00 */
[----:B------:R-:W-:Y:S01]  /*2b60*/  STL [R1+0x30c], R13 ;  /* 0x00030c0d01007387 */ /* 0x000fe20000100800 */
[----:B------:R-:W-:Y:S01]  /*2b70*/  IMAD R16, R6, R21, R16 ;  /* 0x0000001506107224 */ /* 0x000fe200078e0210 */
[----:B------:R-:W-:Y:S01]  /*2b80*/  IADD3 R21, R9, 0xbc, RZ ;  /* 0x000000bc09157810 */ /* 0x000fe20007ffe0ff */
[----:B0-----:R-:W-:-:S02]  /*2b90*/  IMAD.MOV.U32 R11, RZ, RZ, R18 ;  /* 0x000000ffff0b7224 */ /* 0x001fc400078e0012 */
[--C-:B------:R-:W-:Y:S01]  /*2ba0*/  @!P5 IMAD.IADD R3, R3, 0x1, -R6.reuse ;  /* 0x000000010303d824 */ /* 0x100fe200078e0a06 */
[C---:B------:R-:W-:Y:S01]  /*2bb0*/  ISETP.GT.U32.AND P5, PT, R6.reuse, R8, PT ;  /* 0x000000080600720c */ /* 0x040fe20003fa4070 */
[C---:B------:R-:W-:Y:S01]  /*2bc0*/  IMAD R7, R6.reuse, R0, R7 ;  /* 0x0000000006077224 */ /* 0x040fe200078e0207 */
[----:B------:R-:W-:Y:S01]  /*2bd0*/  ISETP.GT.U32.AND P2, PT, R6, R16, PT ;  /* 0x000000100600720c */ /* 0x000fe20003f44070 */
[----:B------:R-:W-:Y:S01]  /*2be0*/  @!P3 IMAD.MOV R11, RZ, RZ, -R11 ;  /* 0x000000ffff0bb224 */ /* 0x000fe200078e0a0b */
[----:B------:R-:W-:Y:S01]  /*2bf0*/  IABS R0, R4 ;  /* 0x0000000400007213 */ /* 0x000fe20000000000 */
[----:B------:R-:W-:Y:S01]  /*2c00*/  @!P4 IMAD.IADD R12, R12, 0x1, -R6 ;  /* 0x000000010c0cc824 */ /* 0x000fe200078e0a06 */
[----:B------:R-:W-:Y:S02]  /*2c10*/  ISETP.GT.U32.AND P3, PT, R6, R7, PT ;  /* 0x000000070600720c */ /* 0x000fe40003f64070 */
[----:B------:R0:W-:Y:S01]  /*2c20*/  STL [R1+0x350], R11 ;  /* 0x0003500b01007387 */ /* 0x0001e20000100800 */
[----:B------:R-:W-:Y:S01]  /*2c30*/  ISETP.GE.AND P4, PT, R2, RZ, PT ;  /* 0x000000ff0200720c */ /* 0x000fe20003f86270 */
[----:B------:R-:W-:Y:S01]  /*2c40*/  IMAD.HI.U32 R10, R27, R0, RZ ;  /* 0x000000001b0a7227 */ /* 0x000fe200078e00ff */
[----:B------:R-:W-:-:S02]  /*2c50*/  IADD3 R2, R9, 0xd0, RZ ;  /* 0x000000d009027810 */ /* 0x000fc40007ffe0ff */
[----:B------:R-:W-:Y:S01]  /*2c60*/  IABS R22, R21 ;  /* 0x0000001500167213 */ /* 0x000fe20000000000 */
[--C-:B------:R-:W-:Y:S02]  /*2c70*/  @!P5 IMAD.IADD R8, R8, 0x1, -R6.reuse ;  /* 0x000000010808d824 */ /* 0x100fe400078e0a06 */
[----:B------:R-:W-:Y:S01]  /*2c80*/  @!P2 IMAD.IADD R16, R16, 0x1, -R6 ;  /* 0x000000011010a824 */ /* 0x000fe200078e0a06 */
[----:B------:R-:W-:Y:S01]  /*2c90*/  ISETP.GE.AND P2, PT, R5, RZ, PT ;  /* 0x000000ff0500720c */ /* 0x000fe20003f46270 */
[----:B0-----:R-:W-:Y:S01]  /*2ca0*/  IMAD.MOV.U32 R11, RZ, RZ, R12 ;  /* 0x000000ffff0b7224 */ /* 0x001fe200078e000c */
[----:B------:R-:W-:Y:S01]  /*2cb0*/  IABS R12, R2 ;  /* 0x00000002000c7213 */ /* 0x000fe20000000000 */
[----:B------:R-:W-:Y:S01]  /*2cc0*/  @!P3 IMAD.IADD R7, R7, 0x1, -R6 ;  /* 0x000000010707b824 */ /* 0x000fe200078e0a06 */
[C---:B------:R-:W-:Y:S01]  /*2cd0*/  ISETP.GT.U32.AND P5, PT, R6.reuse, R8, PT ;  /* 0x000000080600720c */ /* 0x040fe20003fa4070 */
[----:B------:R-:W-:Y:S01]  /*2ce0*/  @!P1 IMAD.MOV R11, RZ, RZ, -R11 ;  /* 0x000000ffff0b9224 */ /* 0x000fe200078e0a0b */
[C---:B------:R-:W-:Y:S01]  /*2cf0*/  ISETP.GT.U32.AND P3, PT, R6.reuse, R16, PT ;  /* 0x000000100600720c */ /* 0x040fe20003f64070 */
[----:B------:R-:W-:Y:S01]  /*2d00*/  IMAD.MOV R10, RZ, RZ, -R10 ;  /* 0x000000ffff0a7224 */ /* 0x000fe200078e0a0a */
[----:B------:R-:W-:Y:S01]  /*2d10*/  ISETP.GT.U32.AND P1, PT, R6, R7, PT ;  /* 0x000000070600720c */ /* 0x000fe20003f24070 */
[----:B------:R-:W-:Y:S01]  /*2d20*/  IMAD.HI.U32 R25, R27, R22, RZ ;  /* 0x000000161b197227 */ /* 0x000fe200078e00ff */
[----:B------:R0:W-:Y:S01]  /*2d30*/  STL [R1+0x354], R11 ;  /* 0x0003540b01007387 */ /* 0x0001e20000100800 */
[----:B------:R-:W-:-:S02]  /*2d40*/  IADD3 R5, R9, 0xcf, RZ ;  /* 0x000000cf09057810 */ /* 0x000fc40007ffe0ff */
[----:B------:R-:W-:Y:S02]  /*2d50*/  IMAD R0, R6, R10, R0 ;  /* 0x0000000a06007224 */ /* 0x000fe400078e0200 */
[----:B------:R-:W-:Y:S01]  /*2d60*/  IABS R10, R5 ;  /* 0x00000005000a7213 */ /* 0x000fe20000000000 */
[----:B------:R-:W-:Y:S02]  /*2d70*/  IMAD.MOV R25, RZ, RZ, -R25 ;  /* 0x000000ffff197224 */ /* 0x000fe400078e0a19 */
[----:B------:R-:W-:Y:S02]  /*2d80*/  @!P5 IMAD.IADD R8, R8, 0x1, -R6 ;  /* 0x000000010808d824 */ /* 0x000fe400078e0a06 */
[----:B0-----:R-:W-:Y:S02]  /*2d90*/  IMAD.MOV.U32 R11, RZ, RZ, R3 ;  /* 0x000000ffff0b7224 */ /* 0x001fe400078e0003 */
[----:B------:R-:W-:-:S04]  /*2da0*/  IMAD.HI.U32 R3, R27, R12, RZ ;  /* 0x0000000c1b037227 */ /* 0x000fc800078e00ff */
[----:B------:R-:W-:Y:S02]  /*2db0*/  IMAD.MOV R3, RZ, RZ, -R3 ;  /* 0x000000ffff037224 */ /* 0x000fe400078e0a03 */
[----:B------:R-:W-:Y:S01]  /*2dc0*/  @!P3 IMAD.IADD R16, R16, 0x1, -R6 ;  /* 0x000000011010b824 */ /* 0x000fe200078e0a06 */
[C---:B------:R-:W-:Y:S01]  /*2dd0*/  ISETP.GT.U32.AND P3, PT, R6.reuse, R0, PT ;  /* 0x000000000600720c */ /* 0x040fe20003f64070 */
[----:B------:R-:W-:Y:S01]  /*2de0*/  IMAD R12, R6, R3, R12 ;  /* 0x00000003060c7224 */ /* 0x000fe200078e020c */
[----:B------:R-:W-:Y:S01]  /*2df0*/  IADD3 R3, R9, 0xcd, RZ ;  /* 0x000000cd09037810 */ /* 0x000fe20007ffe0ff */
[----:B------:R-:W-:Y:S01]  /*2e00*/  @!P6 IMAD.MOV R11, RZ, RZ, -R11 ;  /* 0x000000ffff0be224 */ /* 0x000fe200078e0a0b */
[----:B------:R-:W-:Y:S01]  /*2e10*/  ISETP.GE.AND P6, PT, R4, RZ, PT ;  /* 0x000000ff0400720c */ /* 0x000fe20003fc6270 */
[----:B------:R-:W-:Y:S01]  /*2e20*/  @!P1 IMAD.IADD R7, R7, 0x1, -R6 ;  /* 0x0000000107079824 */ /* 0x000fe200078e0a06 */
[----:B------:R-:W-:Y:S01]  /*2e30*/  ISETP.GT.U32.AND P5, PT, R6, R12, PT ;  /* 0x0000000c0600720c */ /* 0x000fe20003fa4070 */
[----:B------:R-:W-:Y:S01]  /*2e40*/  IMAD.HI.U32 R18, R27, R10, RZ ;  /* 0x0000000a1b127227 */ /* 0x000fe200078e00ff */
[----:B------:R-:W-:Y:S01]  /*2e50*/  ISETP.GE.AND P1, PT, R2, RZ, PT ;  /* 0x000000ff0200720c */ /* 0x000fe20003f26270 */
[----:B------:R0:W-:Y:S01]  /*2e60*/  STL [R1+0x35c], R11 ;  /* 0x00035c0b01007387 */ /* 0x0001e20000100800 */
[----:B------:R-:W-:Y:S01]  /*2e70*/  IADD3 R2, R9, 0xce, RZ ;  /* 0x000000ce09027810 */ /* 0x000fe20007ffe0ff */
[----:B------:R-:W-:Y:S01]  /*2e80*/  IMAD.MOV R18, RZ, RZ, -R18 ;  /* 0x000000ffff127224 */ /* 0x000fe200078e0a12 */
[----:B------:R-:W-:Y:S01]  /*2e90*/  IABS R17, R3 ;  /* 0x0000000300117213 */ /* 0x000fe20000000000 */
[----:B------:R-:W-:Y:S01]  /*2ea0*/  @!P3 IMAD.IADD R0, R0, 0x1, -R6 ;  /* 0x000000010000b824 */ /* 0x000fe200078e0a06 */
[----:B------:R-:W-:Y:S01]  /*2eb0*/  IABS R4, R2 ;  /* 0x0000000200047213 */ /* 0x000fe20000000000 */
[----:B------:R-:W-:Y:S01]  /*2ec0*/  IMAD R10, R6, R18, R10 ;  /* 0x00000012060a7224 */ /* 0x000fe200078e020a */
[----:B------:R-:W-:Y:S01]  /*2ed0*/  ISETP.GE.AND P3, PT, R5, RZ, PT ;  /* 0x000000ff0500720c */ /* 0x000fe20003f66270 */
[----:B------:R-:W-:Y:S01]  /*2ee0*/  @!P2 IMAD.MOV R8, RZ, RZ, -R8 ;  /* 0x000000ffff08a224 */ /* 0x000fe200078e0a08 */
[----:B------:R-:W-:Y:S01]  /*2ef0*/  ISETP.GE.AND P2, PT, R2, RZ, PT ;  /* 0x000000ff0200720c */ /* 0x000fe20003f46270 */
[----:B0-----:R-:W-:Y:S01]  /*2f00*/  IMAD.MOV.U32 R11, RZ, RZ, R16 ;  /* 0x000000ffff0b7224 */ /* 0x001fe200078e0010 */
[----:B------:R-:W-:Y:S01]  /*2f10*/  IADD3 R2, R9, 0xca, RZ ;  /* 0x000000ca09027810 */ /* 0x000fe20007ffe0ff */
[----:B------:R-:W-:-:S02]  /*2f20*/  @!P5 IMAD.IADD R12, R12, 0x1, -R6 ;  /* 0x000000010c0cd824 */ /* 0x000fc400078e0a06 */
[----:B------:R-:W-:Y:S01]  /*2f30*/  @!P0 IMAD.MOV R11, RZ, RZ, -R11 ;  /* 0x000000ffff0b8224 */ /* 0x000fe200078e0a0b */
[C---:B------:R-:W-:Y:S01]  /*2f40*/  ISETP.GT.U32.AND P0, PT, R6.reuse, R0, PT ;  /* 0x000000000600720c */ /* 0x040fe20003f04070 */
[----:B------:R-:W-:Y:S01]  /*2f50*/  IMAD.HI.U32 R5, R27, R4, RZ ;  /* 0x000000041b057227 */ /* 0x000fe200078e00ff */
[C---:B------:R-:W-:Y:S02]  /*2f60*/  ISETP.GT.U32.AND P5, PT, R6.reuse, R12, PT ;  /* 0x0000000c0600720c */ /* 0x040fe40003fa4070 */
[----:B------:R0:W-:Y:S01]  /*2f70*/  STL [R1+0x358], R11 ;  /* 0x0003580b01007387 */ /* 0x0001e20000100800 */
[----:B------:R-:W-:Y:S02]  /*2f80*/  IMAD.MOV R5, RZ, RZ, -R5 ;  /* 0x000000ffff057224 */ /* 0x000fe400078e0a05 */
[C---:B------:R-:W-:Y:S02]  /*2f90*/  IMAD R22, R6.reuse, R25, R22 ;  /* 0x0000001906167224 */ /* 0x040fe400078e0216 */
[----:B------:R-:W-:-:S04]  /*2fa0*/  IMAD R4, R6, R5, R4 ;  /* 0x0000000506047224 */ /* 0x000fc800078e0204 */
[----:B------:R-:W-:Y:S01]  /*2fb0*/  @!P0 IMAD.IADD R0, R0, 0x1, -R6 ;  /* 0x0000000100008824 */ /* 0x000fe200078e0a06 */
[----:B------:R-:W-:Y:S01]  /*2fc0*/  ISETP.GE.AND P0, PT, R3, RZ, PT ;  /* 0x000000ff0300720c */ /* 0x000fe20003f06270 */
[----:B0-----:R-:W-:Y:S02]  /*2fd0*/  IMAD.MOV.U32 R11, RZ, RZ, R7 ;  /* 0x000000ffff0b7224 */ /* 0x001fe400078e0007 */
[----:B------:R-:W-:-:S04]  /*2fe0*/  IMAD.HI.U32 R7, R27, R17, RZ ;  /* 0x000000111b077227 */ /* 0x000fc800078e00ff */
[----:B------:R-:W-:Y:S01]  /*2ff0*/  @!P4 IMAD.MOV R11, RZ, RZ, -R11 ;  /* 0x000000ffff0bc224 */ /* 0x000fe200078e0a0b */
[----:B------:R-:W-:Y:S01]  /*3000*/  ISETP.GT.U32.AND P4, PT, R6, R10, PT ;  /* 0x0000000a0600720c */ /* 0x000fe20003f84070 */
[----:B------:R-:W-:Y:S01]  /*3010*/  @!P5 IMAD.IADD R12, R12, 0x1, -R6 ;  /* 0x000000010c0cd824 */ /* 0x000fe200078e0a06 */
[C---:B------:R-:W-:Y:S01]  /*3020*/  ISETP.GT.U32.AND P5, PT, R6.reuse, R4, PT ;  /* 0x000000040600720c */ /* 0x040fe20003fa4070 */
[----:B------:R-:W-:Y:S01]  /*3030*/  IMAD.MOV R7, RZ, RZ, -R7 ;  /* 0x000000ffff077224 */ /* 0x000fe200078e0a07 */
[----:B------:R0:W-:Y:S01]  /*3040*/  STL [R1+0x334], R11 ;  /* 0x0003340b01007387 */ /* 0x0001e20000100800 */
[----:B------:R-:W-:Y:S01]  /*3050*/  IMAD.MOV.U32 R13, RZ, RZ, R0 ;  /* 0x000000ffff0d7224 */ /* 0x000fe200078e0000 */
[----:B------:R-:W-:Y:S01]  /*3060*/  IABS R0, R2 ;  /* 0x0000000200007213 */ /* 0x000fe20000000000 */
[----:B------:R-:W-:Y:S01]  /*3070*/  IMAD R17, R6, R7, R17 ;  /* 0x0000000706117224 */ /* 0x000fe200078e0211 */
[----:B------:R1:W-:Y:S01]  /*3080*/  STL [R1+0x338], R8 ;  /* 0x0003380801007387 */ /* 0x0003e20000100800 */
[----:B------:R-:W-:Y:S01]  /*3090*/  @!P6 IMAD.MOV R13, RZ, RZ, -R13 ;  /* 0x000000ffff0de224 */ /* 0x000fe200078e0a0d */
[----:B------:R-:W-:-:S02]  /*30a0*/  IADD3 R7, R9, 0xcb, RZ ;  /* 0x000000cb09077810 */ /* 0x000fc40007ffe0ff */
[----:B------:R-:W-:Y:S01]  /*30b0*/  ISETP.GT.U32.AND P6, PT, R6, R17, PT ;  /* 0x000000110600720c */ /* 0x000fe20003fc4070 */
[--C-:B------:R-:W-:Y:S01]  /*30c0*/  @!P4 IMAD.IADD R10, R10, 0x1, -R6.reuse ;  /* 0x000000010a0ac824 */ /* 0x100fe200078e0a06 */
[----:B------:R-:W-:Y:S01]  /*30d0*/  IABS R5, R7 ;  /* 0x0000000700057213 */ /* 0x000fe20000000000 */
[----:B------:R-:W-:Y:S01]  /*30e0*/  @!P5 IMAD.IADD R4, R4, 0x1, -R6 ;  /* 0x000000010404d824 */ /* 0x000fe200078e0a06 */
[----:B------:R-:W-:Y:S01]  /*30f0*/  STL [R1+0x34c], R13 ;  /* 0x00034c0d01007387 */ /* 0x000fe20000100800 */
[----:B0-----:R-:W-:Y:S01]  /*3100*/  IMAD.MOV.U32 R11, RZ, RZ, R12 ;  /* 0x000000ffff0b7224 */ /* 0x001fe200078e000c */
[C---:B------:R-:W-:Y:S02]  /*3110*/  ISETP.GT.U32.AND P4, PT, R6.reuse, R10, PT ;  /* 0x0000000a0600720c */ /* 0x040fe40003f84070 */
[----:B-1----:R-:W-:Y:S01]  /*3120*/  IADD3 R8, R9, 0xcc, RZ ;  /* 0x000000cc09087810 */ /* 0x002fe20007ffe0ff */
[----:B------:R-:W-:Y:S01]  /*3130*/  @!P1 IMAD.MOV R11, RZ, RZ, -R11 ;  /* 0x000000ffff0b9224 */ /* 0x000fe200078e0a0b */
[----:B------:R-:W-:-:S02]  /*3140*/  ISETP.GT.U32.AND P5, PT, R6, R4, PT ;  /* 0x000000040600720c */ /* 0x000fc40003fa4070 */
[----:B------:R-:W-:Y:S01]  /*3150*/  IABS R3, R8 ;  /* 0x0000000800037213 */ /* 0x000fe20000000000 */
[--C-:B------:R-:W-:Y:S01]  /*3160*/  @!P6 IMAD.IADD R17, R17, 0x1, -R6.reuse ;  /* 0x000000011111e824 */ /* 0x100fe200078e0a06 */
[----:B------:R0:W-:Y:S01]  /*3170*/  STL [R1+0x348], R11 ;  /* 0x0003480b01007387 */ /* 0x0001e20000100800 */
[----:B------:R-:W-:Y:S01]  /*3180*/  ISETP.GE.AND P1, PT, R8, RZ, PT ;  /* 0x000000ff0800720c */ /* 0x000fe20003f26270 */
[----:B------:R-:W-:Y:S02]  /*3190*/  IMAD.HI.U32 R8, R27, R0, RZ ;  /* 0x000000001b087227 */ /* 0x000fe400078e00ff */
[----:B------:R-:W-:Y:S02]  /*31a0*/  ISETP.GT.U32.AND P6, PT, R6, R17, PT ;  /* 0x000000110600720c */ /* 0x000fe40003fc4070 */
[----:B------:R-:W-:Y:S01]  /*31b0*/  @!P4 IMAD.IADD R10, R10, 0x1, -R6 ;  /* 0x000000010a0ac824 */ /* 0x000fe200078e0a06 */
[----:B------:R-:W-:Y:S01]  /*31c0*/  ISETP.GE.AND P4, PT, R7, RZ, PT ;  /* 0x000000ff0700720c */ /* 0x000fe20003f86270 */
[----:B------:R-:W-:-:S04]  /*31d0*/  IMAD.HI.U32 R12, R27, R3, RZ ;  /* 0x000000031b0c7227 */ /* 0x000fc800078e00ff */
[----:B------:R-:W-:-:S04]  /*31e0*/  IMAD.HI.U32 R7, R27, R5, RZ ;  /* 0x000000051b077227 */ /* 0x000fc800078e00ff */
[----:B0-----:R-:W-:Y:S02]  /*31f0*/  IMAD.MOV.U32 R11, RZ, RZ, R10 ;  /* 0x000000ffff0b7224 */ /* 0x001fe400078e000a */
[----:B------:R-:W-:Y:S02]  /*3200*/  IMAD.MOV R12, RZ, RZ, -R12 ;  /* 0x000000ffff0c7224 */ /* 0x000fe400078e0a0c */
[----:B------:R-:W-:Y:S02]  /*3210*/  IMAD.MOV R7, RZ, RZ, -R7 ;  /* 0x000000ffff077224 */ /* 0x000fe400078e0a07 */
[----:B------:R-:W-:Y:S02]  /*3220*/  @!P5 IMAD.IADD R4, R4, 0x1, -R6 ;  /* 0x000000010404d824 */ /* 0x000fe400078e0a06 */
[----:B------:R-:W-:Y:S01]  /*3230*/  @!P3 IMAD.MOV R11, RZ, RZ, -R11 ;  /* 0x000000ffff0bb224 */ /* 0x000fe200078e0a0b */
[----:B------:R-:W-:Y:S01]  /*3240*/  ISETP.GE.AND P3, PT, R2, RZ, PT ;  /* 0x000000ff0200720c */ /* 0x000fe20003f66270 */
[----:B------:R-:W-:-:S02]  /*3250*/  IMAD R3, R6, R12, R3 ;  /* 0x0000000c06037224 */ /* 0x000fc400078e0203 */
[C---:B------:R-:W-:Y:S01]  /*3260*/  IMAD R2, R6.reuse, R7, R5 ;  /* 0x0000000706027224 */ /* 0x040fe200078e0205 */
[----:B------:R0:W-:Y:S01]  /*3270*/  STL [R1+0x340], R11 ;  /* 0x0003400b01007387 */ /* 0x0001e20000100800 */
[----:B------:R-:W-:Y:S01]  /*3280*/  IMAD.MOV.U32 R10, RZ, RZ, R4 ;  /* 0x000000ffff0a7224 */ /* 0x000fe200078e0004 */
[C---:B------:R-:W-:Y:S01]  /*3290*/  ISETP.GT.U32.AND P5, PT, R6.reuse, R3, PT ;  /* 0x000000030600720c */ /* 0x040fe20003fa4070 */
[----:B------:R-:W-:Y:S01]  /*32a0*/  IMAD.MOV R8, RZ, RZ, -R8 ;  /* 0x000000ffff087224 */ /* 0x000fe200078e0a08 */
[----:B------:R-:W-:Y:S01]  /*32b0*/  IADD3 R5, R9, 0xc7, RZ ;  /* 0x000000c709057810 */ /* 0x000fe20007ffe0ff */
[----:B------:R-:W-:Y:S01]  /*32c0*/  @!P2 IMAD.MOV R10, RZ, RZ, -R10 ;  /* 0x000000ffff0aa224 */ /* 0x000fe200078e0a0a */
[C---:B------:R-:W-:Y:S01]  /*32d0*/  ISETP.GT.U32.AND P2, PT, R6.reuse, R2, PT ;  /* 0x000000020600720c */ /* 0x040fe20003f44070 */
[----:B------:R-:W-:Y:S01]  /*32e0*/  @!P6 IMAD.IADD R17, R17, 0x1, -R6 ;  /* 0x000000011111e824 */ /* 0x000fe200078e0a06 */
[----:B------:R-:W-:Y:S01]  /*32f0*/  IABS R12, R5 ;  /* 0x00000005000c7213 */ /* 0x000fe20000000000 */
[----:B------:R-:W-:Y:S01]  /*3300*/  IMAD R0, R6, R8, R0 ;  /* 0x0000000806007224 */ /* 0x000fe200078e0200 */
[C---:B------:R-:W-:Y:S01]  /*3310*/  IADD3 R8, R9.reuse, 0xc9, RZ ;  /* 0x000000c909087810 */ /* 0x040fe20007ffe0ff */
[----:B0-----:R-:W-:Y:S01]  /*3320*/  IMAD.MOV.U32 R11, RZ, RZ, R17 ;  /* 0x000000ffff0b7224 */ /* 0x001fe200078e0011 */
[----:B------:R-:W-:Y:S01]  /*3330*/  IADD3 R4, R9, 0xc8, RZ ;  /* 0x000000c809047810 */ /* 0x000fe20007ffe0ff */
[----:B------:R0:W-:Y:S01]  /*3340*/  STL [R1+0x344], R10 ;  /* 0x0003440a01007387 */ /* 0x0001e20000100800 */
[----:B------:R-:W-:Y:S01]  /*3350*/  ISETP.GE.AND P6, PT, R8, RZ, PT ;  /* 0x000000ff0800720c */ /* 0x000fe20003fc6270 */
[----:B------:R-:W-:Y:S01]  /*3360*/  @!P0 IMAD.MOV R11, RZ, RZ, -R11 ;  /* 0x000000ffff0b8224 */ /* 0x000fe200078e0a0b */
[----:B------:R-:W-:Y:S01]  /*3370*/  ISETP.GT.U32.AND P0, PT, R6, R0, PT ;  /* 0x000000000600720c */ /* 0x000fe20003f04070 */
[--C-:B------:R-:W-:Y:S01]  /*3380*/  @!P5 IMAD.IADD R3, R3, 0x1, -R6.reuse ;  /* 0x000000010303d824 */ /* 0x100fe200078e0a06 */
[----:B------:R-:W-:Y:S01]  /*3390*/  IABS R8, R8 ;  /* 0x0000000800087213 */ /* 0x000fe20000000000 */
[----:B------:R-:W-:Y:S01]  /*33a0*/  @!P2 IMAD.IADD R2, R2, 0x1, -R6 ;  /* 0x000000010202a824 */ /* 0x000fe200078e0a06 */
[----:B------:R-:W-:Y:S01]  /*33b0*/  IADD3 R7, R9, 0xc6, RZ ;  /* 0x000000c609077810 */ /* 0x000fe20007ffe0ff */
[C---:B------:R-:W-:Y:S01]  /*33c0*/  IMAD.HI.U32 R19, R27.reuse, R12, RZ ;  /* 0x0000000c1b137227 */ /* 0x040fe200078e00ff */
[C---:B------:R-:W-:Y:S01]  /*33d0*/  ISETP.GT.U32.AND P5, PT, R6.reuse, R3, PT ;  /* 0x000000030600720c */ /* 0x040fe20003fa4070 */
[----:B------:R1:W-:Y:S01]  /*33e0*/  STL [R1+0x33c], R11 ;  /* 0x00033c0b01007387 */ /* 0x0003e20000100800 */
[----:B------:R-:W-:Y:S01]  /*33f0*/  ISETP.GT.U32.AND P2, PT, R6, R2, PT ;  /* 0x000000020600720c */ /* 0x000fe20003f44070 */
[----:B------:R-:W-:Y:S01]  /*3400*/  IMAD.HI.U32 R17, R27, R8, RZ ;  /* 0x000000081b117227 */ /* 0x000fe200078e00ff */
[----:B0-----:R-:W-:-:S02]  /*3410*/  IABS R10, R4 ;  /* 0x00000004000a7213 */ /* 0x001fc40000000000 */
[----:B------:R-:W-:Y:S01]  /*3420*/  IABS R16, R7 ;  /* 0x0000000700107213 */ /* 0x000fe20000000000 */
[--C-:B------:R-:W-:Y:S02]  /*3430*/  @!P0 IMAD.IADD R0, R0, 0x1, -R6.reuse ;  /* 0x0000000100008824 */ /* 0x100fe400078e0a06 */
[----:B------:R-:W-:Y:S02]  /*3440*/  IMAD.MOV R17, RZ, RZ, -R17 ;  /* 0x000000ffff117224 */ /* 0x000fe400078e0a11 */
[----:B------:R-:W-:Y:S01]  /*3450*/  IMAD.MOV R19, RZ, RZ, -R19 ;  /* 0x000000ffff137224 */ /* 0x000fe200078e0a13 */
[----:B------:R-:W-:Y:S01]  /*3460*/  ISETP.GT.U32.AND P0, PT, R6, R0, PT ;  /* 0x000000000600720c */ /* 0x000fe20003f04070 */
[----:B------:R-:W-:Y:S01]  /*3470*/  @!P5 IMAD.IADD R3, R3, 0x1, -R6 ;  /* 0x000000010303d824 */ /* 0x000fe200078e0a06 */
[----:B------:R-:W-:Y:S01]  /*3480*/  ISETP.GE.AND P5, PT, R4, RZ, PT ;  /* 0x000000ff0400720c */ /* 0x000fe20003fa6270 */
[----:B------:R-:W-:Y:S01]  /*3490*/  IMAD R8, R6, R17, R8 ;  /* 0x0000001106087224 */ /* 0x000fe200078e0208 */
[----:B------:R-:W-:Y:S01]  /*34a0*/  IADD3 R4, R9, 0xc5, RZ ;  /* 0x000000c509047810 */ /* 0x000fe20007ffe0ff */
[----:B------:R-:W-:-:S02]  /*34b0*/  @!P2 IMAD.IADD R2, R2, 0x1, -R6 ;  /* 0x000000010202a824 */ /* 0x000fc400078e0a06 */
[----:B------:R-:W-:Y:S01]  /*34c0*/  IMAD.MOV.U32 R13, RZ, RZ, R3 ;  /* 0x000000ffff0d7224 */ /* 0x000fe200078e0003 */
[----:B------:R-:W-:Y:S01]  /*34d0*/  ISETP.GT.U32.AND P2, PT, R6, R8, PT ;  /* 0x000000080600720c */ /* 0x000fe20003f44070 */
[----:B-1----:R-:W-:Y:S02]  /*34e0*/  IMAD.MOV.U32 R11, RZ, RZ, R2 ;  /* 0x000000ffff0b7224 */ /* 0x002fe400078e0002 */
[----:B------:R-:W-:-:S04]  /*34f0*/  IMAD.HI.U32 R18, R27, R10, RZ ;  /* 0x0000000a1b127227 */ /* 0x000fc800078e00ff */
[----:B------:R-:W-:-:S04]  /*3500*/  IMAD.HI.U32 R17, R27, R16, RZ ;  /* 0x000000101b117227 */ /* 0x000fc800078e00ff */
[----:B------:R-:W-:Y:S02]  /*3510*/  @!P1 IMAD.MOV R13, RZ, RZ, -R13 ;  /* 0x000000ffff0d9224 */ /* 0x000fe400078e0a0d */
[----:B------:R-:W-:Y:S01]  /*3520*/  @!P4 IMAD.MOV R11, RZ, RZ, -R11 ;  /* 0x000000ffff0bc224 */ /* 0x000fe200078e0a0b */
[----:B------:R-:W-:Y:S01]  /*3530*/  ISETP.GE.AND P4, PT, R5, RZ, PT ;  /* 0x000000ff0500720c */ /* 0x000fe20003f86270 */
[----:B------:R-:W-:Y:S01]  /*3540*/  IMAD R3, R6, R19, R12 ;  /* 0x0000001306037224 */ /* 0x000fe200078e020c */
[----:B------:R-:W-:Y:S01]  /*3550*/  STL [R1+0x330], R13 ;  /* 0x0003300d01007387 */ /* 0x000fe20000100800 */
[----:B------:R-:W-:Y:S01]  /*3560*/  IMAD.MOV R18, RZ, RZ, -R18 ;  /* 0x000000ffff127224 */ /* 0x000fe200078e0a12 */
[C---:B------:R-:W-:Y:S01]  /*3570*/  IADD3 R5, R9.reuse, 0xc4, RZ ;  /* 0x000000c409057810 */ /* 0x040fe20007ffe0ff */
[----:B------:R-:W-:Y:S01]  /*3580*/  IMAD.MOV R17, RZ, RZ, -R17 ;  /* 0x000000ffff117224 */ /* 0x000fe200078e0a11 */
[----:B------:R0:W-:Y:S01]  /*3590*/  STL [R1+0x32c], R11 ;  /* 0x00032c0b01007387 */ /* 0x0001e20000100800 */
[----:B------:R-:W-:Y:S01]  /*35a0*/  @!P0 IMAD.IADD R0, R0, 0x1, -R6 ;  /* 0x0000000100008824 */ /* 0x000fe200078e0a06 */
[C---:B------:R-:W-:Y:S01]  /*35b0*/  ISETP.GT.U32.AND P0, PT, R6.reuse, R3, PT ;  /* 0x000000030600720c */ /* 0x040fe20003f04070 */
[C---:B------:R-:W-:Y:S01]  /*35c0*/  IMAD R10, R6.reuse, R18, R10 ;  /* 0x00000012060a7224 */ /* 0x040fe200078e020a */
[----:B------:R-:W-:Y:S01]  /*35d0*/  IADD3 R12, R9, 0xc3, RZ ;  /* 0x000000c3090c7810 */ /* 0x000fe20007ffe0ff */
[----:B------:R-:W-:Y:S01]  /*35e0*/  IMAD R2, R6, R17, R16 ;  /* 0x0000001106027224 */ /* 0x000fe200078e0210 */
[----:B------:R-:W-:Y:S01]  /*35f0*/  IABS R16, R4 ;  /* 0x0000000400107213 */ /* 0x000fe20000000000 */
[----:B------:R-:W-:Y:S01]  /*3600*/  @!P2 IMAD.IADD R8, R8, 0x1, -R6 ;  /* 0x000000010808a824 */ /* 0x000fe200078e0a06 */
[C---:B------:R-:W-:Y:S01]  /*3610*/  ISETP.GT.U32.AND P1, PT, R6.reuse, R10, PT ;  /* 0x0000000a0600720c */ /* 0x040fe20003f24070 */
[----:B0-----:R-:W-:Y:S01]  /*3620*/  IMAD.MOV.U32 R11, RZ, RZ, R0 ;  /* 0x000000ffff0b7224 */ /* 0x001fe200078e0000 */
[----:B------:R-:W-:Y:S01]  /*3630*/  IABS R17, R5 ;  /* 0x0000000500117213 */ /* 0x000fe20000000000 */
[----:B------:R-:W-:Y:S01]  /*3640*/  IMAD.HI.U32 R18, R27, R16, RZ ;  /* 0x000000101b127227 */ /* 0x000fe200078e00ff */
[----:B------:R-:W-:-:S02]  /*3650*/  ISETP.GT.U32.AND P2, PT, R6, R8, PT ;  /* 0x000000080600720c */ /* 0x000fc40003f44070 */
[----:B------:R-:W-:Y:S01]  /*3660*/  IABS R0, R12 ;  /* 0x0000000c00007213 */ /* 0x000fe20000000000 */
[----:B------:R-:W-:Y:S01]  /*3670*/  @!P3 IMAD.MOV R11, RZ, RZ, -R11 ;  /* 0x000000ffff0bb224 */ /* 0x000fe200078e0a0b */
[----:B------:R-:W-:Y:S01]  /*3680*/  ISETP.GT.U32.AND P3, PT, R6, R2, PT ;  /* 0x000000020600720c */ /* 0x000fe20003f64070 */
[----:B------:R-:W-:Y:S02]  /*3690*/  @!P0 IMAD.IADD R3, R3, 0x1, -R6 ;  /* 0x0000000103038824 */ /* 0x000fe400078e0a06 */
[----:B------:R-:W-:Y:S01]  /*36a0*/  IMAD.MOV R18, RZ, RZ, -R18 ;  /* 0x000000ffff127224 */ /* 0x000fe200078e0a12 */
[----:B------:R0:W-:Y:S01]  /*36b0*/  STL [R1+0x328], R11 ;  /* 0x0003280b01007387 */ /* 0x0001e20000100800 */
[----:B------:R-:W-:Y:S01]  /*36c0*/  @!P1 IMAD.IADD R10, R10, 0x1, -R6 ;  /* 0x000000010a0a9824 */ /* 0x000fe200078e0a06 */
[C---:B------:R-:W-:Y:S01]  /*36d0*/  ISETP.GT.U32.AND P0, PT, R6.reuse, R3, PT ;  /* 0x000000030600720c */ /* 0x040fe20003f04070 */
[----:B------:R-:W-:Y:S01]  /*36e0*/  IMAD R16, R6, R18, R16 ;  /* 0x0000001206107224 */ /* 0x000fe200078e0210 */
[----:B------:R-:W-:Y:S01]  /*36f0*/  IADD3 R18, R9, 0xbe, RZ ;  /* 0x000000be09127810 */ /* 0x000fe20007ffe0ff */
[----:B------:R-:W-:Y:S01]  /*3700*/  @!P2 IMAD.IADD R8, R8, 0x1, -R6 ;  /* 0x000000010808a824 */ /* 0x000fe200078e0a06 */
[----:B------:R-:W-:-:S02]  /*3710*/  ISETP.GT.U32.AND P1, PT, R6, R10, PT ;  /* 0x0000000a0600720c */ /* 0x000fc40003f24070 */
[----:B------:R-:W-:Y:S01]  /*3720*/  ISETP.GE.AND P2, PT, R7, RZ, PT ;  /* 0x000000ff0700720c */ /* 0x000fe20003f46270 */
[----:B------:R-:W-:Y:S02]  /*3730*/  @!P3 IMAD.IADD R2, R2, 0x1, -R6 ;  /* 0x000000010202b824 */ /* 0x000fe400078e0a06 */
[----:B------:R-:W-:-:S03]  /*3740*/  IMAD.HI.U32 R7, R27, R17, RZ ;  /* 0x000000111b077227 */ /* 0x000fc600078e00ff */
[----:B------:R-:W-:Y:S01]  /*3750*/  ISETP.GT.U32.AND P3, PT, R6, R2, PT ;  /* 0x000000020600720c */ /* 0x000fe20003f64070 */
[----:B------:R-:W-:Y:S02]  /*3760*/  IMAD.MOV R7, RZ, RZ, -R7 ;  /* 0x000000ffff077224 */ /* 0x000fe400078e0a07 */
[--C-:B------:R-:W-:Y:S01]  /*3770*/  @!P0 IMAD.IADD R3, R3, 0x1, -R6.reuse ;  /* 0x0000000103038824 */ /* 0x100fe200078e0a06 */
[----:B------:R-:W-:Y:S01]  /*3780*/  ISETP.GE.AND P0, PT, R12, RZ, PT ;  /* 0x000000ff0c00720c */ /* 0x000fe20003f06270 */
[----:B------:R-:W-:Y:S01]  /*3790*/  IMAD R12, R6, R7, R17 ;  /* 0x00000007060c7224 */ /* 0x000fe200078e0211 */
[----:B------:R-:W-:Y:S01]  /*37a0*/  IADD3 R7, R9, 0xbf, RZ ;  /* 0x000000bf09077810 */ /* 0x000fe20007ffe0ff */
[----:B------:R-:W-:Y:S01]  /*37b0*/  @!P1 IMAD.IADD R10, R10, 0x1, -R6 ;  /* 0x000000010a0a9824 */ /* 0x000fe200078e0a06 */
[----:B------:R-:W-:Y:S01]  /*37c0*/  ISETP.GT.U32.AND P1, PT, R6, R16, PT ;  /* 0x000000100600720c */ /* 0x000fe20003f24070 */
[----:B------:R-:W-:Y:S01]  /*37d0*/  IMAD.MOV.U32 R13, RZ, RZ, R8 ;  /* 0x000000ffff0d7224 */ /* 0x000fe200078e0008 */
[----:B------:R-:W-:Y:S01]  /*37e0*/  IABS R19, R7 ;  /* 0x0000000700137213 */ /* 0x000fe20000000000 */
[----:B------:R-:W-:-:S04]  /*37f0*/  IMAD.HI.U32 R8, R27, R0, RZ ;  /* 0x000000001b087227 */ /* 0x000fc800078e00ff */
[----:B------:R-:W-:Y:S01]  /*3800*/  @!P3 IMAD.IADD R2, R2, 0x1, -R6 ;  /* 0x000000010202b824 */ /* 0x000fe200078e0a06 */
[C---:B------:R-:W-:Y:S01]  /*3810*/  ISETP.GT.U32.AND P3, PT, R6.reuse, R12, PT ;  /* 0x0000000c0600720c */ /* 0x040fe20003f64070 */
[----:B------:R-:W-:Y:S02]  /*3820*/  IMAD.MOV R8, RZ, RZ, -R8 ;  /* 0x000000ffff087224 */ /* 0x000fe400078e0a08 */
[----:B0-----:R-:W-:Y:S02]  /*3830*/  IMAD.MOV.U32 R11, RZ, RZ, R10 ;  /* 0x000000ffff0b7224 */ /* 0x001fe400078e000a */
[----:B------:R-:W-:Y:S01]  /*3840*/  IMAD R10, R6, R8, R0 ;  /* 0x00000008060a7224 */ /* 0x000fe200078e0200 */
[----:B------:R-:W-:Y:S01]  /*3850*/  IADD3 R0, R9, 0xc2, RZ ;  /* 0x000000c209007810 */ /* 0x000fe20007ffe0ff */
[----:B------:R-:W-:Y:S01]  /*3860*/  @!P6 IMAD.MOV R13, RZ, RZ, -R13 ;  /* 0x000000ffff0de224 */ /* 0x000fe200078e0a0d */
[----:B------:R-:W-:Y:S01]  /*3870*/  ISETP.GE.AND P6, PT, R4, RZ, PT ;  /* 0x000000ff0400720c */ /* 0x000fe20003fc6270 */
[----:B------:R-:W-:Y:S01]  /*3880*/  @!P5 IMAD.MOV R11, RZ, RZ, -R11 ;  /* 0x000000ffff0bd224 */ /* 0x000fe200078e0a0b */
[----:B------:R-:W-:Y:S01]  /*3890*/  ISETP.GE.AND P5, PT, R5, RZ, PT ;  /* 0x000000ff0500720c */ /* 0x000fe20003fa6270 */
[--C-:B------:R-:W-:Y:S01]  /*38a0*/  @!P1 IMAD.IADD R16, R16, 0x1, -R6.reuse ;  /* 0x0000000110109824 */ /* 0x100fe200078e0a06 */
[----:B------:R-:W-:Y:S01]  /*38b0*/  IABS R5, R0 ;  /* 0x0000000000057213 */ /* 0x000fe20000000000 */
[----:B------:R-:W-:Y:S01]  /*38c0*/  @!P3 IMAD.IADD R12, R12, 0x1, -R6 ;  /* 0x000000010c0cb824 */ /* 0x000fe200078e0a06 */
[----:B------:R-:W-:Y:S01]  /*38d0*/  STL [R1+0x324], R13 ;  /* 0x0003240d01007387 */ /* 0x000fe20000100800 */
[----:B------:R-:W-:Y:S01]  /*38e0*/  IMAD.MOV.U32 R4, RZ, RZ, R2 ;  /* 0x000000ffff047224 */ /* 0x000fe200078e0002 */
[C---:B------:R-:W-:Y:S01]  /*38f0*/  ISETP.GT.U32.AND P1, PT, R6.reuse, R16, PT ;  /* 0x000000100600720c */ /* 0x040fe20003f24070 */
[----:B------:R-:W-:Y:S01]  /*3900*/  IMAD.HI.U32 R8, R27, R5, RZ ;  /* 0x000000051b087227 */ /* 0x000fe200078e00ff */
[----:B------:R0:W-:Y:S01]  /*3910*/  STL [R1+0x310], R11 ;  /* 0x0003100b01007387 */ /* 0x0001e20000100800 */
[----:B------:R-:W-:-:S02]  /*3920*/  ISETP.GT.U32.AND P3, PT, R6, R12, PT ;  /* 0x0000000c0600720c */ /* 0x000fc40003f64070 */
[----:B------:R-:W-:Y:S02]  /*3930*/  IMAD.MOV R8, RZ, RZ, -R8 ;  /* 0x000000ffff087224 */ /* 0x000fe400078e0a08 */
[----:B------:R-:W-:Y:S02]  /*3940*/  @!P2 IMAD.MOV R4, RZ, RZ, -R4 ;  /* 0x000000ffff04a224 */ /* 0x000fe400078e0a04 */
[----:B------:R-:W-:Y:S02]  /*3950*/  IMAD R5, R6, R8, R5 ;  /* 0x0000000806057224 */ /* 0x000fe400078e0205 */
[----:B0-----:R-:W-:Y:S01]  /*3960*/  IMAD.MOV.U32 R11, RZ, RZ, R3 ;  /* 0x000000ffff0b7224 */ /* 0x001fe200078e0003 */
[----:B------:R-:W-:Y:S01]  /*3970*/  IADD3 R3, R9, 0xc1, RZ ;  /* 0x000000c109037810 */ /* 0x000fe20007ffe0ff */
[--C-:B------:R-:W-:Y:S01]  /*3980*/  @!P1 IMAD.IADD R16, R16, 0x1, -R6.reuse ;  /* 0x0000000110109824 */ /* 0x100fe200078e0a06 */
[----:B------:R-:W-:Y:S02]  /*3990*/  ISETP.GT.U32.AND P1, PT, R6, R10, PT ;  /* 0x0000000a0600720c */ /* 0x000fe40003f24070 */
[----:B------:R-:W-:Y:S01]  /*39a0*/  @!P3 IMAD.IADD R12, R12, 0x1, -R6 ;  /* 0x000000010c0cb824 */ /* 0x000fe200078e0a06 */
[----:B------:R-:W-:Y:S01]  /*39b0*/  IABS R2, R3 ;  /* 0x0000000300027213 */ /* 0x000fe20000000000 */
[----:B------:R-:W-:Y:S01]  /*39c0*/  IMAD.MOV.U32 R13, RZ, RZ, R16 ;  /* 0x000000ffff0d7224 */ /* 0x000fe200078e0010 */
[----:B------:R-:W-:Y:S01]  /*39d0*/  ISETP.GE.AND P2, PT, R3, RZ, PT ;  /* 0x000000ff0300720c */ /* 0x000fe20003f46270 */
[----:B------:R-:W-:Y:S01]  /*39e0*/  @!P4 IMAD.MOV R11, RZ, RZ, -R11 ;  /* 0x000000ffff0bc224 */ /* 0x000fe200078e0a0b */
[----:B------:R-:W-:Y:S01]  /*39f0*/  ISETP.GT.U32.AND P3, PT, R6, R5, PT ;  /* 0x000000050600720c */ /* 0x000fe20003f64070 */
[----:B------:R-:W-:Y:S01]  /*3a00*/  IMAD.HI.U32 R3, R27, R2, RZ ;  /* 0x000000021b037227 */ /* 0x000fe200078e00ff */
[----:B------:R-:W-:-:S02]  /*3a10*/  ISETP.GE.AND P4, PT, R0, RZ, PT ;  /* 0x000000ff0000720c */ /* 0x000fc40003f86270 */
[C---:B------:R-:W-:Y:S01]  /*3a20*/  IADD3 R0, R9.reuse, 0xc0, RZ ;  /* 0x000000c009007810 */ /* 0x040fe20007ffe0ff */
[----:B------:R-:W-:Y:S01]  /*3a30*/  IMAD.MOV R3, RZ, RZ, -R3 ;  /* 0x000000ffff037224 */ /* 0x000fe200078e0a03 */
[----:B------:R0:W-:Y:S01]  /*3a40*/  STL [R1+0x31c], R11 ;  /* 0x00031c0b01007387 */ /* 0x0001e20000100800 */
[----:B------:R-:W-:Y:S01]  /*3a50*/  @!P6 IMAD.MOV R13, RZ, RZ, -R13 ;  /* 0x000000ffff0de224 */ /* 0x000fe200078e0a0d */
[----:B------:R-:W-:Y:S01]  /*3a60*/  IADD3 R16, R9, 0xba, RZ ;  /* 0x000000ba09107810 */ /* 0x000fe20007ffe0ff */
[C---:B------:R-:W-:Y:S01]  /*3a70*/  IMAD R2, R6.reuse, R3, R2 ;  /* 0x0000000306027224 */ /* 0x040fe200078e0202 */
[----:B------:R1:W-:Y:S01]  /*3a80*/  STL [R1+0x320], R4 ;  /* 0x0003200401007387 */ /* 0x0003e20000100800 */
[----:B------:R-:W-:Y:S01]  /*3a90*/  IMAD.HI.U32 R3, R27, R19, RZ ;  /* 0x000000131b037227 */ /* 0x000fe200078e00ff */
[----:B------:R-:W-:Y:S02]  /*3aa0*/  IABS R17, R16 ;  /* 0x0000001000117213 */ /* 0x000fe40000000000 */
[C---:B------:R-:W-:Y:S01]  /*3ab0*/  ISETP.GT.U32.AND P6, PT, R6.reuse, R2, PT ;  /* 0x000000020600720c */ /* 0x040fe20003fc4070 */
[----:B------:R-:W-:Y:S01]  /*3ac0*/  @!P3 IMAD.IADD R5, R5, 0x1, -R6 ;  /* 0x000000010505b824 */ /* 0x000fe200078e0a06 */
[----:B------:R-:W-:Y:S01]  /*3ad0*/  STL [R1+0x314], R13 ;  /* 0x0003140d01007387 */ /* 0x000fe20000100800 */
[----:B0-----:R-:W-:Y:S01]  /*3ae0*/  IMAD.MOV.U32 R11, RZ, RZ, R12 ;  /* 0x000000ffff0b7224 */ /* 0x001fe200078e000c */
[----:B------:R-:W-:Y:S01]  /*3af0*/  IABS R12, R18 ;  /* 0x00000012000c7213 */ /* 0x000fe20000000000 */
[----:B------:R-:W-:Y:S01]  /*3b00*/  IMAD.MOV R3, RZ, RZ, -R3 ;  /* 0x000000ffff037224 */ /* 0x000fe200078e0a03 */
[----:B-1----:R-:W-:Y:S01]  /*3b10*/  IABS R4, R0 ;  /* 0x0000000000047213 */ /* 0x002fe20000000000 */
[----:B------:R-:W-:Y:S01]  /*3b20*/  @!P5 IMAD.MOV R11, RZ, RZ, -R11 ;  /* 0x000000ffff0bd224 */ /* 0x000fe200078e0a0b */
[----:B------:R-:W-:Y:S01]  /*3b30*/  ISETP.GT.U32.AND P3, PT, R6, R5, PT ;  /* 0x000000050600720c */ /* 0x000fe20003f64070 */
[--C-:B------:R-:W-:Y:S01]  /*3b40*/  @!P1 IMAD.IADD R10, R10, 0x1, -R6.reuse ;  /* 0x000000010a0a9824 */ /* 0x100fe200078e0a06 */
[----:B------:R-:W-:Y:S01]  /*3b50*/  ISETP.GE.AND P5, PT, R0, RZ, PT ;  /* 0x000000ff0000720c */ /* 0x000fe20003fa6270 */
[----:B------:R-:W-:Y:S01]  /*3b60*/  IMAD.HI.U32 R8, R27, R4, RZ ;  /* 0x000000041b087227 */ /* 0x000fe200078e00ff */
[----:B------:R0:W-:Y:S02]  /*3b70*/  STL [R1+0x318], R11 ;  /* 0x0003180b01007387 */ /* 0x0001e40000100800 */
[----:B------:R-:W-:Y:S01]  /*3b80*/  ISETP.GT.U32.AND P1, PT, R6, R10, PT ;  /* 0x0000000a0600720c */ /* 0x000fe20003f24070 */
[----:B------:R-:W-:-:S02]  /*3b90*/  @!P6 IMAD.IADD R2, R2, 0x1, -R6 ;  /* 0x000000010202e824 */ /* 0x000fc400078e0a06 */
[----:B------:R-:W-:Y:S02]  /*3ba0*/  IMAD.MOV R8, RZ, RZ, -R8 ;  /* 0x000000ffff087224 */ /* 0x000fe400078e0a08 */
[C---:B------:R-:W-:Y:S01]  /*3bb0*/  IMAD R19, R6.reuse, R3, R19 ;  /* 0x0000000306137224 */ /* 0x040fe200078e0213 */
[C---:B------:R-:W-:Y:S01]  /*3bc0*/  ISETP.GT.U32.AND P6, PT, R6.reuse, R2, PT ;  /* 0x000000020600720c */ /* 0x040fe20003fc4070 */
[C---:B------:R-:W-:Y:S01]  /*3bd0*/  IMAD R0, R6.reuse, R8, R4 ;  /* 0x0000000806007224 */ /* 0x040fe200078e0204 */
[----:B------:R-:W-:Y:S01]  /*3be0*/  IADD3 R8, R9, 0xbd, RZ ;  /* 0x000000bd09087810 */ /* 0x000fe20007ffe0ff */
[----:B------:R-:W-:Y:S02]  /*3bf0*/  @!P3 IMAD.IADD R5, R5, 0x1, -R6 ;  /* 0x000000010505b824 */ /* 0x000fe400078e0a06 */
[----:B------:R-:W-:Y:S01]  /*3c00*/  IMAD.HI.U32 R4, R27, R12, RZ ;  /* 0x0000000c1b047227 */ /* 0x000fe200078e00ff */
[----:B------:R-:W-:Y:S02]  /*3c10*/  ISETP.GT.U32.AND P3, PT, R6, R0, PT ;  /* 0x000000000600720c */ /* 0x000fe40003f64070 */
[----:B------:R-:W-:Y:S01]  /*3c20*/  IABS R24, R8 ;  /* 0x0000000800187213 */ /* 0x000fe20000000000 */
[----:B------:R-:W-:-:S02]  /*3c30*/  IMAD.MOV R4, RZ, RZ, -R4 ;  /* 0x000000ffff047224 */ /* 0x000fc400078e0a04 */
[--C-:B------:R-:W-:Y:S01]  /*3c40*/  @!P1 IMAD.IADD R10, R10, 0x1, -R6.reuse ;  /* 0x000000010a0a9824 */ /* 0x100fe200078e0a06 */
[----:B------:R-:W-:Y:S01]  /*3c50*/  ISETP.GE.AND P1, PT, R7, RZ, PT ;  /* 0x000000ff0700720c */ /* 0x000fe20003f26270 */
[----:B------:R-:W-:Y:S01]  /*3c60*/  @!P6 IMAD.IADD R2, R2, 0x1, -R6 ;  /* 0x000000010202e824 */ /* 0x000fe200078e0a06 */
[----:B------:R-:W-:Y:S01]  /*3c70*/  ISETP.GT.U32.AND P6, PT, R6, R19, PT ;  /* 0x000000130600720c */ /* 0x000fe20003fc4070 */
[----:B------:R-:W-:Y:S01]  /*3c80*/  IMAD.HI.U32 R23, R27, R24, RZ ;  /* 0x000000181b177227 */ /* 0x000fe200078e00ff */
[----:B------:R-:W-:-:S03]  /*3c90*/  IADD3 R7, R9, 0xbb, RZ ;  /* 0x000000bb09077810 */ /* 0x000fc60007ffe0ff */
[----:B------:R-:W-:Y:S01]  /*3ca0*/  IMAD R12, R6, R4, R12 ;  /* 0x00000004060c7224 */ /* 0x000fe200078e020c */
[----:B------:R-:W-:Y:S01]  /*3cb0*/  IABS R3, R7 ;  /* 0x0000000700037213 */ /* 0x000fe20000000000 */
[----:B------:R-:W-:Y:S02]  /*3cc0*/  IMAD.MOV R23, RZ, RZ, -R23 ;  /* 0x000000ffff177224 */ /* 0x000fe400078e0a17 */
[----:B------:R-:W-:Y:S01]  /*3cd0*/  @!P3 IMAD.IADD R0, R0, 0x1, -R6 ;  /* 0x000000010000b824 */ /* 0x000fe200078e0a06 */
[C---:B------:R-:W-:Y:S01]  /*3ce0*/  ISETP.GT.U32.AND P3, PT, R6.reuse, R12, PT ;  /* 0x0000000c0600720c */ /* 0x040fe20003f64070 */
[C---:B------:R-:W-:Y:S02]  /*3cf0*/  IMAD R23, R6.reuse, R23, R24 ;  /* 0x0000001706177224 */ /* 0x040fe400078e0218 */
[----:B------:R-:W-:Y:S02]  /*3d00*/  @!P6 IMAD.IADD R19, R19, 0x1, -R6 ;  /* 0x000000011313e824 */ /* 0x000fe400078e0a06 */
[----:B0-----:R-:W-:Y:S01]  /*3d10*/  IMAD.MOV.U32 R11, RZ, RZ, R10 ;  /* 0x000000ffff0b7224 */ /* 0x001fe200078e000a */
[----:B------:R-:W-:Y:S01]  /*3d20*/  ISETP.GT.U32.AND P6, PT, R6, R23, PT ;  /* 0x000000170600720c */ /* 0x000fe20003fc4070 */
[----:B------:R-:W-:Y:S01]  /*3d30*/  IMAD.HI.U32 R20, R27, R3, RZ ;  /* 0x000000031b147227 */ /* 0x000fe200078e00ff */
[----:B------:R-:W-:-:S03]  /*3d40*/  IADD3 R10, R9, 0xb8, RZ ;  /* 0x000000b8090a7810 */ /* 0x000fc60007ffe0ff */
[----:B------:R-:W-:Y:S01]  /*3d50*/  @!P0 IMAD.MOV R11, RZ, RZ, -R11 ;  /* 0x000000ffff0b8224 */ /* 0x000fe200078e0a0b */
[----:B------:R-:W-:Y:S01]  /*3d60*/  ISETP.GT.U32.AND P0, PT, R6, R19, PT ;  /* 0x000000130600720c */ /* 0x000fe20003f04070 */
[----:B------:R-:W-:Y:S01]  /*3d70*/  @!P3 IMAD.IADD R12, R12, 0x1, -R6 ;  /* 0x000000010c0cb824 */ /* 0x000fe200078e0a06 */
[C---:B------:R-:W-:Y:S01]  /*3d80*/  ISETP.GT.U32.AND P3, PT, R6.reuse, R0, PT ;  /* 0x000000000600720c */ /* 0x040fe20003f64070 */
[----:B------:R-:W-:Y:S01]  /*3d90*/  IMAD.HI.U32 R4, R27, R17, RZ ;  /* 0x000000111b047227 */ /* 0x000fe200078e00ff */
[----:B------:R0:W-:Y:S03]  /*3da0*/  STL [R1+0x308], R11 ;  /* 0x0003080b01007387 */ /* 0x0001e60000100800 */
[----:B------:R-:W-:Y:S02]  /*3db0*/  IMAD.MOV R20, RZ, RZ, -R20 ;  /* 0x000000ffff147224 */ /* 0x000fe400078e0a14 */
[----:B------:R-:W-:Y:S01]  /*3dc0*/  @!P2 IMAD.MOV R2, RZ, RZ, -R2 ;  /* 0x000000ffff02a224 */ /* 0x000fe200078e0a02 */
[C---:B------:R-:W-:Y:S01]  /*3dd0*/  ISETP.GT.U32.AND P2, PT, R6.reuse, R22, PT ;  /* 0x000000160600720c */ /* 0x040fe20003f44070 */
[----:B------:R-:W-:Y:S01]  /*3de0*/  @!P6 IMAD.IADD R23, R23, 0x1, -R6 ;  /* 0x000000011717e824 */ /* 0x000fe200078e0a06 */
[----:B------:R-:W-:Y:S01]  /*3df0*/  ISETP.GT.U32.AND P6, PT, R6, R12, PT ;  /* 0x0000000c0600720c */ /* 0x000fe20003fc4070 */
[----:B------:R-:W-:-:S02]  /*3e00*/  IMAD.MOV R4, RZ, RZ, -R4 ;  /* 0x000000ffff047224 */ /* 0x000fc400078e0a04 */
[----:B0-----:R-:W-:Y:S01]  /*3e10*/  IMAD.MOV.U32 R11, RZ, RZ, R5 ;  /* 0x000000ffff0b7224 */ /* 0x001fe200078e0005 */
[----:B------:R-:W-:Y:S01]  /*3e20*/  IABS R5, R10 ;  /* 0x0000000a00057213 */ /* 0x000fe20000000000 */
[C---:B------:R-:W-:Y:S01]  /*3e30*/  IMAD R3, R6.reuse, R20, R3 ;  /* 0x0000001406037224 */ /* 0x040fe200078e0203 */
[----:B------:R-:W-:Y:S01]  /*3e40*/  IADD3 R20, R9, 0xb9, RZ ;  /* 0x000000b909147810 */ /* 0x000fe20007ffe0ff */
[----:B------:R-:W-:Y:S01]  /*3e50*/  @!P4 IMAD.MOV R11, RZ, RZ, -R11 ;  /* 0x000000ffff0bc224 */ /* 0x000fe200078e0a0b */
[----:B------:R-:W-:Y:S01]  /*3e60*/  ISETP.GT.U32.AND P4, PT, R6, R23, PT ;  /* 0x000000170600720c */ /* 0x000fe20003f84070 */
[--C-:B------:R-:W-:Y:S01]  /*3e70*/  @!P3 IMAD.IADD R0, R0, 0x1, -R6.reuse ;  /* 0x000000010000b824 */ /* 0x100fe200078e0a06 */
[C---:B------:R-:W-:Y:S01]  /*3e80*/  ISETP.GT.U32.AND P3, PT, R6.reuse, R3, PT ;  /* 0x000000030600720c */ /* 0x040fe20003f64070 */
[----:B------:R-:W-:Y:S01]  /*3e90*/  IMAD R4, R6, R4, R17 ;  /* 0x0000000406047224 */ /* 0x000fe200078e0211 */
[----:B------:R-:W-:Y:S01]  /*3ea0*/  IABS R17, R20 ;  /* 0x0000001400117213 */ /* 0x000fe20000000000 */
[----:B------:R-:W-:Y:S01]  /*3eb0*/  @!P0 IMAD.IADD R19, R19, 0x1, -R6 ;  /* 0x0000000113138824 */ /* 0x000fe200078e0a06 */
[----:B------:R0:W-:Y:S01]  /*3ec0*/  STL [R1+0x304], R11 ;  /* 0x0003040b01007387 */ /* 0x0001e20000100800 */
[----:B------:R-:W-:Y:S01]  /*3ed0*/  IMAD.MOV.U32 R13, RZ, RZ, R0 ;  /* 0x000000ffff0d7224 */ /* 0x000fe200078e0000 */
[----:B------:R-:W-:Y:S01]  /*3ee0*/  ISETP.GE.AND P0, PT, R18, RZ, PT ;  /* 0x000000ff1200720c */ /* 0x000fe20003f06270 */
[--C-:B------:R-:W-:Y:S01]  /*3ef0*/  @!P2 IMAD.IADD R22, R22, 0x1, -R6.reuse ;  /* 0x000000011616a824 */ /* 0x100fe200078e0a06 */
[----:B------:R1:W-:Y:S01]  /*3f00*/  STL [R1+0x300], R2 ;  /* 0x0003000201007387 */ /* 0x0003e20000100800 */
[----:B------:R-:W-:Y:S01]  /*3f10*/  @!P5 IMAD.MOV R13, RZ, RZ, -R13 ;  /* 0x000000ffff0dd224 */ /* 0x000fe200078e0a0d */
[----:B------:R-:W-:Y:S01]  /*3f20*/  ISETP.GE.AND P2, PT, R21, RZ, PT ;  /* 0x000000ff1500720c */ /* 0x000fe20003f46270 */
[--C-:B------:R-:W-:Y:S01]  /*3f30*/  @!P6 IMAD.IADD R12, R12, 0x1, -R6.reuse ;  /* 0x000000010c0ce824 */ /* 0x100fe200078e0a06 */
[C---:B------:R-:W-:Y:S01]  /*3f40*/  ISETP.GT.U32.AND P6, PT, R6.reuse, R4, PT ;  /* 0x000000040600720c */ /* 0x040fe20003fc4070 */
[----:B------:R-:W-:Y:S01]  /*3f50*/  @!P4 IMAD.IADD R23, R23, 0x1, -R6 ;  /* 0x000000011717c824 */ /* 0x000fe200078e0a06 */
[----:B------:R-:W-:Y:S01]  /*3f60*/  ISETP.GT.U32.AND P5, PT, R6, R22, PT ;  /* 0x000000160600720c */ /* 0x000fe20003fa4070 */
[----:B0-----:R-:W-:Y:S01]  /*3f70*/  IMAD.MOV.U32 R11, RZ, RZ, R19 ;  /* 0x000000ffff0b7224 */ /* 0x001fe200078e0013 */
[----:B------:R-:W-:Y:S01]  /*3f80*/  ISETP.GE.AND P4, PT, R8, RZ, PT ;  /* 0x000000ff0800720c */ /* 0x000fe20003f86270 */
[----:B------:R-:W-:Y:S01]  /*3f90*/  IMAD.HI.U32 R18, R27, R5, RZ ;  /* 0x000000051b127227 */ /* 0x000fe200078e00ff */
[----:B------:R-:W-:Y:S01]  /*3fa0*/  STL [R1+0x2f4], R13 ;  /* 0x0002f40d01007387 */ /* 0x000fe20000100800 */
[----:B------:R-:W-:-:S02]  /*3fb0*/  IADD3 R0, R9, 0xb7, RZ ;  /* 0x000000b709007810 */ /* 0x000fc40007ffe0ff */
[----:B-1----:R-:W-:-:S04]  /*3fc0*/  IMAD.HI.U32 R2, R27, R17, RZ ;  /* 0x000000111b027227 */ /* 0x002fc800078e00ff */
[----:B------:R-:W-:Y:S02]  /*3fd0*/  @!P1 IMAD.MOV R11, RZ, RZ, -R11 ;  /* 0x000000ffff0b9224 */ /* 0x000fe400078e0a0b */
[----:B------:R-:W-:Y:S02]  /*3fe0*/  IMAD.MOV R2, RZ, RZ, -R2 ;  /* 0x000000ffff027224 */ /* 0x000fe400078e0a02 */
[----:B------:R-:W-:Y:S01]  /*3ff0*/  IMAD.MOV R18, RZ, RZ, -R18 ;  /* 0x000000ffff127224 */ /* 0x000fe200078e0a12 */
[----:B------:R0:W-:Y:S01]  /*4000*/  STL [R1+0x2f0], R11 ;  /* 0x0002f00b01007387 */ /* 0x0001e20000100800 */
[C---:B------:R-:W-:Y:S01]  /*4010*/  IMAD R2, R6.reuse, R2, R17 ;  /* 0x0000000206027224 */ /* 0x040fe200078e0211 */
[----:B------:R-:W-:Y:S01]  /*4020*/  IADD3 R17, R9, 0xb5, RZ ;  /* 0x000000b509117810 */ /* 0x000fe20007ffe0ff */
[----:B------:R-:W-:Y:S02]  /*4030*/  IMAD R5, R6, R18, R5 ;  /* 0x0000001206057224 */ /* 0x000fe400078e0205 */
[--C-:B------:R-:W-:Y:S01]  /*4040*/  @!P3 IMAD.IADD R3, R3, 0x1, -R6.reuse ;  /* 0x000000010303b824 */ /* 0x100fe200078e0a06 */
[----:B------:R-:W-:Y:S01]  /*4050*/  ISETP.GE.AND P3, PT, R7, RZ, PT ;  /* 0x000000ff0700720c */ /* 0x000fe20003f66270 */
[----:B------:R-:W-:Y:S01]  /*4060*/  IMAD.MOV.U32 R8, RZ, RZ, R23 ;  /* 0x000000ffff087224 */ /* 0x000fe200078e0017 */
[----:B------:R-:W-:Y:S01]  /*4070*/  IADD3 R7, R9, 0xb6, RZ ;  /* 0x000000b609077810 */ /* 0x000fe20007ffe0ff */
[----:B------:R-:W-:Y:S01]  /*4080*/  @!P6 IMAD.IADD R4, R4, 0x1, -R6 ;  /* 0x000000010404e824 */ /* 0x000fe200078e0a06 */
[----:B------:R-:W-:Y:S01]  /*4090*/  ISETP.GT.U32.AND P1, PT, R6, R3, PT ;  /* 0x000000030600720c */ /* 0x000fe20003f24070 */
[----:B0-----:R-:W-:Y:S01]  /*40a0*/  IMAD.MOV.U32 R11, RZ, RZ, R12 ;  /* 0x000000ffff0b7224 */ /* 0x001fe200078e000c */
[----:B------:R-:W-:Y:S01]  /*40b0*/  IABS R19, R7 ;  /* 0x0000000700137213 */ /* 0x000fe20000000000 */
[----:B------:R-:W-:Y:S01]  /*40c0*/  @!P5 IMAD.IADD R22, R22, 0x1, -R6 ;  /* 0x000000011616d824 */ /* 0x000fe200078e0a06 */
[C---:B------:R-:W-:Y:S01]  /*40d0*/  ISETP.GT.U32.AND P5, PT, R6.reuse, R5, PT ;  /* 0x000000050600720c */ /* 0x040fe20003fa4070 */
[----:B------:R-:W-:Y:S01]  /*40e0*/  @!P0 IMAD.MOV R11, RZ, RZ, -R11 ;  /* 0x000000ffff0b8224 */ /* 0x000fe200078e0a0b */
[----:B------:R-:W-:Y:S01]  /*40f0*/  ISETP.GT.U32.AND P0, PT, R6, R2, PT ;  /* 0x000000020600720c */ /* 0x000fe20003f04070 */
[----:B------:R-:W-:Y:S01]  /*4100*/  @!P4 IMAD.MOV R8, RZ, RZ, -R8 ;  /* 0x000000ffff08c224 */ /* 0x000fe200078e0a08 */
[----:B------:R-:W-:Y:S01]  /*4110*/  ISETP.GE.AND P4, PT, R16, RZ, PT ;  /* 0x000000ff1000720c */ /* 0x000fe20003f86270 */
[----:B------:R-:W-:Y:S01]  /*4120*/  IMAD.MOV.U32 R12, RZ, RZ, R22 ;  /* 0x000000ffff0c7224 */ /* 0x000fe200078e0016 */
[----:B------:R-:W-:Y:S01]  /*4130*/  ISETP.GT.U32.AND P6, PT, R6, R4, PT ;  /* 0x000000040600720c */ /* 0x000fe20003fc4070 */
[----:B------:R0:W-:Y:S01]  /*4140*/  STL [R1+0x2ec], R11 ;  /* 0x0002ec0b01007387 */ /* 0x0001e20000100800 */
[----:B------:R-:W-:Y:S01]  /*4150*/  IABS R16, R0 ;  /* 0x0000000000107213 */ /* 0x000fe20000000000 */
[----:B------:R-:W-:-:S02]  /*4160*/  @!P2 IMAD.MOV R12, RZ, RZ, -R12 ;  /* 0x000000ffff0ca224 */ /* 0x000fc400078e0a0c */
[----:B------:R1:W-:Y:S01]  /*4170*/  STL [R1+0x2e8], R8 ;  /* 0x0002e80801007387 */ /* 0x0003e20000100800 */
[--C-:B------:R-:W-:Y:S01]  /*4180*/  @!P1 IMAD.IADD R3, R3, 0x1, -R6.reuse ;  /* 0x0000000103039824 */ /* 0x100fe200078e0a06 */
[----:B------:R-:W-:Y:S01]  /*4190*/  ISETP.GE.AND P1, PT, R20, RZ, PT ;  /* 0x000000ff1400720c */ /* 0x000fe20003f26270 */
[--C-:B------:R-:W-:Y:S01]  /*41a0*/  @!P5 IMAD.IADD R5, R5, 0x1, -R6.reuse ;  /* 0x000000010505d824 */ /* 0x100fe200078e0a06 */
[----:B------:R-:W-:Y:S01]  /*41b0*/  STL [R1+0x2e4], R12 ;  /* 0x0002e40c01007387 */ /* 0x000fe20000100800 */
[--C-:B------:R-:W-:Y:S01]  /*41c0*/  @!P0 IMAD.IADD R2, R2, 0x1, -R6.reuse ;  /* 0x0000000102028824 */ /* 0x100fe200078e0a06 */
[----:B------:R-:W-:Y:S01]  /*41d0*/  ISETP.GE.AND P0, PT, R0, RZ, PT ;  /* 0x000000ff0000720c */ /* 0x000fe20003f06270 */
[----:B0-----:R-:W-:Y:S01]  /*41e0*/  IMAD.MOV.U32 R11, RZ, RZ, R3 ;  /* 0x000000ffff0b7224 */ /* 0x001fe200078e0003 */
[----:B------:R-:W-:Y:S01]  /*41f0*/  ISETP.GT.U32.AND P5, PT, R6, R5, PT ;  /* 0x000000050600720c */ /* 0x000fe20003fa4070 */
[----:B------:R-:W-:Y:S01]  /*4200*/  @!P6 IMAD.IADD R4, R4, 0x1, -R6 ;  /* 0x000000010404e824 */ /* 0x000fe200078e0a06 */
[----:B------:R-:W-:Y:S01]  /*4210*/  ISETP.GT.U32.AND P2, PT, R6, R2, PT ;  /* 0x000000020600720c */ /* 0x000fe20003f44070 */
[----:B-1----:R-:W-:Y:S01]  /*4220*/  IMAD.HI.U32 R8, R27, R16, RZ ;  /* 0x000000101b087227 */ /* 0x002fe200078e00ff */
[----:B------:R-:W-:-:S02]  /*4230*/  IADD3 R3, R9, 0xb4, RZ ;  /* 0x000000b409037810 */ /* 0x000fc40007ffe0ff */
[----:B------:R-:W-:Y:S01]  /*4240*/  ISETP.GE.AND P6, PT, R10, RZ, PT ;  /* 0x000000ff0a00720c */ /* 0x000fe20003fc6270 */
[----:B------:R-:W-:Y:S01]  /*4250*/  IMAD.MOV R8, RZ, RZ, -R8 ;  /* 0x000000ffff087224 */ /* 0x000fe200078e0a08 */
[----:B------:R-:W-:Y:S01]  /*4260*/  IADD3 R10, R9, 0xb1, RZ ;  /* 0x000000b1090a7810 */ /* 0x000fe20007ffe0ff */
[----:B------:R-:W-:-:S03]  /*4270*/  IMAD.HI.U32 R0, R27, R19, RZ ;  /* 0x000000131b007227 */ /* 0x000fc600078e00ff */
[----:B------:R-:W-:Y:S01]  /*4280*/  IABS R18, R10 ;  /* 0x0000000a00127213 */ /* 0x000fe20000000000 */
[C---:B------:R-:W-:Y:S01]  /*4290*/  IMAD R16, R6.reuse, R8, R16 ;  /* 0x0000000806107224 */ /* 0x040fe200078e0210 */
[----:B------:R-:W-:Y:S01]  /*42a0*/  IABS R8, R3 ;  /* 0x0000000300087213 */ /* 0x000fe20000000000 */
[----:B------:R-:W-:Y:S02]  /*42b0*/  @!P4 IMAD.MOV R4, RZ, RZ, -R4 ;  /* 0x000000ffff04c224 */ /* 0x000fe400078e0a04 */
[----:B------:R-:W-:Y:S01]  /*42c0*/  @!P3 IMAD.MOV R11, RZ, RZ, -R11 ;  /* 0x000000ffff0bb224 */ /* 0x000fe200078e0a0b */
[----:B------:R-:W-:Y:S01]  /*42d0*/  ISETP.GT.U32.AND P4, PT, R6, R16, PT ;  /* 0x000000100600720c */ /* 0x000fe20003f84070 */
[----:B------:R-:W-:Y:S01]  /*42e0*/  IMAD.MOV R0, RZ, RZ, -R0 ;  /* 0x000000ffff007224 */ /* 0x000fe200078e0a00 */
[----:B------:R-:W-:Y:S01]  /*42f0*/  ISETP.GE.AND P3, PT, R7, RZ, PT ;  /* 0x000000ff0700720c */ /* 0x000fe20003f66270 */
[--C-:B------:R-:W-:Y:S01]  /*4300*/  @!P2 IMAD.IADD R2, R2, 0x1, -R6.reuse ;  /* 0x000000010202a824 */ /* 0x100fe200078e0a06 */
[----:B------:R-:W-:Y:S01]  /*4310*/  STL [R1+0x2e0], R11 ;  /* 0x0002e00b01007387 */ /* 0x000fe20000100800 */
[----:B------:R-:W-:Y:S01]  /*4320*/  IMAD R19, R6, R0, R19 ;  /* 0x0000000006137224 */ /* 0x000fe200078e0213 */
[----:B------:R-:W-:Y:S01]  /*4330*/  ISETP.GE.AND P2, PT, R17, RZ, PT ;  /* 0x000000ff1100720c */ /* 0x000fe20003f46270 */
[----:B------:R-:W-:Y:S01]  /*4340*/  @!P5 IMAD.IADD R5, R5, 0x1, -R6 ;  /* 0x000000010505d824 */ /* 0x000fe200078e0a06 */
[----:B------:R0:W-:Y:S01]  /*4350*/  STL [R1+0x2dc], R4 ;  /* 0x0002dc0401007387 */ /* 0x0001e20000100800 */
[----:B------:R-:W-:-:S02]  /*4360*/  IABS R17, R17 ;  /* 0x0000001100117213 */ /* 0x000fc40000000000 */
[----:B------:R-:W-:Y:S01]  /*4370*/  ISETP.GT.U32.AND P5, PT, R6, R19, PT ;  /* 0x000000130600720c */ /* 0x000fe20003fa4070 */
[----:B------:R-:W-:Y:S01]  /*4380*/  @!P6 IMAD.MOV R5, RZ, RZ, -R5 ;  /* 0x000000ffff05e224 */ /* 0x000fe200078e0a05 */
[----:B------:R-:W-:Y:S01]  /*4390*/  IADD3 R0, R9, 0xb3, RZ ;  /* 0x000000b309007810 */ /* 0x000fe20007ffe0ff */
[----:B------:R-:W-:-:S03]  /*43a0*/  @!P4 IMAD.IADD R16, R16, 0x1, -R6 ;  /* 0x000000011010c824 */ /* 0x000fc600078e0a06 */
[----:B------:R-:W-:Y:S01]  /*43b0*/  IABS R7, R0 ;  /* 0x0000000000077213 */ /* 0x000fe20000000000 */
[----:B0-----:R-:W-:Y:S01]  /*43c0*/  IMAD.MOV.U32 R4, RZ, RZ, R2 ;  /* 0x000000ffff047224 */ /* 0x001fe200078e0002 */
[----:B------:R-:W-:Y:S02]  /*43d0*/  ISETP.GT.U32.AND P4, PT, R6, R16, PT ;  /* 0x000000100600720c */ /* 0x000fe40003f84070 */
[----:B------:R-:W-:Y:S01]  /*43e0*/  ISETP.GE.AND P6, PT, R0, RZ, PT ;  /* 0x000000ff0000720c */ /* 0x000fe20003fc6270 */
[----:B------:R-:W-:Y:S01]  /*43f0*/  @!P1 IMAD.MOV R4, RZ, RZ, -R4 ;  /* 0x000000ffff049224 */ /* 0x000fe200078e0a04 */
[----:B------:R-:W-:Y:S01]  /*4400*/  ISETP.GE.AND P1, PT, R3, RZ, PT ;  /* 0x000000ff0300720c */ /* 0x000fe20003f26270 */
[--C-:B------:R-:W-:Y:S01]  /*4410*/  @!P5 IMAD.IADD R19, R19, 0x1, -R6.reuse ;  /* 0x000000011313d824 */ /* 0x100fe200078e0a06 */
[----:B------:R-:W-:Y:S01]  /*4420*/  IADD3 R0, R9, 0xb2, RZ ;  /* 0x000000b209007810 */ /* 0x000fe20007ffe0ff */
[C---:B------:R-:W-:Y:S01]  /*4430*/  IMAD.HI.U32 R2, R27.reuse, R7, RZ ;  /* 0x000000071b027227 */ /* 0x040fe200078e00ff */
[----:B------:R0:W-:Y:S02]  /*4440*/  STL [R1+0x28c], R4 ;  /* 0x00028c0401007387 */ /* 0x0001e40000100800 */
[----:B------:R-:W-:Y:S01]  /*4450*/  ISETP.GT.U32.AND P5, PT, R6, R19, PT ;  /* 0x000000130600720c */ /* 0x000fe20003fa4070 */
[----:B------:R-:W-:Y:S01]  /*4460*/  IMAD.HI.U32 R3, R27, R8, RZ ;  /* 0x000000081b037227 */ /* 0x000fe200078e00ff */
[----:B------:R1:W-:Y:S03]  /*4470*/  STL [R1+0x2d8], R5 ;  /* 0x0002d80501007387 */ /* 0x0003e60000100800 */
[----:B------:R-:W-:-:S02]  /*4480*/  @!P4 IMAD.IADD R16, R16, 0x1, -R6 ;  /* 0x000000011010c824 */ /* 0x000fc400078e0a06 */
[----:B------:R-:W-:Y:S02]  /*4490*/  IMAD.MOV R2, RZ, RZ, -R2 ;  /* 0x000000ffff027224 */ /* 0x000fe400078e0a02 */
[----:B0-----:R-:W-:Y:S01]  /*44a0*/  IMAD.HI.U32 R4, R27, R17, RZ ;  /* 0x000000111b047227 */ /* 0x001fe200078e00ff */
[----:B-1----:R-:W-:-:S03]  /*44b0*/  IABS R5, R0 ;  /* 0x0000000000057213 */ /* 0x002fc60000000000 */
[----:B------:R-:W-:Y:S02]  /*44c0*/  IMAD.MOV R4, RZ, RZ, -R4 ;  /* 0x000000ffff047224 */ /* 0x000fe400078e0a04 */
[----:B------:R-:W-:Y:S02]  /*44d0*/  IMAD.MOV R3, RZ, RZ, -R3 ;  /* 0x000000ffff037224 */ /* 0x000fe400078e0a03 */
[C---:B------:R-:W-:Y:S02]  /*44e0*/  IMAD R17, R6.reuse, R4, R17 ;  /* 0x0000000406117224 */ /* 0x040fe400078e0211 */
[C---:B------:R-:W-:Y:S01]  /*44f0*/  IMAD R7, R6.reuse, R2, R7 ;  /* 0x0000000206077224 */ /* 0x040fe200078e0207 */
[C---:B------:R-:W-:Y:S01]  /*4500*/  IADD3 R2, R9.reuse, 0xb0, RZ ;  /* 0x000000b009027810 */ /* 0x040fe20007ffe0ff */
[----:B------:R-:W-:Y:S01]  /*4510*/  IMAD.MOV.U32 R11, RZ, RZ, R16 ;  /* 0x000000ffff0b7224 */ /* 0x000fe200078e0010 */
[C---:B------:R-:W-:Y:S01]  /*4520*/  ISETP.GT.U32.AND P4, PT, R6.reuse, R17, PT ;  /* 0x000000110600720c */ /* 0x040fe20003f84070 */
[C---:B------:R-:W-:Y:S01]  /*4530*/  IMAD R8, R6.reuse, R3, R8 ;  /* 0x0000000306087224 */ /* 0x040fe200078e0208 */
[----:B------:R-:W-:Y:S01]  /*4540*/  IADD3 R3, R9, 0xaf, RZ ;  /* 0x000000af09037810 */ /* 0x000fe20007ffe0ff */
[----:B------:R-:W-:Y:S01]  /*4550*/  @!P0 IMAD.MOV R11, RZ, RZ, -R11 ;  /* 0x000000ffff0b8224 */ /* 0x000fe200078e0a0b */
[C---:B------:R-:W-:Y:S01]  /*4560*/  ISETP.GT.U32.AND P0, PT, R6.reuse, R7, PT ;  /* 0x000000070600720c */ /* 0x040fe20003f04070 */
[----:B------:R-:W-:Y:S01]  /*4570*/  @!P5 IMAD.IADD R19, R19, 0x1, -R6 ;  /* 0x000000011313d824 */ /* 0x000fe200078e0a06 */
[----:B------:R-:W-:Y:S01]  /*4580*/  ISETP.GT.U32.AND P5, PT, R6, R8, PT ;  /* 0x000000080600720c */ /* 0x000fe20003fa4070 */
[----:B------:R-:W-:Y:S01]  /*4590*/  IMAD.HI.U32 R16, R27, R5, RZ ;  /* 0x000000051b107227 */ /* 0x000fe200078e00ff */
[----:B------:R0:W-:Y:S01]  /*45a0*/  STL [R1+0x2a0], R11 ;  /* 0x0002a00b01007387 */ /* 0x0001e20000100800 */
[----:B------:R-:W-:-:S02]  /*45b0*/  IABS R12, R2 ;  /* 0x00000002000c7213 */ /* 0x000fc40000000000 */
[----:B------:R-:W-:Y:S01]  /*45c0*/  IMAD.MOV R16, RZ, RZ, -R16 ;  /* 0x000000ffff107224 */ /* 0x000fe200078e0a10 */
[----:B------:R-:W-:Y:S01]  /*45d0*/  IABS R4, R3 ;  /* 0x0000000300047213 */ /* 0x000fe20000000000 */
[----:B------:R-:W-:-:S04]  /*45e0*/  @!P4 IMAD.IADD R17, R17, 0x1, -R6 ;  /* 0x000000011111c824 */ /* 0x000fc800078e0a06 */
[--C-:B------:R-:W-:Y:S01]  /*45f0*/  @!P0 IMAD.IADD R7, R7, 0x1, -R6.reuse ;  /* 0x0000000107078824 */ /* 0x100fe200078e0a06 */
[----:B------:R-:W-:Y:S01]  /*4600*/  ISETP.GT.U32.AND P4, PT, R6, R17, PT ;  /* 0x000000110600720c */ /* 0x000fe20003f84070 */
[----:B0-----:R-:W-:Y:S02]  /*4610*/  IMAD.MOV.U32 R11, RZ, RZ, R19 ;  /* 0x000000ffff0b7224 */ /* 0x001fe400078e0013 */
[--C-:B------:R-:W-:Y:S01]  /*4620*/  @!P5 IMAD.IADD R8, R8, 0x1, -R6.reuse ;  /* 0x000000010808d824 */ /* 0x100fe200078e0a06 */
[----:B------:R-:W-:Y:S01]  /*4630*/  ISETP.GT.U32.AND P0, PT, R6, R7, PT ;  /* 0x000000070600720c */ /* 0x000fe20003f04070 */
[----:B------:R-:W-:Y:S01]  /*4640*/  @!P3 IMAD.MOV R11, RZ, RZ, -R11 ;  /* 0x000000ffff0bb224 */ /* 0x000fe200078e0a0b */
[----:B------:R-:W-:Y:S01]  /*4650*/  ISETP.GE.AND P3, PT, R0, RZ, PT ;  /* 0x000000ff0000720c */ /* 0x000fe20003f66270 */
[C---:B------:R-:W-:Y:S01]  /*4660*/  IMAD R0, R6.reuse, R16, R5 ;  /* 0x0000001006007224 */ /* 0x040fe200078e0205 */
[C---:B------:R-:W-:Y:S01]  /*4670*/  ISETP.GT.U32.AND P5, PT, R6.reuse, R8, PT ;  /* 0x000000080600720c */ /* 0x040fe20003fa4070 */
[----:B------:R-:W-:Y:S01]  /*4680*/  IMAD.HI.U32 R5, R27, R12, RZ ;  /* 0x0000000c1b057227 */ /* 0x000fe200078e00ff */
[----:B------:R0:W-:Y:S03]  /*4690*/  STL [R1+0x2d4], R11 ;  /* 0x0002d40b01007387 */ /* 0x0001e60000100800 */
[----:B------:R-:W-:Y:S01]  /*46a0*/  @!P4 IMAD.IADD R17, R17, 0x1, -R6 ;  /* 0x000000011111c824 */ /* 0x000fe200078e0a06 */
[----:B------:R-:W-:Y:S01]  /*46b0*/  ISETP.GT.U32.AND P4, PT, R6, R0, PT ;  /* 0x000000000600720c */ /* 0x000fe20003f84070 */
[----:B------:R-:W-:-:S04]  /*46c0*/  IMAD.HI.U32 R19, R27, R18, RZ ;  /* 0x000000121b137227 */ /* 0x000fc800078e00ff */
[----:B------:R-:W-:-:S04]  /*46d0*/  IMAD.HI.U32 R16, R27, R4, RZ ;  /* 0x000000041b107227 */ /* 0x000fc800078e00ff */
[----:B0-----:R-:W-:Y:S02]  /*46e0*/  IMAD.MOV.U32 R11, RZ, RZ, R17 ;  /* 0x000000ffff0b7224 */ /* 0x001fe400078e0011 */
[----:B------:R-:W-:Y:S02]  /*46f0*/  IMAD.MOV R5, RZ, RZ, -R5 ;  /* 0x000000ffff057224 */ /* 0x000fe400078e0a05 */
[----:B------:R-:W-:Y:S02]  /*4700*/  @!P2 IMAD.MOV R11, RZ, RZ, -R11 ;  /* 0x000000ffff0ba224 */ /* 0x000fe400078e0a0b */
[----:B------:R-:W-:Y:S02]  /*4710*/  IMAD.MOV R19, RZ, RZ, -R19 ;  /* 0x000000ffff137224 */ /* 0x000fe400078e0a13 */
[----:B------:R-:W-:Y:S01]  /*4720*/  IMAD.MOV R16, RZ, RZ, -R16 ;  /* 0x000000ffff107224 */ /* 0x000fe200078e0a10 */
[----:B------:R0:W-:Y:S01]  /*4730*/  STL [R1+0x2c0], R11 ;  /* 0x0002c00b01007387 */ /* 0x0001e20000100800 */
[----:B------:R-:W-:Y:S01]  /*4740*/  IMAD R12, R6, R5, R12 ;  /* 0x00000005060c7224 */ /* 0x000fe200078e020c */
[----:B------:R-:W-:Y:S01]  /*4750*/  IADD3 R5, R9, 0xae, RZ ;  /* 0x000000ae09057810 */ /* 0x000fe20007ffe0ff */
[----:B------:R-:W-:-:S02]  /*4760*/  @!P0 IMAD.IADD R7, R7, 0x1, -R6 ;  /* 0x0000000107078824 */ /* 0x000fc400078e0a06 */
[----:B------:R-:W-:Y:S01]  /*4770*/  @!P5 IMAD.IADD R8, R8, 0x1, -R6 ;  /* 0x000000010808d824 */ /* 0x000fe200078e0a06 */
[----:B------:R-:W-:Y:S01]  /*4780*/  ISETP.GE.AND P5, PT, R10, RZ, PT ;  /* 0x000000ff0a00720c */ /* 0x000fe20003fa6270 */
[C---:B------:R-:W-:Y:S01]  /*4790*/  IMAD R10, R6.reuse, R19, R18 ;  /* 0x00000013060a7224 */ /* 0x040fe200078e0212 */
[C---:B------:R-:W-:Y:S01]  /*47a0*/  ISETP.GT.U32.AND P0, PT, R6.reuse, R12, PT ;  /* 0x0000000c0600720c */ /* 0x040fe20003f04070 */
[C---:B------:R-:W-:Y:S01]  /*47b0*/  IMAD R4, R6.reuse, R16, R4 ;  /* 0x0000001006047224 */ /* 0x040fe200078e0204 */
[----:B------:R-:W-:Y:S01]  /*47c0*/  IABS R16, R5 ;  /* 0x0000000500107213 */ /* 0x000fe20000000000 */
[----:B0-----:R-:W-:Y:S01]  /*47d0*/  IMAD.MOV.U32 R11, RZ, RZ, R7 ;  /* 0x000000ffff0b7224 */ /* 0x001fe200078e0007 */
[----:B------:R-:W-:Y:S01]  /*47e0*/  ISETP.GT.U32.AND P2, PT, R6, R10, PT ;  /* 0x0000000a0600720c */ /* 0x000fe20003f44070 */
[----:B------:R-:W-:Y:S02]  /*47f0*/  @!P4 IMAD.IADD R0, R0, 0x1, -R6 ;  /* 0x000000010000c824 */ /* 0x000fe400078e0a06 */
[----:B------:R-:W-:Y:S01]  /*4800*/  @!P6 IMAD.MOV R11, RZ, RZ, -R11 ;  /* 0x000000ffff0be224 */ /* 0x000fe200078e0a0b */
[C---:B------:R-:W-:Y:S01]  /*4810*/  ISETP.GT.U32.AND P6, PT, R6.reuse, R4, PT ;  /* 0x000000040600720c */ /* 0x040fe20003fc4070 */
[----:B------:R-:W-:Y:S01]  /*4820*/  IMAD.MOV.U32 R13, RZ, RZ, R8 ;  /* 0x000000ffff0d7224 */ /* 0x000fe200078e0008 */
[----:B------:R-:W-:Y:S01]  /*4830*/  ISETP.GT.U32.AND P4, PT, R6, R0, PT ;  /* 0x000000000600720c */ /* 0x000fe20003f84070 */
[----:B------:R-:W-:-:S02]  /*4840*/  IMAD.MOV.U32 R8, RZ, RZ, R16 ;  /* 0x000000ffff087224 */ /* 0x000fc400078e0010 */
[----:B------:R-:W-:Y:S01]  /*4850*/  @!P1 IMAD.MOV R13, RZ, RZ, -R13 ;  /* 0x000000ffff0d9224 */ /* 0x000fe200078e0a0d */
[----:B------:R-:W-:Y:S01]  /*4860*/  ISETP.GE.AND P1, PT, R2, RZ, PT ;  /* 0x000000ff0200720c */ /* 0x000fe20003f26270 */
[----:B------:R-:W-:Y:S01]  /*4870*/  IMAD.HI.U32 R7, R27, R8, RZ ;  /* 0x000000081b077227 */ /* 0x000fe200078e00ff */
[----:B------:R-:W-:Y:S02]  /*4880*/  IADD3 R2, R9, 0xad, RZ ;  /* 0x000000ad09027810 */ /* 0x000fe40007ffe0ff */
[----:B------:R-:W-:Y:S01]  /*4890*/  STL [R1+0x2c8], R13 ;  /* 0x0002c80d01007387 */ /* 0x000fe20000100800 */
[--C-:B------:R-:W-:Y:S01]  /*48a0*/  @!P0 IMAD.IADD R12, R12, 0x1, -R6.reuse ;  /* 0x000000010c0c8824 */ /* 0x100fe200078e0a06 */
[----:B------:R-:W-:Y:S01]  /*48b0*/  IABS R16, R2 ;  /* 0x0000000200107213 */ /* 0x000fe20000000000 */
[----:B------:R-:W-:Y:S01]  /*48c0*/  IMAD.MOV R7, RZ, RZ, -R7 ;  /* 0x000000ffff077224 */ /* 0x000fe200078e0a07 */
[----:B------:R0:W-:Y:S01]  /*48d0*/  STL [R1+0x2cc], R11 ;  /* 0x0002cc0b01007387 */ /* 0x0001e20000100800 */
[--C-:B------:R-:W-:Y:S01]  /*48e0*/  @!P2 IMAD.IADD R10, R10, 0x1, -R6.reuse ;  /* 0x000000010a0aa824 */ /* 0x100fe200078e0a06 */
[----:B------:R-:W-:Y:S01]  /*48f0*/  ISETP.GE.AND P2, PT, R5, RZ, PT ;  /* 0x000000ff0500720c */ /* 0x000fe20003f46270 */
[--C-:B------:R-:W-:Y:S01]  /*4900*/  @!P6 IMAD.IADD R4, R4, 0x1, -R6.reuse ;  /* 0x000000010404e824 */ /* 0x100fe200078e0a06 */
[----:B------:R-:W-:Y:S01]  /*4910*/  ISETP.GT.U32.AND P6, PT, R6, R12, PT ;  /* 0x0000000c0600720c */ /* 0x000fe20003fc4070 */
[----:B------:R-:W-:Y:S01]  /*4920*/  @!P4 IMAD.IADD R0, R0, 0x1, -R6 ;  /* 0x000000010000c824 */ /* 0x000fe200078e0a06 */
[C---:B------:R-:W-:Y:S01]  /*4930*/  ISETP.GT.U32.AND P0, PT, R6.reuse, R10, PT ;  /* 0x0000000a0600720c */ /* 0x040fe20003f04070 */
[----:B------:R-:W-:Y:S01]  /*4940*/  IMAD R8, R6, R7, R8 ;  /* 0x0000000706087224 */ /* 0x000fe200078e0208 */
[----:B------:R-:W-:Y:S01]  /*4950*/  ISETP.GE.AND P4, PT, R3, RZ, PT ;  /* 0x000000ff0300720c */ /* 0x000fe20003f86270 */
[----:B------:R-:W-:Y:S01]  /*4960*/  IMAD.HI.U32 R7, R27, R16, RZ ;  /* 0x000000101b077227 */ /* 0x000fe200078e00ff */
[----:B------:R-:W-:-:S02]  /*4970*/  IADD3 R5, R9, 0xaa, RZ ;  /* 0x000000aa09057810 */ /* 0x000fc40007ffe0ff */
[C---:B------:R-:W-:Y:S01]  /*4980*/  IADD3 R3, R9.reuse, 0xac, RZ ;  /* 0x000000ac09037810 */ /* 0x040fe20007ffe0ff */
[----:B0-----:R-:W-:Y:S01]  /*4990*/  IMAD.MOV.U32 R11, RZ, RZ, R0 ;  /* 0x000000ffff0b7224 */ /* 0x001fe200078e0000 */
[----:B------:R-:W-:Y:S01]  /*49a0*/  IABS R18, R5 ;  /* 0x0000000500127213 */ /* 0x000fe20000000000 */
[----:B------:R-:W-:Y:S01]  /*49b0*/  IMAD.MOV R7, RZ, RZ, -R7 ;  /* 0x000000ffff077224 */ /* 0x000fe200078e0a07 */
[----:B------:R-:W-:Y:S01]  /*49c0*/  IADD3 R0, R9, 0xab, RZ ;  /* 0x000000ab09007810 */ /* 0x000fe20007ffe0ff */
[----:B------:R-:W-:Y:S01]  /*49d0*/  @!P3 IMAD.MOV R11, RZ, RZ, -R11 ;  /* 0x000000ffff0bb224 */ /* 0x000fe200078e0a0b */
[C---:B------:R-:W-:Y:S01]  /*49e0*/  ISETP.GT.U32.AND P3, PT, R6.reuse, R4, PT ;  /* 0x000000040600720c */ /* 0x040fe20003f64070 */
[----:B------:R-:W-:Y:S01]  /*49f0*/  IMAD R16, R6, R7, R16 ;  /* 0x0000000706107224 */ /* 0x000fe200078e0210 */
[----:B------:R-:W-:Y:S01]  /*4a00*/  IABS R17, R3 ;  /* 0x0000000300117213 */ /* 0x000fe20000000000 */
[--C-:B------:R-:W-:Y:S01]  /*4a10*/  @!P6 IMAD.IADD R12, R12, 0x1, -R6.reuse ;  /* 0x000000010c0ce824 */ /* 0x100fe200078e0a06 */
[----:B------:R0:W-:Y:S01]  /*4a20*/  STL [R1+0x2d0], R11 ;  /* 0x0002d00b01007387 */ /* 0x0001e20000100800 */
[----:B------:R-:W-:Y:S01]  /*4a30*/  @!P0 IMAD.IADD R10, R10, 0x1, -R6 ;  /* 0x000000010a0a8824 */ /* 0x000fe200078e0a06 */
[----:B------:R-:W-:-:S02]  /*4a40*/  ISETP.GT.U32.AND P6, PT, R6, R16, PT ;  /* 0x000000100600720c */ /* 0x000fc40003fc4070 */
[----:B------:R-:W-:Y:S02]  /*4a50*/  ISETP.GT.U32.AND P0, PT, R6, R8, PT ;  /* 0x000000080600720c */ /* 0x000fe40003f04070 */
[----:B------:R-:W-:-:S03]  /*4a60*/  IABS R7, R0 ;  /* 0x0000000000077213 */ /* 0x000fc60000000000 */
[----:B------:R-:W-:Y:S01]  /*4a70*/  @!P3 IMAD.IADD R4, R4, 0x1, -R6 ;  /* 0x000000010404b824 */ /* 0x000fe200078e0a06 */
[----:B------:R-:W-:Y:S01]  /*4a80*/  ISETP.GE.AND P3, PT, R2, RZ, PT ;  /* 0x000000ff0200720c */ /* 0x000fe20003f66270 */
[----:B0-----:R-:W-:Y:S02]  /*4a90*/  IMAD.MOV.U32 R11, RZ, RZ, R10 ;  /* 0x000000ffff0b7224 */ /* 0x001fe400078e000a */
[----:B------:R-:W-:Y:S02]  /*4aa0*/  IMAD.MOV.U32 R2, RZ, RZ, R18 ;  /* 0x000000ffff027224 */ /* 0x000fe400078e0012 */
[----:B------:R-:W-:-:S04]  /*4ab0*/  IMAD.HI.U32 R18, R27, R17, RZ ;  /* 0x000000111b127227 */ /* 0x000fc800078e00ff */
[----:B------:R-:W-:Y:S02]  /*4ac0*/  @!P6 IMAD.IADD R16, R16, 0x1, -R6 ;  /* 0x000000011010e824 */ /* 0x000fe400078e0a06 */
[----:B------:R-:W-:Y:S02]  /*4ad0*/  @!P5 IMAD.MOV R11, RZ, RZ, -R11 ;  /* 0x000000ffff0bd224 */ /* 0x000fe400078e0a0b */
[----:B------:R-:W-:Y:S01]  /*4ae0*/  IMAD.HI.U32 R19, R27, R7, RZ ;  /* 0x000000071b137227 */ /* 0x000fe200078e00ff */
[----:B------:R-:W-:Y:S02]  /*4af0*/  ISETP.GT.U32.AND P6, PT, R6, R16, PT ;  /* 0x000000100600720c */ /* 0x000fe40003fc4070 */
[----:B------:R0:W-:Y:S01]  /*4b00*/  STL [R1+0x2c4], R11 ;  /* 0x0002c40b01007387 */ /* 0x0001e20000100800 */
[----:B------:R-:W-:Y:S02]  /*4b10*/  IMAD.MOV R18, RZ, RZ, -R18 ;  /* 0x000000ffff127224 */ /* 0x000fe400078e0a12 */
[----:B------:R-:W-:Y:S01]  /*4b20*/  @!P0 IMAD.IADD R8, R8, 0x1, -R6 ;  /* 0x0000000108088824 */ /* 0x000fe200078e0a06 */
[----:B------:R-:W-:Y:S01]  /*4b30*/  ISETP.GE.AND P0, PT, R3, RZ, PT ;  /* 0x000000ff0300720c */ /* 0x000fe20003f06270 */
[----:B------:R-:W-:-:S03]  /*4b40*/  IMAD.HI.U32 R3, R27, R2, RZ ;  /* 0x000000021b037227 */ /* 0x000fc600078e00ff */
[C---:B------:R-:W-:Y:S01]  /*4b50*/  ISETP.GT.U32.AND P5, PT, R6.reuse, R8, PT ;  /* 0x000000080600720c */ /* 0x040fe20003fa4070 */
[----:B------:R-:W-:Y:S02]  /*4b60*/  IMAD.MOV R10, RZ, RZ, -R19 ;  /* 0x000000ffff0a7224 */ /* 0x000fe400078e0a13 */
[C---:B------:R-:W-:Y:S01]  /*4b70*/  IMAD R17, R6.reuse, R18, R17 ;  /* 0x0000001206117224 */ /* 0x040fe200078e0211 */
[C---:B------:R-:W-:Y:S01]  /*4b80*/  IADD3 R18, R9.reuse, 0xa9, RZ ;  /* 0x000000a909127810 */ /* 0x040fe20007ffe0ff */
[----:B0-----:R-:W-:Y:S01]  /*4b90*/  IMAD.MOV.U32 R11, RZ, RZ, R12 ;  /* 0x000000ffff0b7224 */ /* 0x001fe200078e000c */
[C---:B------:R-:W-:Y:S01]  /*4ba0*/  IADD3 R12, R9.reuse, 0xa5, RZ ;  /* 0x000000a5090c7810 */ /* 0x040fe20007ffe0ff */
[----:B------:R-:W-:Y:S02]  /*4bb0*/  IMAD.MOV R3, RZ, RZ, -R3 ;  /* 0x000000ffff037224 */ /* 0x000fe400078e0a03 */
[C---:B------:R-:W-:Y:S01]  /*4bc0*/  IMAD R7, R6.reuse, R10, R7 ;  /* 0x0000000a06077224 */ /* 0x040fe200078e0207 */
[C---:B------:R-:W-:Y:S01]  /*4bd0*/  IADD3 R10, R9.reuse, 0xa7, RZ ;  /* 0x000000a7090a7810 */ /* 0x040fe20007ffe0ff */
[----:B------:R-:W-:Y:S01]  /*4be0*/  @!P1 IMAD.MOV R11, RZ, RZ, -R11 ;  /* 0x000000ffff0b9224 */ /* 0x000fe200078e0a0b */
[C---:B------:R-:W-:Y:S01]  /*4bf0*/  ISETP.GT.U32.AND P1, PT, R6.reuse, R17, PT ;  /* 0x000000110600720c */ /* 0x040fe20003f24070 */
[C---:B------:R-:W-:Y:S01]  /*4c00*/  IMAD R2, R6.reuse, R3, R2 ;  /* 0x0000000306027224 */ /* 0x040fe200078e0202 */
[----:B------:R-:W-:Y:S01]  /*4c10*/  IABS R3, R18 ;  /* 0x0000001200037213 */ /* 0x000fe20000000000 */
[----:B------:R-:W-:Y:S01]  /*4c20*/  @!P4 IMAD.MOV R4, RZ, RZ, -R4 ;  /* 0x000000ffff04c224 */ /* 0x000fe200078e0a04 */
[----:B------:R-:W-:Y:S01]  /*4c30*/  ISETP.GT.U32.AND P4, PT, R6, R7, PT ;  /* 0x000000070600720c */ /* 0x000fe20003f84070 */
[--C-:B------:R-:W-:Y:S01]  /*4c40*/  @!P6 IMAD.IADD R16, R16, 0x1, -R6.reuse ;  /* 0x000000011010e824 */ /* 0x100fe200078e0a06 */
[----:B------:R-:W-:Y:S01]  /*4c50*/  ISETP.GT.U32.AND P6, PT, R6, R2, PT ;  /* 0x000000020600720c */ /* 0x000fe20003fc4070 */
[----:B------:R-:W-:Y:S01]  /*4c60*/  @!P5 IMAD.IADD R8, R8, 0x1, -R6 ;  /* 0x000000010808d824 */ /* 0x000fe200078e0a06 */
[----:B------:R-:W-:Y:S01]  /*4c70*/  ISETP.GE.AND P5, PT, R0, RZ, PT ;  /* 0x000000ff0000720c */ /* 0x000fe20003fa6270 */
[----:B------:R-:W-:Y:S01]  /*4c80*/  STL [R1+0x2b4], R11 ;  /* 0x0002b40b01007387 */ /* 0x000fe20000100800 */
[----:B------:R-:W-:-:S02]  /*4c90*/  IADD3 R0, R9, 0xa8, RZ ;  /* 0x000000a809007810 */ /* 0x000fc40007ffe0ff */
[----:B------:R-:W-:Y:S01]  /*4ca0*/  IABS R20, R10 ;  /* 0x0000000a00147213 */ /* 0x000fe20000000000 */
[----:B------:R-:W-:Y:S01]  /*4cb0*/  @!P1 IMAD.IADD R17, R17, 0x1, -R6 ;  /* 0x0000000111119824 */ /* 0x000fe200078e0a06 */
[----:B------:R0:W-:Y:S01]  /*4cc0*/  STL [R1+0x2b8], R4 ;  /* 0x0002b80401007387 */ /* 0x0001e20000100800 */
[----:B------:R-:W-:Y:S01]  /*4cd0*/  ISETP.GE.AND P1, PT, R5, RZ, PT ;  /* 0x000000ff0500720c */ /* 0x000fe20003f26270 */
[----:B------:R-:W-:-:S04]  /*4ce0*/  IMAD.HI.U32 R5, R27, R3, RZ ;  /* 0x000000031b057227 */ /* 0x000fc800078e00ff */
[--C-:B------:R-:W-:Y:S01]  /*4cf0*/  @!P4 IMAD.IADD R7, R7, 0x1, -R6.reuse ;  /* 0x000000010707c824 */ /* 0x100fe200078e0a06 */
[----:B------:R-:W-:Y:S01]  /*4d00*/  ISETP.GT.U32.AND P4, PT, R6, R17, PT ;  /* 0x000000110600720c */ /* 0x000fe20003f84070 */
[----:B------:R-:W-:Y:S01]  /*4d10*/  @!P6 IMAD.IADD R2, R2, 0x1, -R6 ;  /* 0x000000010202e824 */ /* 0x000fe200078e0a06 */
[----:B0-----:R-:W-:Y:S01]  /*4d20*/  IABS R4, R0 ;  /* 0x0000000000047213 */ /* 0x001fe20000000000 */
[----:B------:R-:W-:Y:S01]  /*4d30*/  IMAD.MOV.U32 R11, RZ, RZ, R8 ;  /* 0x000000ffff0b7224 */ /* 0x000fe200078e0008 */
[----:B------:R-:W-:Y:S01]  /*4d40*/  ISETP.GT.U32.AND P6, PT, R6, R7, PT ;  /* 0x000000070600720c */ /* 0x000fe20003fc4070 */
[----:B------:R-:W-:Y:S02]  /*4d50*/  IMAD.MOV R5, RZ, RZ, -R5 ;  /* 0x000000ffff057224 */ /* 0x000fe400078e0a05 */
[----:B------:R-:W-:-:S04]  /*4d60*/  IMAD.HI.U32 R8, R27, R4, RZ ;  /* 0x000000041b087227 */ /* 0x000fc800078e00ff */
[C---:B------:R-:W-:Y:S01]  /*4d70*/  IMAD R3, R6.reuse, R5, R3 ;  /* 0x0000000506037224 */ /* 0x040fe200078e0203 */
[----:B------:R-:W-:Y:S01]  /*4d80*/  IADD3 R5, R9, 0xa6, RZ ;  /* 0x000000a609057810 */ /* 0x000fe20007ffe0ff */
[----:B------:R-:W-:Y:S02]  /*4d90*/  IMAD.MOV R8, RZ, RZ, -R8 ;  /* 0x000000ffff087224 */ /* 0x000fe400078e0a08 */
[----:B------:R-:W-:Y:S01]  /*4da0*/  @!P4 IMAD.IADD R17, R17, 0x1, -R6 ;  /* 0x000000011111c824 */ /* 0x000fe200078e0a06 */
[C---:B------:R-:W-:Y:S01]  /*4db0*/  ISETP.GT.U32.AND P4, PT, R6.reuse, R3, PT ;  /* 0x000000030600720c */ /* 0x040fe20003f84070 */
[C---:B------:R-:W-:Y:S01]  /*4dc0*/  IMAD R4, R6.reuse, R8, R4 ;  /* 0x0000000806047224 */ /* 0x040fe200078e0204 */
[----:B------:R-:W-:Y:S01]  /*4dd0*/  IABS R8, R5 ;  /* 0x0000000500087213 */ /* 0x000fe20000000000 */
[----:B------:R-:W-:Y:S02]  /*4de0*/  @!P6 IMAD.IADD R7, R7, 0x1, -R6 ;  /* 0x000000010707e824 */ /* 0x000fe400078e0a06 */
[----:B------:R-:W-:Y:S01]  /*4df0*/  IMAD.HI.U32 R21, R27, R20, RZ ;  /* 0x000000141b157227 */ /* 0x000fe200078e00ff */
[----:B------:R-:W-:-:S03]  /*4e00*/  ISETP.GT.U32.AND P6, PT, R6, R4, PT ;  /* 0x000000040600720c */ /* 0x000fc60003fc4070 */
[----:B------:R-:W-:Y:S01]  /*4e10*/  @!P2 IMAD.MOV R11, RZ, RZ, -R11 ;  /* 0x000000ffff0ba224 */ /* 0x000fe200078e0a0b */
[----:B------:R-:W-:Y:S01]  /*4e20*/  ISETP.GT.U32.AND P2, PT, R6, R2, PT ;  /* 0x000000020600720c */ /* 0x000fe20003f44070 */
[----:B------:R-:W-:Y:S02]  /*4e30*/  IMAD.MOV R21, RZ, RZ, -R21 ;  /* 0x000000ffff157224 */ /* 0x000fe400078e0a15 */
[----:B------:R-:W-:Y:S01]  /*4e40*/  @!P4 IMAD.IADD R3, R3, 0x1, -R6 ;  /* 0x000000010303c824 */ /* 0x000fe200078e0a06 */
[----:B------:R0:W-:Y:S01]  /*4e50*/  STL [R1+0x2bc], R11 ;  /* 0x0002bc0b01007387 */ /* 0x0001e20000100800 */
[----:B------:R-:W-:Y:S01]  /*4e60*/  IMAD.HI.U32 R19, R27, R8, RZ ;  /* 0x000000081b137227 */ /* 0x000fe200078e00ff */
[----:B------:R-:W-:-:S03]  /*4e70*/  ISETP.GE.AND P4, PT, R0, RZ, PT ;  /* 0x000000ff0000720c */ /* 0x000fc60003f86270 */
[----:B------:R-:W-:Y:S01]  /*4e80*/  @!P6 IMAD.IADD R4, R4, 0x1, -R6 ;  /* 0x000000010404e824 */ /* 0x000fe200078e0a06 */
[C---:B------:R-:W-:Y:S01]  /*4e90*/  ISETP.GT.U32.AND P6, PT, R6.reuse, R3, PT ;  /* 0x000000030600720c */ /* 0x040fe20003fc4070 */
[C---:B------:R-:W-:Y:S02]  /*4ea0*/  IMAD R0, R6.reuse, R21, R20 ;  /* 0x0000001506007224 */ /* 0x040fe400078e0214 */
[----:B------:R-:W-:Y:S02]  /*4eb0*/  IMAD.MOV R19, RZ, RZ, -R19 ;  /* 0x000000ffff137224 */ /* 0x000fe400078e0a13 */
[----:B0-----:R-:W-:Y:S02]  /*4ec0*/  IMAD.MOV.U32 R11, RZ, RZ, R16 ;  /* 0x000000ffff0b7224 */ /* 0x001fe400078e0010 */
[----:B------:R-:W-:Y:S02]  /*4ed0*/  IMAD.MOV.U32 R13, RZ, RZ, R17 ;  /* 0x000000ffff0d7224 */ /* 0x000fe400078e0011 */
[----:B------:R-:W-:Y:S01]  /*4ee0*/  @!P3 IMAD.MOV R11, RZ, RZ, -R11 ;  /* 0x000000ffff0bb224 */ /* 0x000fe200078e0a0b */
[C---:B------:R-:W-:Y:S01]  /*4ef0*/  ISETP.GT.U32.AND P3, PT, R6.reuse, R0, PT ;  /* 0x000000000600720c */ /* 0x040fe20003f64070 */
[----:B------:R-:W-:-:S02]  /*4f00*/  IMAD R8, R6, R19, R8 ;  /* 0x0000001306087224 */ /* 0x000fc400078e0208 */
[--C-:B------:R-:W-:Y:S01]  /*4f10*/  @!P2 IMAD.IADD R2, R2, 0x1, -R6.reuse ;  /* 0x000000010202a824 */ /* 0x100fe200078e0a06 */
[----:B------:R-:W-:Y:S01]  /*4f20*/  ISETP.GE.AND P2, PT, R18, RZ, PT ;  /* 0x000000ff1200720c */ /* 0x000fe20003f46270 */
[----:B------:R-:W-:Y:S01]  /*4f30*/  @!P0 IMAD.MOV R13, RZ, RZ, -R13 ;  /* 0x000000ffff0d8224 */ /* 0x000fe200078e0a0d */
[----:B------:R-:W-:Y:S01]  /*4f40*/  IABS R18, R12 ;  /* 0x0000000c00127213 */ /* 0x000fe20000000000 */
[----:B------:R-:W-:Y:S01]  /*4f50*/  @!P6 IMAD.IADD R3, R3, 0x1, -R6 ;  /* 0x000000010303e824 */ /* 0x000fe200078e0a06 */
[C---:B------:R-:W-:Y:S01]  /*4f60*/  ISETP.GT.U32.AND P0, PT, R6.reuse, R4, PT ;  /* 0x000000040600720c */ /* 0x040fe20003f04070 */
[----:B------:R0:W-:Y:S01]  /*4f70*/  STL [R1+0x2b0], R11 ;  /* 0x0002b00b01007387 */ /* 0x0001e20000100800 */
[----:B------:R-:W-:-:S03]  /*4f80*/  ISETP.GT.U32.AND P6, PT, R6, R8, PT ;  /* 0x000000080600720c */ /* 0x000fc60003fc4070 */
[----:B------:R-:W-:Y:S01]  /*4f90*/  @!P3 IMAD.IADD R0, R0, 0x1, -R6 ;  /* 0x000000010000b824 */ /* 0x000fe200078e0a06 */
[----:B------:R-:W-:Y:S01]  /*4fa0*/  STL [R1+0x2ac], R13 ;  /* 0x0002ac0d01007387 */ /* 0x000fe20000100800 */
[----:B0-----:R-:W-:Y:S02]  /*4fb0*/  IMAD.MOV.U32 R11, RZ, RZ, R7 ;  /* 0x000000ffff0b7224 */ /* 0x001fe400078e0007 */
[----:B------:R-:W-:Y:S02]  /*4fc0*/  IMAD.MOV.U32 R7, RZ, RZ, R2 ;  /* 0x000000ffff077224 */ /* 0x000fe400078e0002 */
[----:B------:R-:W-:-:S04]  /*4fd0*/  IMAD.HI.U32 R2, R27, R18, RZ ;  /* 0x000000121b027227 */ /* 0x000fc800078e00ff */
[----:B------:R-:W-:Y:S01]  /*4fe0*/  @!P1 IMAD.MOV R7, RZ, RZ, -R7 ;  /* 0x000000ffff079224 */ /* 0x000fe200078e0a07 */
[----:B------:R-:W-:Y:S01]  /*4ff0*/  ISETP.GE.AND P1, PT, R5, RZ, PT ;  /* 0x000000ff0500720c */ /* 0x000fe20003f26270 */
[----:B------:R-:W-:Y:S01]  /*5000*/  IMAD.MOV R2, RZ, RZ, -R2 ;  /* 0x000000ffff027224 */ /* 0x000fe200078e0a02 */
[----:B------:R-:W-:Y:S01]  /*5010*/  IADD3 R5, R9, 0xa4, RZ ;  /* 0x000000a409057810 */ /* 0x000fe20007ffe0ff */
[----:B------:R-:W-:Y:S01]  /*5020*/  @!P0 IMAD.IADD R4, R4, 0x1, -R6 ;  /* 0x0000000104048824 */ /* 0x000fe200078e0a06 */
[----:B------:R-:W-:Y:S01]  /*5030*/  ISETP.GE.AND P0, PT, R12, RZ, PT ;  /* 0x000000ff0c00720c */ /* 0x000fe20003f06270 */
[----:B------:R-:W-:Y:S01]  /*5040*/  IMAD R21, R6, R2, R18 ;  /* 0x0000000206157224 */ /* 0x000fe200078e0212 */
[----:B------:R-:W-:Y:S01]  /*5050*/  IABS R20, R5 ;  /* 0x0000000500147213 */ /* 0x000fe20000000000 */
[----:B------:R-:W-:Y:S01]  /*5060*/  @!P6 IMAD.IADD R8, R8, 0x1, -R6 ;  /* 0x000000010808e824 */ /* 0x000fe200078e0a06 */
[----:B------:R-:W-:Y:S01]  /*5070*/  ISETP.GT.U32.AND P6, PT, R6, R0, PT ;  /* 0x000000000600720c */ /* 0x000fe20003fc4070 */
[----:B------:R-:W-:Y:S01]  /*5080*/  @!P5 IMAD.MOV R11, RZ, RZ, -R11 ;  /* 0x000000ffff0bd224 */ /* 0x000fe200078e0a0b */
[----:B------:R-:W-:Y:S01]  /*5090*/  ISETP.GE.AND P5, PT, R10, RZ, PT ;  /* 0x000000ff0a00720c */ /* 0x000fe20003fa6270 */
[----:B------:R-:W-:Y:S01]  /*50a0*/  IMAD.MOV.U32 R10, RZ, RZ, R3 ;  /* 0x000000ffff0a7224 */ /* 0x000fe200078e0003 */
[----:B------:R-:W-:Y:S01]  /*50b0*/  ISETP.GE.AND P3, PT, R5, RZ, PT ;  /* 0x000000ff0500720c */ /* 0x000fe20003f66270 */
[----:B------:R-:W-:Y:S01]  /*50c0*/  @!P4 IMAD.MOV R4, RZ, RZ, -R4 ;  /* 0x000000ffff04c224 */ /* 0x000fe200078e0a04 */
[----:B------:R-:W-:Y:S01]  /*50d0*/  ISETP.GT.U32.AND P4, PT, R6, R21, PT ;  /* 0x000000150600720c */ /* 0x000fe20003f84070 */
[----:B------:R-:W-:Y:S01]  /*50e0*/  IMAD.HI.U32 R3, R27, R20, RZ ;  /* 0x000000141b037227 */ /* 0x000fe200078e00ff */
[----:B------:R-:W-:Y:S01]  /*50f0*/  STL [R1+0x2a8], R11 ;  /* 0x0002a80b01007387 */ /* 0x000fe20000100800 */
[----:B------:R-:W-:-:S02]  /*5100*/  IADD3 R5, R9, 0xa2, RZ ;  /* 0x000000a209057810 */ /* 0x000fc40007ffe0ff */
[----:B------:R-:W-:Y:S01]  /*5110*/  @!P2 IMAD.MOV R10, RZ, RZ, -R10 ;  /* 0x000000ffff0aa224 */ /* 0x000fe200078e0a0a */
[----:B------:R-:W-:Y:S01]  /*5120*/  ISETP.GT.U32.AND P2, PT, R6, R8, PT ;  /* 0x000000080600720c */ /* 0x000fe20003f44070 */
[----:B------:R0:W-:Y:S01]  /*5130*/  STL [R1+0x2a4], R7 ;  /* 0x0002a40701007387 */ /* 0x0001e20000100800 */
[----:B------:R-:W-:Y:S01]  /*5140*/  IMAD.MOV R3, RZ, RZ, -R3 ;  /* 0x000000ffff037224 */ /* 0x000fe200078e0a03 */
[----:B------:R-:W-:Y:S01]  /*5150*/  IABS R19, R5 ;  /* 0x0000000500137213 */ /* 0x000fe20000000000 */
[----:B------:R-:W-:Y:S01]  /*5160*/  @!P6 IMAD.IADD R0, R0, 0x1, -R6 ;  /* 0x000000010000e824 */ /* 0x000fe200078e0a06 */
[----:B------:R1:W-:Y:S01]  /*5170*/  STL [R1+0x29c], R10 ;  /* 0x00029c0a01007387 */ /* 0x0003e20000100800 */
[----:B------:R-:W-:Y:S01]  /*5180*/  IMAD R20, R6, R3, R20 ;  /* 0x0000000306147224 */ /* 0x000fe200078e0214 */
[----:B------:R-:W-:Y:S01]  /*5190*/  IADD3 R2, R9, 0xa1, RZ ;  /* 0x000000a109027810 */ /* 0x000fe20007ffe0ff */
[----:B------:R-:W-:Y:S01]  /*51a0*/  @!P4 IMAD.IADD R21, R21, 0x1, -R6 ;  /* 0x000000011515c824 */ /* 0x000fe200078e0a06 */
[----:B------:R2:W-:Y:S01]  /*51b0*/  STL [R1+0x298], R4 ;  /* 0x0002980401007387 */ /* 0x0005e20000100800 */
[----:B------:R-:W-:-:S02]  /*51c0*/  ISETP.GE.AND P4, PT, R5, RZ, PT ;  /* 0x000000ff0500720c */ /* 0x000fc40003f86270 */
[----:B0-----:R-:W-:Y:S01]  /*51d0*/  IADD3 R7, R9, 0xa3, RZ ;  /* 0x000000a309077810 */ /* 0x001fe20007ffe0ff */
[----:B------:R-:W-:Y:S01]  /*51e0*/  @!P2 IMAD.IADD R8, R8, 0x1, -R6 ;  /* 0x000000010808a824 */ /* 0x000fe200078e0a06 */
[----:B------:R-:W-:Y:S01]  /*51f0*/  ISETP.GT.U32.AND P6, PT, R6, R20, PT ;  /* 0x000000140600720c */ /* 0x000fe20003fc4070 */
[----:B-1----:R-:W-:Y:S01]  /*5200*/  IMAD.MOV.U32 R10, RZ, RZ, R0 ;  /* 0x000000ffff0a7224 */ /* 0x002fe200078e0000 */
[----:B------:R-:W-:Y:S02]  /*5210*/  IABS R16, R7 ;  /* 0x0000000700107213 */ /* 0x000fe40000000000 */
[----:B------:R-:W-:Y:S01]  /*5220*/  ISETP.GE.AND P2, PT, R7, RZ, PT ;  /* 0x000000ff0700720c */ /* 0x000fe20003f46270 */
[----:B--2---:R-:W-:Y:S01]  /*5230*/  IMAD.HI.U32 R4, R27, R19, RZ ;  /* 0x000000131b047227 */ /* 0x004fe200078e00ff */
[----:B------:R-:W-:Y:S02]  /*5240*/  IABS R18, R2 ;  /* 0x0000000200127213 */ /* 0x000fe40000000000 */
[----:B------:R-:W-:Y:S01]  /*5250*/  IADD3 R0, R9, 0x9f, RZ ;  /* 0x0000009f09007810 */ /* 0x000fe20007ffe0ff */
[----:B------:R-:W-:Y:S01]  /*5260*/  IMAD.HI.U32 R3, R27, R16, RZ ;  /* 0x000000101b037227 */ /* 0x000fe200078e00ff */
[----:B------:R-:W-:-:S02]  /*5270*/  IADD3 R12, R9, 0x9d, RZ ;  /* 0x0000009d090c7810 */ /* 0x000fc40007ffe0ff */
[----:B------:R-:W-:Y:S01]  /*5280*/  IABS R5, R0 ;  /* 0x0000000000057213 */ /* 0x000fe20000000000 */
[----:B------:R-:W-:Y:S01]  /*5290*/  @!P5 IMAD.MOV R10, RZ, RZ, -R10 ;  /* 0x000000ffff0ad224 */ /* 0x000fe200078e0a0a */
[C---:B------:R-:W-:Y:S01]  /*52a0*/  ISETP.GT.U32.AND P5, PT, R6.reuse, R21, PT ;  /* 0x000000150600720c */ /* 0x040fe20003fa4070 */
[----:B------:R-:W-:Y:S02]  /*52b0*/  IMAD.MOV R4, RZ, RZ, -R4 ;  /* 0x000000ffff047224 */ /* 0x000fe400078e0a04 */
[----:B------:R-:W-:Y:S01]  /*52c0*/  IMAD.MOV R7, RZ, RZ, -R3 ;  /* 0x000000ffff077224 */ /* 0x000fe200078e0a03 */
[----:B------:R0:W-:Y:S01]  /*52d0*/  STL [R1+0x290], R10 ;  /* 0x0002900a01007387 */ /* 0x0001e20000100800 */
[C---:B------:R-:W-:Y:S02]  /*52e0*/  IMAD R19, R6.reuse, R4, R19 ;  /* 0x0000000406137224 */ /* 0x040fe400078e0213 */
[----:B------:R-:W-:Y:S01]  /*52f0*/  IMAD R16, R6, R7, R16 ;  /* 0x0000000706107224 */ /* 0x000fe200078e0210 */
[C---:B------:R-:W-:Y:S01]  /*5300*/  IADD3 R7, R9.reuse, 0xa0, RZ ;  /* 0x000000a009077810 */ /* 0x040fe20007ffe0ff */
[----:B------:R-:W-:Y:S01]  /*5310*/  IMAD.MOV.U32 R4, RZ, RZ, R8 ;  /* 0x000000ffff047224 */ /* 0x000fe200078e0008 */
[----:B------:R-:W-:Y:S01]  /*5320*/  IADD3 R8, R9, 0x9e, RZ ;  /* 0x0000009e09087810 */ /* 0x000fe20007ffe0ff */
[----:B------:R-:W-:-:S02]  /*5330*/  @!P6 IMAD.IADD R20, R20, 0x1, -R6 ;  /* 0x000000011414e824 */ /* 0x000fc400078e0a06 */
[----:B------:R-:W-:Y:S01]  /*5340*/  @!P1 IMAD.MOV R4, RZ, RZ, -R4 ;  /* 0x000000ffff049224 */ /* 0x000fe200078e0a04 */
[C---:B------:R-:W-:Y:S01]  /*5350*/  ISETP.GT.U32.AND P1, PT, R6.reuse, R16, PT ;  /* 0x000000100600720c */ /* 0x040fe20003f24070 */
[----:B------:R-:W-:Y:S01]  /*5360*/  @!P5 IMAD.IADD R21, R21, 0x1, -R6 ;  /* 0x000000011515d824 */ /* 0x000fe200078e0a06 */
[C---:B------:R-:W-:Y:S01]  /*5370*/  ISETP.GT.U32.AND P6, PT, R6.reuse, R20, PT ;  /* 0x000000140600720c */ /* 0x040fe20003fc4070 */
[----:B------:R-:W-:Y:S01]  /*5380*/  IMAD.HI.U32 R3, R27, R18, RZ ;  /* 0x000000121b037227 */ /* 0x000fe200078e00ff */
[C---:B------:R-:W-:Y:S01]  /*5390*/  ISETP.GT.U32.AND P5, PT, R6.reuse, R19, PT ;  /* 0x000000130600720c */ /* 0x040fe20003fa4070 */
[----:B------:R1:W-:Y:S01]  /*53a0*/  STL [R1+0x294], R4 ;  /* 0x0002940401007387 */ /* 0x0003e20000100800 */
[----:B0-----:R-:W-:Y:S01]  /*53b0*/  IABS R10, R7 ;  /* 0x00000007000a7213 */ /* 0x001fe20000000000 */
[----:B------:R-:W-:Y:S02]  /*53c0*/  IMAD.MOV R3, RZ, RZ, -R3 ;  /* 0x000000ffff037224 */ /* 0x000fe400078e0a03 */
[----:B------:R-:W-:Y:S01]  /*53d0*/  IMAD.MOV.U32 R13, RZ, RZ, R21 ;  /* 0x000000ffff0d7224 */ /* 0x000fe200078e0015 */
[----:B------:R-:W-:Y:S01]  /*53e0*/  IADD3 R21, R9, 0x96, RZ ;  /* 0x0000009609157810 */ /* 0x000fe20007ffe0ff */
[----:B------:R-:W-:Y:S01]  /*53f0*/  IMAD R18, R6, R3, R18 ;  /* 0x0000000306127224 */ /* 0x000fe200078e0212 */
[----:B------:R-:W-:Y:S01]  /*5400*/  IABS R3, R12 ;  /* 0x0000000c00037213 */ /* 0x000fe20000000000 */
[--C-:B------:R-:W-:Y:S01]  /*5410*/  @!P1 IMAD.IADD R16, R16, 0x1, -R6.reuse ;  /* 0x0000000110109824 */ /* 0x100fe200078e0a06 */
[----:B------:R-:W-:Y:S01]  /*5420*/  ISETP.GE.AND P1, PT, R2, RZ, PT ;  /* 0x000000ff0200720c */ /* 0x000fe20003f26270 */
[--C-:B------:R-:W-:Y:S01]  /*5430*/  @!P6 IMAD.IADD R20, R20, 0x1, -R6.reuse ;  /* 0x000000011414e824 */ /* 0x100fe200078e0a06 */
[C---:B------:R-:W-:Y:S01]  /*5440*/  ISETP.GT.U32.AND P6, PT, R6.reuse, R18, PT ;  /* 0x000000120600720c */ /* 0x040fe20003fc4070 */
[----:B------:R-:W-:Y:S01]  /*5450*/  @!P5 IMAD.IADD R19, R19, 0x1, -R6 ;  /* 0x000000011313d824 */ /* 0x000fe200078e0a06 */
[----:B------:R-:W-:Y:S01]  /*5460*/  ISETP.GT.U32.AND P5, PT, R6, R16, PT ;  /* 0x000000100600720c */ /* 0x000fe20003fa4070 */
[----:B------:R-:W-:Y:S01]  /*5470*/  IMAD.HI.U32 R17, R27, R10, RZ ;  /* 0x0000000a1b117227 */ /* 0x000fe200078e00ff */
[----:B-1----:R-:W-:-:S03]  /*5480*/  IABS R4, R8 ;  /* 0x0000000800047213 */ /* 0x002fc60000000000 */
[----:B------:R-:W-:Y:S02]  /*5490*/  IMAD.MOV R17, RZ, RZ, -R17 ;  /* 0x000000ffff117224 */ /* 0x000fe400078e0a11 */
[----:B------:R-:W-:-:S04]  /*54a0*/  IMAD.HI.U32 R2, R27, R5, RZ ;  /* 0x000000051b027227 */ /* 0x000fc800078e00ff */
[----:B------:R-:W-:Y:S02]  /*54b0*/  IMAD R10, R6, R17, R10 ;  /* 0x00000011060a7224 */ /* 0x000fe400078e020a */
[--C-:B------:R-:W-:Y:S01]  /*54c0*/  @!P6 IMAD.IADD R18, R18, 0x1, -R6.reuse ;  /* 0x000000011212e824 */ /* 0x100fe200078e0a06 */
[----:B------:R-:W-:Y:S01]  /*54d0*/  ISETP.GT.U32.AND P6, PT, R6, R19, PT ;  /* 0x000000130600720c */ /* 0x000fe20003fc4070 */
[----:B------:R-:W-:Y:S01]  /*54e0*/  @!P5 IMAD.IADD R16, R16, 0x1, -R6 ;  /* 0x000000011010d824 */ /* 0x000fe200078e0a06 */
[C---:B------:R-:W-:Y:S01]  /*54f0*/  ISETP.GT.U32.AND P5, PT, R6.reuse, R10, PT ;  /* 0x0000000a0600720c */ /* 0x040fe20003fa4070 */
[----:B------:R-:W-:Y:S02]  /*5500*/  IMAD.MOV.U32 R11, RZ, RZ, R20 ;  /* 0x000000ffff0b7224 */ /* 0x000fe400078e0014 */
[----:B------:R-:W-:Y:S02]  /*5510*/  IMAD.MOV R2, RZ, RZ, -R2 ;  /* 0x000000ffff027224 */ /* 0x000fe400078e0a02 */
[----:B------:R-:W-:Y:S01]  /*5520*/  @!P0 IMAD.MOV R13, RZ, RZ, -R13 ;  /* 0x000000ffff0d8224 */ /* 0x000fe200078e0a0d */
[C---:B------:R-:W-:Y:S01]  /*5530*/  ISETP.GT.U32.AND P0, PT, R6.reuse, R18, PT ;  /* 0x000000120600720c */ /* 0x040fe20003f04070 */
[----:B------:R-:W-:Y:S01]  /*5540*/  @!P3 IMAD.MOV R11, RZ, RZ, -R11 ;  /* 0x000000ffff0bb224 */ /* 0x000fe200078e0a0b */
[----:B------:R-:W-:Y:S01]  /*5550*/  ISETP.GE.AND P3, PT, R7, RZ, PT ;  /* 0x000000ff0700720c */ /* 0x000fe20003f66270 */
[----:B------:R-:W-:Y:S01]  /*5560*/  IMAD R5, R6, R2, R5 ;  /* 0x0000000206057224 */ /* 0x000fe200078e0205 */
[----:B------:R0:W-:Y:S01]  /*5570*/  STL [R1+0x23c], R13 ;  /* 0x00023c0d01007387 */ /* 0x0001e20000100800 */
[----:B------:R-:W-:Y:S01]  /*5580*/  IMAD.HI.U32 R7, R27, R3, RZ ;  /* 0x000000031b077227 */ /* 0x000fe200078e00ff */
[----:B------:R-:W-:-:S02]  /*5590*/  IADD3 R2, R9, 0x9c, RZ ;  /* 0x0000009c09027810 */ /* 0x000fc40007ffe0ff */
[----:B------:R1:W-:Y:S01]  /*55a0*/  STL [R1+0x254], R11 ;  /* 0x0002540b01007387 */ /* 0x0003e20000100800 */
[----:B------:R-:W-:Y:S02]  /*55b0*/  IMAD.MOV R7, RZ, RZ, -R7 ;  /* 0x000000ffff077224 */ /* 0x000fe400078e0a07 */
[--C-:B------:R-:W-:Y:S01]  /*55c0*/  @!P6 IMAD.IADD R19, R19, 0x1, -R6.reuse ;  /* 0x000000011313e824 */ /* 0x100fe200078e0a06 */
[----:B------:R-:W-:Y:S01]  /*55d0*/  ISETP.GT.U32.AND P6, PT, R6, R5, PT ;  /* 0x000000050600720c */ /* 0x000fe20003fc4070 */
[----:B------:R-:W-:Y:S02]  /*55e0*/  @!P5 IMAD.IADD R10, R10, 0x1, -R6 ;  /* 0x000000010a0ad824 */ /* 0x000fe400078e0a06 */
[----:B------:R-:W-:Y:S01]  /*55f0*/  IMAD R3, R6, R7, R3 ;  /* 0x0000000706037224 */ /* 0x000fe200078e0203 */
[----:B------:R-:W-:Y:S01]  /*5600*/  IADD3 R7, R9, 0x9b, RZ ;  /* 0x0000009b09077810 */ /* 0x000fe20007ffe0ff */
[----:B0-----:R-:W-:Y:S02]  /*5610*/  IMAD.MOV.U32 R13, RZ, RZ, R19 ;  /* 0x000000ffff0d7224 */ /* 0x001fe400078e0013 */
[----:B-1----:R-:W-:-:S02]  /*5620*/  IMAD.MOV.U32 R11, RZ, RZ, R16 ;  /* 0x000000ffff0b7224 */ /* 0x002fc400078e0010 */
[----:B------:R-:W-:-:S04]  /*5630*/  IMAD.HI.U32 R17, R27, R4, RZ ;  /* 0x000000041b117227 */ /* 0x000fc800078e00ff */
[----:B------:R-:W-:Y:S01]  /*5640*/  @!P2 IMAD.MOV R11, RZ, RZ, -R11 ;  /* 0x000000ffff0ba224 */ /* 0x000fe200078e0a0b */
[----:B------:R-:W-:Y:S01]  /*5650*/  ISETP.GT.U32.AND P2, PT, R6, R10, PT ;  /* 0x0000000a0600720c */ /* 0x000fe20003f44070 */
[--C-:B------:R-:W-:Y:S01]  /*5660*/  @!P0 IMAD.IADD R18, R18, 0x1, -R6.reuse ;  /* 0x0000000112128824 */ /* 0x100fe200078e0a06 */
[----:B------:R-:W-:Y:S01]  /*5670*/  ISETP.GE.AND P0, PT, R0, RZ, PT ;  /* 0x000000ff0000720c */ /* 0x000fe20003f06270 */
[----:B------:R-:W-:Y:S01]  /*5680*/  @!P4 IMAD.MOV R13, RZ, RZ, -R13 ;  /* 0x000000ffff0dc224 */ /* 0x000fe200078e0a0d */
[C---:B------:R-:W-:Y:S01]  /*5690*/  ISETP.GT.U32.AND P4, PT, R6.reuse, R3, PT ;  /* 0x000000030600720c */ /* 0x040fe20003f84070 */
[----:B------:R-:W-:Y:S01]  /*56a0*/  IMAD.MOV R17, RZ, RZ, -R17 ;  /* 0x000000ffff117224 */ /* 0x000fe200078e0a11 */
[----:B------:R0:W-:Y:S01]  /*56b0*/  STL [R1+0x288], R11 ;  /* 0x0002880b01007387 */ /* 0x0001e20000100800 */
[----:B------:R-:W-:Y:S01]  /*56c0*/  @!P6 IMAD.IADD R5, R5, 0x1, -R6 ;  /* 0x000000010505e824 */ /* 0x000fe200078e0a06 */
[----:B------:R-:W-:Y:S01]  /*56d0*/  IABS R0, R2 ;  /* 0x0000000200007213 */ /* 0x000fe20000000000 */
[C---:B------:R-:W-:Y:S01]  /*56e0*/  IMAD R4, R6.reuse, R17, R4 ;  /* 0x0000001106047224 */ /* 0x040fe200078e0204 */
[----:B------:R-:W-:Y:S01]  /*56f0*/  IABS R17, R7 ;  /* 0x0000000700117213 */ /* 0x000fe20000000000 */
[----:B------:R-:W-:Y:S01]  /*5700*/  STL [R1+0x25c], R13 ;  /* 0x00025c0d01007387 */ /* 0x000fe20000100800 */
[----:B------:R-:W-:Y:S01]  /*5710*/  ISETP.GT.U32.AND P6, PT, R6, R5, PT ;  /* 0x000000050600720c */ /* 0x000fe20003fc4070 */
[----:B------:R-:W-:Y:S01]  /*5720*/  @!P2 IMAD.IADD R10, R10, 0x1, -R6 ;  /* 0x000000010a0aa824 */ /* 0x000fe200078e0a06 */
[----:B------:R-:W-:Y:S01]  /*5730*/  ISETP.GT.U32.AND P5, PT, R6, R4, PT ;  /* 0x000000040600720c */ /* 0x000fe20003fa4070 */
[----:B------:R-:W-:Y:S01]  /*5740*/  IMAD.HI.U32 R16, R27, R0, RZ ;  /* 0x000000001b107227 */ /* 0x000fe200078e00ff */
[----:B------:R-:W-:-:S03]  /*5750*/  ISETP.GE.AND P2, PT, R12, RZ, PT ;  /* 0x000000ff0c00720c */ /* 0x000fc60003f46270 */
[----:B0-----:R-:W-:Y:S02]  /*5760*/  IMAD.MOV.U32 R11, RZ, RZ, R18 ;  /* 0x000000ffff0b7224 */ /* 0x001fe400078e0012 */
[----:B------:R-:W-:Y:S01]  /*5770*/  @!P4 IMAD.IADD R3, R3, 0x1, -R6 ;  /* 0x000000010303c824 */ /* 0x000fe200078e0a06 */
[----:B------:R-:W-:Y:S01]  /*5780*/  ISETP.GE.AND P4, PT, R2, RZ, PT ;  /* 0x000000ff0200720c */ /* 0x000fe20003f86270 */
[----:B------:R-:W-:Y:S01]  /*5790*/  @!P1 IMAD.MOV R11, RZ, RZ, -R11 ;  /* 0x000000ffff0b9224 */ /* 0x000fe200078e0a0b */
[----:B------:R-:W-:Y:S01]  /*57a0*/  ISETP.GE.AND P1, PT, R8, RZ, PT ;  /* 0x000000ff0800720c */ /* 0x000fe20003f26270 */
[----:B------:R-:W-:Y:S02]  /*57b0*/  IMAD.MOV R16, RZ, RZ, -R16 ;  /* 0x000000ffff107224 */ /* 0x000fe400078e0a10 */
[----:B------:R-:W-:Y:S01]  /*57c0*/  IMAD.MOV.U32 R8, RZ, RZ, R17 ;  /* 0x000000ffff087224 */ /* 0x000fe200078e0011 */
[----:B------:R0:W-:Y:S01]  /*57d0*/  STL [R1+0x260], R11 ;  /* 0x0002600b01007387 */ /* 0x0001e20000100800 */
[----:B------:R-:W-:Y:S01]  /*57e0*/  IMAD R0, R6, R16, R0 ;  /* 0x0000001006007224 */ /* 0x000fe200078e0200 */
[----:B------:R-:W-:Y:S01]  /*57f0*/  IADD3 R17, R9, 0x9a, RZ ;  /* 0x0000009a09117810 */ /* 0x000fe20007ffe0ff */
[----:B------:R-:W-:Y:S01]  /*5800*/  IMAD.HI.U32 R12, R27, R8, RZ ;  /* 0x000000081b0c7227 */ /* 0x000fe200078e00ff */
[----:B------:R-:W-:-:S03]  /*5810*/  IADD3 R16, R9, 0x95, RZ ;  /* 0x0000009509107810 */ /* 0x000fc60007ffe0ff */
[--C-:B------:R-:W-:Y:S01]  /*5820*/  @!P5 IMAD.IADD R4, R4, 0x1, -R6.reuse ;  /* 0x000000010404d824 */ /* 0x100fe200078e0a06 */
[----:B------:R-:W-:Y:S01]  /*5830*/  IABS R19, R16 ;  /* 0x0000001000137213 */ /* 0x000fe20000000000 */
[----:B------:R-:W-:Y:S01]  /*5840*/  @!P6 IMAD.IADD R5, R5, 0x1, -R6 ;  /* 0x000000010505e824 */ /* 0x000fe200078e0a06 */
[C---:B------:R-:W-:Y:S01]  /*5850*/  ISETP.GT.U32.AND P6, PT, R6.reuse, R0, PT ;  /* 0x000000000600720c */ /* 0x040fe20003fc4070 */
[----:B0-----:R-:W-:Y:S01]  /*5860*/  IMAD.MOV.U32 R11, RZ, RZ, R10 ;  /* 0x000000ffff0b7224 */ /* 0x001fe200078e000a */
[C---:B------:R-:W-:Y:S01]  /*5870*/  ISETP.GT.U32.AND P5, PT, R6.reuse, R4, PT ;  /* 0x000000040600720c */ /* 0x040fe20003fa4070 */
[----:B------:R-:W-:Y:S01]  /*5880*/  IMAD.MOV R12, RZ, RZ, -R12 ;  /* 0x000000ffff0c7224 */ /* 0x000fe200078e0a0c */
[----:B------:R-:W-:Y:S01]  /*5890*/  IADD3 R10, R9, 0x99, RZ ;  /* 0x00000099090a7810 */ /* 0x000fe20007ffe0ff */
[----:B------:R-:W-:Y:S01]  /*58a0*/  @!P3 IMAD.MOV R11, RZ, RZ, -R11 ;  /* 0x000000ffff0bb224 */ /* 0x000fe200078e0a0b */
[C---:B------:R-:W-:Y:S01]  /*58b0*/  ISETP.GT.U32.AND P3, PT, R6.reuse, R3, PT ;  /* 0x000000030600720c */ /* 0x040fe20003f64070 */
[----:B------:R-:W-:-:S03]  /*58c0*/  IMAD R2, R6, R12, R8 ;  /* 0x0000000c06027224 */ /* 0x000fc600078e0208 */
[----:B------:R0:W-:Y:S03]  /*58d0*/  STL [R1+0x264], R11 ;  /* 0x0002640b01007387 */ /* 0x0001e60000100800 */
[--C-:B------:R-:W-:Y:S02]  /*58e0*/  @!P6 IMAD.IADD R0, R0, 0x1, -R6.reuse ;  /* 0x000000010000e824 */ /* 0x100fe400078e0a06 */
[--C-:B------:R-:W-:Y:S01]  /*58f0*/  @!P5 IMAD.IADD R4, R4, 0x1, -R6.reuse ;  /* 0x000000010404d824 */ /* 0x100fe200078e0a06 */
[----:B------:R-:W-:Y:S02]  /*5900*/  ISETP.GE.AND P5, PT, R7, RZ, PT ;  /* 0x000000ff0700720c */ /* 0x000fe40003fa6270 */
[C---:B------:R-:W-:Y:S01]  /*5910*/  ISETP.GT.U32.AND P6, PT, R6.reuse, R0, PT ;  /* 0x000000000600720c */ /* 0x040fe20003fc4070 */
[----:B------:R-:W-:Y:S01]  /*5920*/  @!P3 IMAD.IADD R3, R3, 0x1, -R6 ;  /* 0x000000010303b824 */ /* 0x000fe200078e0a06 */
[----:B------:R-:W-:Y:S01]  /*5930*/  ISETP.GT.U32.AND P3, PT, R6, R2, PT ;  /* 0x000000020600720c */ /* 0x000fe20003f64070 */
[----:B0-----:R-:W-:Y:S01]  /*5940*/  IMAD.MOV.U32 R11, RZ, RZ, R5 ;  /* 0x000000ffff0b7224 */ /* 0x001fe200078e0005 */
[C---:B------:R-:W-:Y:S01]  /*5950*/  IADD3 R5, R9.reuse, 0x98, RZ ;  /* 0x0000009809057810 */ /* 0x040fe20007ffe0ff */
[----:B------:R-:W-:Y:S01]  /*5960*/  IMAD.MOV.U32 R8, RZ, RZ, R3 ;  /* 0x000000ffff087224 */ /* 0x000fe200078e0003 */
[----:B------:R-:W-:Y:S01]  /*5970*/  IADD3 R7, R9, 0x97, RZ ;  /* 0x0000009709077810 */ /* 0x000fe20007ffe0ff */
[----:B------:R-:W-:Y:S01]  /*5980*/  @!P0 IMAD.MOV R11, RZ, RZ, -R11 ;  /* 0x000000ffff0b8224 */ /* 0x000fe200078e0a0b */
[----:B------:R-:W-:Y:S01]  /*5990*/  ISETP.GE.AND P0, PT, R17, RZ, PT ;  /* 0x000000ff1100720c */ /* 0x000fe20003f06270 */
[----:B------:R-:W-:Y:S01]  /*59a0*/  @!P1 IMAD.MOV R4, RZ, RZ, -R4 ;  /* 0x000000ffff049224 */ /* 0x000fe200078e0a04 */
[----:B------:R-:W-:Y:S01]  /*59b0*/  IABS R17, R17 ;  /* 0x0000001100117213 */ /* 0x000fe20000000000 */
[----:B------:R-:W-:Y:S01]  /*59c0*/  @!P2 IMAD.MOV R8, RZ, RZ, -R8 ;  /* 0x000000ffff08a224 */ /* 0x000fe200078e0a08 */
[----:B------:R0:W-:Y:S01]  /*59d0*/  STL [R1+0x268], R11 ;  /* 0x0002680b01007387 */ /* 0x0001e20000100800 */
[----:B------:R-:W-:Y:S01]  /*59e0*/  ISETP.GE.AND P2, PT, R5, RZ, PT ;  /* 0x000000ff0500720c */ /* 0x000fe20003f46270 */
[--C-:B------:R-:W-:Y:S01]  /*59f0*/  @!P6 IMAD.IADD R0, R0, 0x1, -R6.reuse ;  /* 0x000000010000e824 */ /* 0x100fe200078e0a06 */
[----:B------:R-:W-:Y:S01]  /*5a00*/  IABS R5, R5 ;  /* 0x0000000500057213 */ /* 0x000fe20000000000 */
[----:B------:R-:W-:Y:S01]  /*5a10*/  @!P3 IMAD.IADD R2, R2, 0x1, -R6 ;  /* 0x000000010202b824 */ /* 0x000fe200078e0a06 */
[----:B------:R-:W-:Y:S01]  /*5a20*/  STL [R1+0x27c], R4 ;  /* 0x00027c0401007387 */ /* 0x000fe20000100800 */
[----:B------:R-:W-:-:S02]  /*5a30*/  ISETP.GE.AND P1, PT, R10, RZ, PT ;  /* 0x000000ff0a00720c */ /* 0x000fc40003f26270 */
[----:B------:R-:W-:Y:S01]  /*5a40*/  IABS R10, R10 ;  /* 0x0000000a000a7213 */ /* 0x000fe20000000000 */
[----:B------:R1:W-:Y:S01]  /*5a50*/  STL [R1+0x284], R8 ;  /* 0x0002840801007387 */ /* 0x0003e20000100800 */
[----:B------:R-:W-:Y:S01]  /*5a60*/  ISETP.GT.U32.AND P3, PT, R6, R2, PT ;  /* 0x000000020600720c */ /* 0x000fe20003f64070 */
[----:B------:R-:W-:Y:S01]  /*5a70*/  IMAD.HI.U32 R3, R27, R5, RZ ;  /* 0x000000051b037227 */ /* 0x000fe200078e00ff */
[----:B------:R-:W-:Y:S02]  /*5a80*/  ISETP.GE.AND P6, PT, R7, RZ, PT ;  /* 0x000000ff0700720c */ /* 0x000fe40003fc6270 */
[----:B------:R-:W-:Y:S01]  /*5a90*/  IABS R7, R7 ;  /* 0x0000000700077213 */ /* 0x000fe20000000000 */
[----:B0-----:R-:W-:Y:S02]  /*5aa0*/  IMAD.MOV.U32 R11, RZ, RZ, R0 ;  /* 0x000000ffff0b7224 */ /* 0x001fe400078e0000 */
[----:B------:R-:W-:Y:S02]  /*5ab0*/  IMAD.MOV R3, RZ, RZ, -R3 ;  /* 0x000000ffff037224 */ /* 0x000fe400078e0a03 */
[----:B-1----:R-:W-:-:S04]  /*5ac0*/  IMAD.HI.U32 R8, R27, R17, RZ ;  /* 0x000000111b087227 */ /* 0x002fc800078e00ff */
[----:B------:R-:W-:Y:S02]  /*5ad0*/  IMAD.MOV R8, RZ, RZ, -R8 ;  /* 0x000000ffff087224 */ /* 0x000fe400078e0a08 */
[----:B------:R-:W-:Y:S02]  /*5ae0*/  @!P4 IMAD.MOV R11, RZ, RZ, -R11 ;  /* 0x000000ffff0bc224 */ /* 0x000fe400078e0a0b */
[----:B------:R-:W-:Y:S02]  /*5af0*/  IMAD R17, R6, R8, R17 ;  /* 0x0000000806117224 */ /* 0x000fe400078e0211 */
[----:B------:R-:W-:Y:S01]  /*5b00*/  @!P3 IMAD.IADD R2, R2, 0x1, -R6 ;  /* 0x000000010202b824 */ /* 0x000fe200078e0a06 */
[----:B------:R-:W-:Y:S01]  /*5b10*/  STL [R1+0x26c], R11 ;  /* 0x00026c0b01007387 */ /* 0x000fe20000100800 */
[----:B------:R-:W-:Y:S01]  /*5b20*/  IMAD.HI.U32 R4, R27, R10, RZ ;  /* 0x0000000a1b047227 */ /* 0x000fe200078e00ff */
[----:B------:R-:W-:-:S03]  /*5b30*/  ISETP.GT.U32.AND P4, PT, R6, R17, PT ;  /* 0x000000110600720c */ /* 0x000fc60003f84070 */
[C---:B------:R-:W-:Y:S01]  /*5b40*/  IMAD R5, R6.reuse, R3, R5 ;  /* 0x0000000306057224 */ /* 0x040fe200078e0205 */
[----:B------:R-:W-:Y:S01]  /*5b50*/  IABS R3, R21 ;  /* 0x0000001500037213 */ /* 0x000fe20000000000 */
[----:B------:R-:W-:Y:S01]  /*5b60*/  IMAD.MOV.U32 R8, RZ, RZ, R2 ;  /* 0x000000ffff087224 */ /* 0x000fe200078e0002 */
[----:B------:R-:W-:Y:S01]  /*5b70*/  IADD3 R2, R9, 0x93, RZ ;  /* 0x0000009309027810 */ /* 0x000fe20007ffe0ff */
[----:B------:R-:W-:Y:S02]  /*5b80*/  IMAD.MOV R4, RZ, RZ, -R4 ;  /* 0x000000ffff047224 */ /* 0x000fe400078e0a04 */
[----:B------:R-:W-:Y:S01]  /*5b90*/  @!P5 IMAD.MOV R8, RZ, RZ, -R8 ;  /* 0x000000ffff08d224 */ /* 0x000fe200078e0a08 */
[C---:B------:R-:W-:Y:S01]  /*5ba0*/  ISETP.GT.U32.AND P5, PT, R6.reuse, R5, PT ;  /* 0x000000050600720c */ /* 0x040fe20003fa4070 */
[C---:B------:R-:W-:Y:S01]  /*5bb0*/  IMAD R10, R6.reuse, R4, R10 ;  /* 0x00000004060a7224 */ /* 0x040fe200078e020a */
[----:B------:R-:W-:Y:S01]  /*5bc0*/  IABS R18, R2 ;  /* 0x0000000200127213 */ /* 0x000fe20000000000 */
[----:B------:R-:W-:Y:S01]  /*5bd0*/  @!P4 IMAD.IADD R17, R17, 0x1, -R6 ;  /* 0x000000011111c824 */ /* 0x000fe200078e0a06 */
[----:B------:R0:W-:Y:S01]  /*5be0*/  STL [R1+0x418], R8 ;  /* 0x0004180801007387 */ /* 0x0001e20000100800 */
[----:B------:R-:W-:Y:S01]  /*5bf0*/  IMAD.HI.U32 R0, R27, R7, RZ ;  /* 0x000000071b007227 */ /* 0x000fe200078e00ff */
[----:B------:R-:W-:-:S02]  /*5c00*/  ISETP.GT.U32.AND P3, PT, R6, R10, PT ;  /* 0x0000000a0600720c */ /* 0x000fc40003f64070 */
[----:B------:R-:W-:Y:S01]  /*5c10*/  ISETP.GT.U32.AND P4, PT, R6, R17, PT ;  /* 0x000000110600720c */ /* 0x000fe20003f84070 */
[----:B------:R-:W-:Y:S02]  /*5c20*/  IMAD.MOV R0, RZ, RZ, -R0 ;  /* 0x000000ffff007224 */ /* 0x000fe400078e0a00 */
[----:B------:R-:W-:-:S04]  /*5c30*/  IMAD.HI.U32 R4, R27, R19, RZ ;  /* 0x000000131b047227 */ /* 0x000fc800078e00ff */
[--C-:B------:R-:W-:Y:S02]  /*5c40*/  @!P5 IMAD.IADD R5, R5, 0x1, -R6.reuse ;  /* 0x000000010505d824 */ /* 0x100fe400078e0a06 */
[----:B------:R-:W-:Y:S01]  /*5c50*/  IMAD R7, R6, R0, R7 ;  /* 0x0000000006077224 */ /* 0x000fe200078e0207 */
[----:B------:R-:W-:Y:S01]  /*5c60*/  IADD3 R0, R9, 0x94, RZ ;  /* 0x0000009409007810 */ /* 0x000fe20007ffe0ff */
[----:B------:R-:W-:Y:S01]  /*5c70*/  @!P3 IMAD.IADD R10, R10, 0x1, -R6 ;  /* 0x000000010a0ab824 */ /* 0x000fe200078e0a06 */
[C---:B------:R-:W-:Y:S01]  /*5c80*/  ISETP.GT.U32.AND P5, PT, R6.reuse, R5, PT ;  /* 0x000000050600720c */ /* 0x040fe20003fa4070 */
[----:B------:R-:W-:Y:S01]  /*5c90*/  IMAD.MOV R4, RZ, RZ, -R4 ;  /* 0x000000ffff047224 */ /* 0x000fe200078e0a04 */
[----:B0-----:R-:W-:Y:S01]  /*5ca0*/  IABS R8, R0 ;  /* 0x0000000000087213 */ /* 0x001fe20000000000 */
[----:B------:R-:W-:Y:S01]  /*5cb0*/  @!P4 IMAD.IADD R17, R17, 0x1, -R6 ;  /* 0x000000011111c824 */ /* 0x000fe200078e0a06 */
[C---:B------:R-:W-:Y:S01]  /*5cc0*/  ISETP.GT.U32.AND P3, PT, R6.reuse, R10, PT ;  /* 0x0000000a0600720c */ /* 0x040fe20003f64070 */
[----:B------:R-:W-:Y:S01]  /*5cd0*/  IMAD.HI.U32 R12, R27, R3, RZ ;  /* 0x000000031b0c7227 */ /* 0x000fe200078e00ff */
[----:B------:R-:W-:-:S03]  /*5ce0*/  ISETP.GT.U32.AND P4, PT, R6, R7, PT ;  /* 0x000000070600720c */ /* 0x000fc60003f84070 */
[C---:B------:R-:W-:Y:S01]  /*5cf0*/  IMAD R19, R6.reuse, R4, R19 ;  /* 0x0000000406137224 */ /* 0x040fe200078e0213 */
[----:B------:R-:W-:Y:S01]  /*5d00*/  IADD3 R4, R9, 0x92, RZ ;  /* 0x0000009209047810 */ /* 0x000fe20007ffe0ff */
[----:B------:R-:W-:Y:S02]  /*5d10*/  IMAD.MOV R12, RZ, RZ, -R12 ;  /* 0x000000ffff0c7224 */ /* 0x000fe400078e0a0c */
[--C-:B------:R-:W-:Y:S01]  /*5d20*/  @!P5 IMAD.IADD R5, R5, 0x1, -R6.reuse ;  /* 0x000000010505d824 */ /* 0x100fe200078e0a06 */
[C---:B------:R-:W-:Y:S01]  /*5d30*/  ISETP.GT.U32.AND P5, PT, R6.reuse, R19, PT ;  /* 0x000000130600720c */ /* 0x040fe20003fa4070 */
[----:B------:R-:W-:Y:S02]  /*5d40*/  IMAD R3, R6, R12, R3 ;  /* 0x0000000c06037224 */ /* 0x000fe400078e0203 */
[--C-:B------:R-:W-:Y:S02]  /*5d50*/  @!P3 IMAD.IADD R10, R10, 0x1, -R6.reuse ;  /* 0x000000010a0ab824 */ /* 0x100fe400078e0a06 */
[----:B------:R-:W-:Y:S01]  /*5d60*/  IMAD.MOV.U32 R11, RZ, RZ, R17 ;  /* 0x000000ffff0b7224 */ /* 0x000fe200078e0011 */
[C---:B------:R-:W-:Y:S01]  /*5d70*/  ISETP.GT.U32.AND P3, PT, R6.reuse, R3, PT ;  /* 0x000000030600720c */ /* 0x040fe20003f64070 */
[----:B------:R-:W-:Y:S01]  /*5d80*/  @!P4 IMAD.IADD R7, R7, 0x1, -R6 ;  /* 0x000000010707c824 */ /* 0x000fe200078e0a06 */
[----:B------:R-:W-:Y:S01]  /*5d90*/  IABS R17, R4 ;  /* 0x0000000400117213 */ /* 0x000fe20000000000 */
[----:B------:R-:W-:Y:S01]  /*5da0*/  @!P0 IMAD.MOV R11, RZ, RZ, -R11 ;  /* 0x000000ffff0b8224 */ /* 0x000fe200078e0a0b */
[----:B------:R-:W-:Y:S01]  /*5db0*/  ISETP.GE.AND P4, PT, R21, RZ, PT ;  /* 0x000000ff1500720c */ /* 0x000fe20003f86270 */
[----:B------:R-:W-:Y:S01]  /*5dc0*/  IMAD.HI.U32 R20, R27, R8, RZ ;  /* 0x000000081b147227 */ /* 0x000fe200078e00ff */
[----:B------:R-:W-:-:S02]  /*5dd0*/  ISETP.GT.U32.AND P0, PT, R6, R7, PT ;  /* 0x000000070600720c */ /* 0x000fc40003f04070 */
[----:B------:R0:W-:Y:S01]  /*5de0*/  STL [R1+0x258], R11 ;  /* 0x0002580b01007387 */ /* 0x0001e20000100800 */
[----:B------:R-:W-:Y:S02]  /*5df0*/  @!P5 IMAD.IADD R19, R19, 0x1, -R6 ;  /* 0x000000011313d824 */ /* 0x000fe400078e0a06 */
[----:B------:R-:W-:-:S03]  /*5e00*/  IMAD.HI.U32 R12, R27, R18, RZ ;  /* 0x000000121b0c7227 */ /* 0x000fc600078e00ff */
[----:B------:R-:W-:Y:S01]  /*5e10*/  ISETP.GT.U32.AND P5, PT, R6, R19, PT ;  /* 0x000000130600720c */ /* 0x000fe20003fa4070 */
[----:B------:R-:W-:Y:S01]  /*5e20*/  @!P3 IMAD.IADD R3, R3, 0x1, -R6 ;  /* 0x000000010303b824 */ /* 0x000fe200078e0a06 */
[----:B------:R-:W-:Y:S01]  /*5e30*/  ISETP.GE.AND P3, PT, R16, RZ, PT ;  /* 0x000000ff1000720c */ /* 0x000fe20003f66270 */
[----:B------:R-:W-:Y:S02]  /*5e40*/  IMAD.MOV R20, RZ, RZ, -R20 ;  /* 0x000000ffff147224 */ /* 0x000fe400078e0a14 */
[----:B0-----:R-:W-:Y:S02]  /*5e50*/  IMAD.MOV.U32 R11, RZ, RZ, R10 ;  /* 0x000000ffff0b7224 */ /* 0x001fe400078e000a */
[----:B------:R-:W-:-:S04]  /*5e60*/  IMAD.HI.U32 R10, R27, R17, RZ ;  /* 0x000000111b0a7227 */ /* 0x000fc800078e00ff */
[----:B------:R-:W-:Y:S01]  /*5e70*/  @!P1 IMAD.MOV R11, RZ, RZ, -R11 ;  /* 0x000000ffff0b9224 */ /* 0x000fe200078e0a0b */
[C---:B------:R-:W-:Y:S01]  /*5e80*/  ISETP.GT.U32.AND P1, PT, R6.reuse, R3, PT ;  /* 0x000000030600720c */ /* 0x040fe20003f24070 */
[----:B------:R-:W-:Y:S02]  /*5e90*/  IMAD.MOV R12, RZ, RZ, -R12 ;  /* 0x000000ffff0c7224 */ /* 0x000fe400078e0a0c */
[C---:B------:R-:W-:Y:S01]  /*5ea0*/  IMAD R8, R6.reuse, R20, R8 ;  /* 0x0000001406087224 */ /* 0x040fe200078e0208 */
[----:B------:R0:W-:Y:S01]  /*5eb0*/  STL [R1+0x250], R11 ;  /* 0x0002500b01007387 */ /* 0x0001e20000100800 */
[----:B------:R-:W-:Y:S02]  /*5ec0*/  @!P0 IMAD.IADD R7, R7, 0x1, -R6 ;  /* 0x0000000107078824 */ /* 0x000fe400078e0a06 */
[----:B------:R-:W-:Y:S01]  /*5ed0*/  IMAD.MOV R10, RZ, RZ, -R10 ;  /* 0x000000ffff0a7224 */ /* 0x000fe200078e0a0a */
[C---:B------:R-:W-:Y:S01]  /*5ee0*/  ISETP.GT.U32.AND P0, PT, R6.reuse, R8, PT ;  /* 0x000000080600720c */ /* 0x040fe20003f04070 */
[C---:B------:R-:W-:Y:S01]  /*5ef0*/  IMAD R18, R6.reuse, R12, R18 ;  /* 0x0000000c06127224 */ /* 0x040fe200078e0212 */
[----:B------:R-:W-:Y:S01]  /*5f00*/  IADD3 R12, R9, 0x8f, RZ ;  /* 0x0000008f090c7810 */ /* 0x000fe20007ffe0ff */
[----:B------:R-:W-:-:S02]  /*5f10*/  IMAD R17, R6, R10, R17 ;  /* 0x0000000a06117224 */ /* 0x000fc400078e0211 */
[--C-:B------:R-:W-:Y:S01]  /*5f20*/  @!P5 IMAD.IADD R19, R19, 0x1, -R6.reuse ;  /* 0x000000011313d824 */ /* 0x100fe200078e0a06 */
[----:B------:R-:W-:Y:S01]  /*5f30*/  IABS R16, R12 ;  /* 0x0000000c00107213 */ /* 0x000fe20000000000 */
[----:B0-----:R-:W-:Y:S01]  /*5f40*/  IMAD.MOV.U32 R11, RZ, RZ, R7 ;  /* 0x000000ffff0b7224 */ /* 0x001fe200078e0007 */
[----:B------:R-:W-:Y:S01]  /*5f50*/  ISETP.GT.U32.AND P5, PT, R6, R17, PT ;  /* 0x000000110600720c */ /* 0x000fe20003fa4070 */
[----:B------:R-:W-:Y:S01]  /*5f60*/  @!P2 IMAD.MOV R5, RZ, RZ, -R5 ;  /* 0x000000ffff05a224 */ /* 0x000fe200078e0a05 */
[----:B------:R-:W-:Y:S01]  /*5f70*/  ISETP.GE.AND P2, PT, R0, RZ, PT ;  /* 0x000000ff0000720c */ /* 0x000fe20003f46270 */
[----:B------:R-:W-:Y:S01]  /*5f80*/  @!P6 IMAD.MOV R11, RZ, RZ, -R11 ;  /* 0x000000ffff0be224 */ /* 0x000fe200078e0a0b */
[----:B------:R-:W-:Y:S01]  /*5f90*/  ISETP.GT.U32.AND P6, PT, R6, R18, PT ;  /* 0x000000120600720c */ /* 0x000fe20003fc4070 */
[--C-:B------:R-:W-:Y:S01]  /*5fa0*/  @!P1 IMAD.IADD R3, R3, 0x1, -R6.reuse ;  /* 0x0000000103039824 */ /* 0x100fe200078e0a06 */
[----:B------:R-:W-:Y:S01]  /*5fb0*/  ISETP.GE.AND P1, PT, R2, RZ, PT ;  /* 0x000000ff0200720c */ /* 0x000fe20003f26270 */
[----:B------:R0:W-:Y:S01]  /*5fc0*/  STL [R1+0x24c], R5 ;  /* 0x00024c0501007387 */ /* 0x0001e20000100800 */
[C---:B------:R-:W-:Y:S01]  /*5fd0*/  IADD3 R0, R9.reuse, 0x91, RZ ;  /* 0x0000009109007810 */ /* 0x040fe20007ffe0ff */
[--C-:B------:R-:W-:Y:S01]  /*5fe0*/  @!P0 IMAD.IADD R8, R8, 0x1, -R6.reuse ;  /* 0x0000000108088824 */ /* 0x100fe200078e0a06 */
[----:B------:R-:W-:Y:S01]  /*5ff0*/  IADD3 R2, R9, 0x90, RZ ;  /* 0x0000009009027810 */ /* 0x000fe20007ffe0ff */
[----:B------:R-:W-:Y:S01]  /*6000*/  IMAD.MOV.U32 R10, RZ, RZ, R3 ;  /* 0x000000ffff0a7224 */ /* 0x000fe200078e0003 */
[----:B------:R-:W-:Y:S01]  /*6010*/  IABS R7, R0 ;  /* 0x0000000000077213 */ /* 0x000fe20000000000 */
[----:B------:R-:W-:Y:S01]  /*6020*/  @!P5 IMAD.IADD R17, R17, 0x1, -R6 ;  /* 0x000000011111d824 */ /* 0x000fe200078e0a06 */
[----:B------:R-:W-:Y:S01]  /*6030*/  ISETP.GE.AND P0, PT, R4, RZ, PT ;  /* 0x000000ff0400720c */ /* 0x000fe20003f06270 */
[----:B------:R-:W-:Y:S01]  /*6040*/  @!P4 IMAD.MOV R10, RZ, RZ, -R10 ;  /* 0x000000ffff0ac224 */ /* 0x000fe200078e0a0a */
[----:B------:R-:W-:Y:S01]  /*6050*/  STL [R1+0x244], R11 ;  /* 0x0002440b01007387 */ /* 0x000fe20000100800 */
[----:B0-----:R-:W-:Y:S01]  /*6060*/  IABS R5, R2 ;  /* 0x0000000200057213 */ /* 0x001fe20000000000 */
[----:B------:R-:W-:Y:S01]  /*6070*/  @!P6 IMAD.IADD R18, R18, 0x1, -R6 ;  /* 0x000000011212e824 */ /* 0x000fe200078e0a06 */
[C---:B------:R-:W-:Y:S01]  /*6080*/  ISETP.GT.U32.AND P6, PT, R6.reuse, R8, PT ;  /* 0x000000080600720c */ /* 0x040fe20003fc4070 */
[----:B------:R-:W-:Y:S01]  /*6090*/  IMAD.HI.U32 R4, R27, R7, RZ ;  /* 0x000000071b047227 */ /* 0x000fe200078e00ff */
[C---:B------:R-:W-:Y:S01]  /*60a0*/  ISETP.GT.U32.AND P5, PT, R6.reuse, R17, PT ;  /* 0x000000110600720c */ /* 0x040fe20003fa4070 */
[----:B------:R0:W-:Y:S01]  /*60b0*/  STL [R1+0x20c], R10 ;  /* 0x00020c0a01007387 */ /* 0x0001e20000100800 */
[----:B------:R-:W-:Y:S01]  /*60c0*/  ISETP.GT.U32.AND P4, PT, R6, R18, PT ;  /* 0x000000120600720c */ /* 0x000fe20003f84070 */
[----:B------:R-:W-:-:S02]  /*60d0*/  IMAD.MOV.U32 R3, RZ, RZ, R5 ;  /* 0x000000ffff037224 */ /* 0x000fc400078e0005 */
[----:B------:R-:W-:Y:S02]  /*60e0*/  IMAD.MOV R4, RZ, RZ, -R4 ;  /* 0x000000ffff047224 */ /* 0x000fe400078e0a04 */
[----:B------:R-:W-:-:S04]  /*60f0*/  IMAD.HI.U32 R5, R27, R3, RZ ;  /* 0x000000031b057227 */ /* 0x000fc800078e00ff */
[----:B------:R-:W-:Y:S01]  /*6100*/  IMAD R4, R6, R4, R7 ;  /* 0x0000000406047224 */ /* 0x000fe200078e0207 */
[----:B0-----:R-:W-:Y:S01]  /*6110*/  IADD3 R10, R9, 0x8e, RZ ;  /* 0x0000008e090a7810 */ /* 0x001fe20007ffe0ff */
[----:B------:R-:W-:Y:S02]  /*6120*/  IMAD.MOV R5, RZ, RZ, -R5 ;  /* 0x000000ffff057224 */ /* 0x000fe400078e0a05 */
[--C-:B------:R-:W-:Y:S01]  /*6130*/  @!P6 IMAD.IADD R8, R8, 0x1, -R6.reuse ;  /* 0x000000010808e824 */ /* 0x100fe200078e0a06 */
[C---:B------:R-:W-:Y:S01]  /*6140*/  ISETP.GT.U32.AND P6, PT, R6.reuse, R4, PT ;  /* 0x000000040600720c */ /* 0x040fe20003fc4070 */
[C---:B------:R-:W-:Y:S01]  /*6150*/  IMAD R3, R6.reuse, R5, R3 ;  /* 0x0000000506037224 */ /* 0x040fe200078e0203 */
[----:B------:R-:W-:Y:S01]  /*6160*/  IABS R21, R10 ;  /* 0x0000000a00157213 */ /* 0x000fe20000000000 */
[----:B------:R-:W-:Y:S02]  /*6170*/  @!P5 IMAD.IADD R17, R17, 0x1, -R6 ;  /* 0x000000011111d824 */ /* 0x000fe400078e0a06 */
[----:B------:R-:W-:Y:S01]  /*6180*/  IMAD.HI.U32 R5, R27, R16, RZ ;  /* 0x000000101b057227 */ /* 0x000fe200078e00ff */
[----:B------:R-:W-:-:S03]  /*6190*/  ISETP.GT.U32.AND P5, PT, R6, R3, PT ;  /* 0x000000030600720c */ /* 0x000fc60003fa4070 */
[----:B------:R-:W-:Y:S02]  /*61a0*/  IMAD.MOV.U32 R13, RZ, RZ, R19 ;  /* 0x000000ffff0d7224 */ /* 0x000fe400078e0013 */
[--C-:B------:R-:W-:Y:S01]  /*61b0*/  @!P4 IMAD.IADD R18, R18, 0x1, -R6.reuse ;  /* 0x000000011212c824 */ /* 0x100fe200078e0a06 */
[----:B------:R-:W-:Y:S01]  /*61c0*/  ISETP.GE.AND P4, PT, R0, RZ, PT ;  /* 0x000000ff0000720c */ /* 0x000fe20003f86270 */
[----:B------:R-:W-:Y:S01]  /*61d0*/  @!P6 IMAD.IADD R4, R4, 0x1, -R6 ;  /* 0x000000010404e824 */ /* 0x000fe200078e0a06 */
[----:B------:R-:W-:Y:S01]  /*61e0*/  IADD3 R0, R9, 0x8d, RZ ;  /* 0x0000008d09007810 */ /* 0x000fe20007ffe0ff */
[----:B------:R-:W-:Y:S01]  /*61f0*/  IMAD.HI.U32 R7, R27, R21, RZ ;  /* 0x000000151b077227 */ /* 0x000fe200078e00ff */
[----:B------:R-:W-:Y:S02]  /*6200*/  ISETP.GE.AND P6, PT, R2, RZ, PT ;  /* 0x000000ff0200720c */ /* 0x000fe40003fc6270 */
[----:B------:R-:W-:Y:S01]  /*6210*/  IADD3 R2, R9, 0x8c, RZ ;  /* 0x0000008c09027810 */ /* 0x000fe20007ffe0ff */
[----:B------:R-:W-:-:S02]  /*6220*/  IMAD.MOV R5, RZ, RZ, -R5 ;  /* 0x000000ffff057224 */ /* 0x000fc400078e0a05 */
[----:B------:R-:W-:Y:S01]  /*6230*/  @!P5 IMAD.IADD R3, R3, 0x1, -R6 ;  /* 0x000000010303d824 */ /* 0x000fe200078e0a06 */
[C---:B------:R-:W-:Y:S01]  /*6240*/  ISETP.GT.U32.AND P5, PT, R6.reuse, R4, PT ;  /* 0x000000040600720c */ /* 0x040fe20003fa4070 */
[----:B------:R-:W-:Y:S02]  /*6250*/  IMAD.MOV.U32 R11, RZ, RZ, R8 ;  /* 0x000000ffff0b7224 */ /* 0x000fe400078e0008 */
[----:B------:R-:W-:Y:S02]  /*6260*/  @!P3 IMAD.MOV R13, RZ, RZ, -R13 ;  /* 0x000000ffff0db224 */ /* 0x000fe400078e0a0d */
[----:B------:R-:W-:Y:S02]  /*6270*/  IMAD.MOV R7, RZ, RZ, -R7 ;  /* 0x000000ffff077224 */ /* 0x000fe400078e0a07 */
[C---:B------:R-:W-:Y:S01]  /*6280*/  IMAD R16, R6.reuse, R5, R16 ;  /* 0x0000000506107224 */ /* 0x040fe200078e0210 */
[----:B------:R-:W-:Y:S01]  /*6290*/  IABS R5, R0 ;  /* 0x0000000000057213 */ /* 0x000fe20000000000 */
[----:B------:R-:W-:Y:S01]  /*62a0*/  @!P2 IMAD.MOV R11, RZ, RZ, -R11 ;  /* 0x000000ffff0ba224 */ /* 0x000fe200078e0a0b */
[C---:B------:R-:W-:Y:S01]  /*62b0*/  ISETP.GT.U32.AND P2, PT, R6.reuse, R3, PT ;  /* 0x000000030600720c */ /* 0x040fe20003f44070 */
[----:B------:R0:W-:Y:S01]  /*62c0*/  STL [R1+0x210], R13 ;  /* 0x0002100d01007387 */ /* 0x0001e20000100800 */
[C---:B------:R-:W-:Y:S01]  /*62d0*/  IMAD R21, R6.reuse, R7, R21 ;  /* 0x0000000706157224 */ /* 0x040fe200078e0215 */
[----:B------:R-:W-:Y:S01]  /*62e0*/  IABS R7, R2 ;  /* 0x0000000200077213 */ /* 0x000fe20000000000 */
[----:B------:R-:W-:Y:S01]  /*62f0*/  IMAD.HI.U32 R8, R27, R5, RZ ;  /* 0x000000051b087227 */ /* 0x000fe200078e00ff */
[----:B------:R-:W-:Y:S01]  /*6300*/  ISETP.GT.U32.AND P3, PT, R6, R16, PT ;  /* 0x000000100600720c */ /* 0x000fe20003f64070 */
[----:B------:R1:W-:Y:S02]  /*6310*/  STL [R1+0x238], R11 ;  /* 0x0002380b01007387 */ /* 0x0003e40000100800 */
[----:B------:R-:W-:Y:S01]  /*6320*/  @!P5 IMAD.IADD R4, R4, 0x1, -R6 ;  /* 0x000000010404d824 */ /* 0x000fe200078e0a06 */
[----:B------:R-:W-:Y:S01]  /*6330*/  ISETP.GE.AND P5, PT, R10, RZ, PT ;  /* 0x000000ff0a00720c */ /* 0x000fe20003fa6270 */
[----:B------:R-:W-:-:S02]  /*6340*/  IMAD.MOV R8, RZ, RZ, -R8 ;  /* 0x000000ffff087224 */ /* 0x000fc400078e0a08 */
[----:B0-----:R-:W-:Y:S02]  /*6350*/  IMAD.MOV.U32 R13, RZ, RZ, R18 ;  /* 0x000000ffff0d7224 */ /* 0x001fe400078e0012 */
[----:B------:R-:W-:Y:S01]  /*6360*/  @!P2 IMAD.IADD R3, R3, 0x1, -R6 ;  /* 0x000000010303a824 */ /* 0x000fe200078e0a06 */
[----:B------:R-:W-:Y:S01]  /*6370*/  ISETP.GE.AND P2, PT, R0, RZ, PT ;  /* 0x000000ff0000720c */ /* 0x000fe20003f46270 */
[----:B-1----:R-:W-:Y:S01]  /*6380*/  IMAD.MOV.U32 R11, RZ, RZ, R17 ;  /* 0x000000ffff0b7224 */ /* 0x002fe200078e0011 */
[----:B------:R-:W-:Y:S01]  /*6390*/  IADD3 R0, R9, 0x8b, RZ ;  /* 0x0000008b09007810 */ /* 0x000fe20007ffe0ff */
[----:B------:R-:W-:Y:S01]  /*63a0*/  @!P1 IMAD.MOV R13, RZ, RZ, -R13 ;  /* 0x000000ffff0d9224 */ /* 0x000fe200078e0a0d */
[----:B------:R-:W-:Y:S01]  /*63b0*/  ISETP.GT.U32.AND P1, PT, R6, R21, PT ;  /* 0x000000150600720c */ /* 0x000fe20003f24070 */
[----:B------:R-:W-:Y:S01]  /*63c0*/  IMAD.HI.U32 R17, R27, R7, RZ ;  /* 0x000000071b117227 */ /* 0x000fe200078e00ff */
[----:B------:R-:W-:Y:S02]  /*63d0*/  IABS R10, R0 ;  /* 0x00000000000a7213 */ /* 0x000fe40000000000 */
[----:B------:R0:W-:Y:S01]  /*63e0*/  STL [R1+0x220], R13 ;  /* 0x0002200d01007387 */ /* 0x0001e20000100800 */
[----:B------:R-:W-:Y:S01]  /*63f0*/  @!P0 IMAD.MOV R11, RZ, RZ, -R11 ;  /* 0x000000ffff0b8224 */ /* 0x000fe200078e0a0b */
[----:B------:R-:W-:Y:S01]  /*6400*/  ISETP.GE.AND P0, PT, R12, RZ, PT ;  /* 0x000000ff0c00720c */ /* 0x000fe20003f06270 */
[----:B------:R-:W-:-:S02]  /*6410*/  IMAD.MOV R17, RZ, RZ, -R17 ;  /* 0x000000ffff117224 */ /* 0x000fc400078e0a11 */
[----:B------:R-:W-:Y:S01]  /*6420*/  IMAD R5, R6, R8, R5 ;  /* 0x0000000806057224 */ /* 0x000fe200078e0205 */
[----:B------:R1:W-:Y:S01]  /*6430*/  STL [R1+0x234], R11 ;  /* 0x0002340b01007387 */ /* 0x0003e20000100800 */
[----:B------:R-:W-:Y:S01]  /*6440*/  @!P3 IMAD.IADD R16, R16, 0x1, -R6 ;  /* 0x000000011010b824 */ /* 0x000fe200078e0a06 */
[C---:B------:R-:W-:Y:S01]  /*6450*/  IADD3 R8, R9.reuse, 0x8a, RZ ;  /* 0x0000008a09087810 */ /* 0x040fe20007ffe0ff */
[C---:B------:R-:W-:Y:S01]  /*6460*/  IMAD R7, R6.reuse, R17, R7 ;  /* 0x0000001106077224 */ /* 0x040fe200078e0207 */
[----:B------:R-:W-:Y:S01]  /*6470*/  IADD3 R17, R9, 0x85, RZ ;  /* 0x0000008509117810 */ /* 0x000fe20007ffe0ff */
[----:B0-----:R-:W-:Y:S01]  /*6480*/  IMAD.MOV.U32 R13, RZ, RZ, R4 ;  /* 0x000000ffff0d7224 */ /* 0x001fe200078e0004 */
[C---:B------:R-:W-:Y:S01]  /*6490*/  ISETP.GT.U32.AND P3, PT, R6.reuse, R16, PT ;  /* 0x000000100600720c */ /* 0x040fe20003f64070 */
[----:B------:R-:W-:Y:S01]  /*64a0*/  @!P1 IMAD.IADD R21, R21, 0x1, -R6 ;  /* 0x0000000115159824 */ /* 0x000fe200078e0a06 */
[----:B------:R-:W-:Y:S01]  /*64b0*/  IABS R4, R8 ;  /* 0x0000000800047213 */ /* 0x000fe20000000000 */
[----:B------:R-:W-:Y:S01]  /*64c0*/  @!P4 IMAD.MOV R13, RZ, RZ, -R13 ;  /* 0x000000ffff0dc224 */ /* 0x000fe200078e0a0d */
[C---:B------:R-:W-:Y:S01]  /*64d0*/  ISETP.GT.U32.AND P4, PT, R6.reuse, R5, PT ;  /* 0x000000050600720c */ /* 0x040fe20003f84070 */
[----:B-1----:R-:W-:Y:S01]  /*64e0*/  IMAD.MOV.U32 R11, RZ, RZ, R3 ;  /* 0x000000ffff0b7224 */ /* 0x002fe200078e0003 */
[----:B------:R-:W-:Y:S01]  /*64f0*/  ISETP.GT.U32.AND P1, PT, R6, R21, PT ;  /* 0x000000150600720c */ /* 0x000fe20003f24070 */
[----:B------:R-:W-:Y:S01]  /*6500*/  IMAD.HI.U32 R12, R27, R10, RZ ;  /* 0x0000000a1b0c7227 */ /* 0x000fe200078e00ff */
[----:B------:R-:W-:Y:S01]  /*6510*/  STL [R1+0x224], R13 ;  /* 0x0002240d01007387 */ /* 0x000fe20000100800 */
[----:B------:R-:W-:-:S02]  /*6520*/  IADD3 R3, R9, 0x89, RZ ;  /* 0x0000008909037810 */ /* 0x000fc40007ffe0ff */
[----:B------:R-:W-:Y:S01]  /*6530*/  @!P6 IMAD.MOV R11, RZ, RZ, -R11 ;  /* 0x000000ffff0be224 */ /* 0x000fe200078e0a0b */
[----:B------:R-:W-:Y:S01]  /*6540*/  ISETP.GT.U32.AND P6, PT, R6, R7, PT ;  /* 0x000000070600720c */ /* 0x000fe20003fc4070 */
[----:B------:R-:W-:Y:S01]  /*6550*/  @!P3 IMAD.IADD R16, R16, 0x1, -R6 ;  /* 0x000000011010b824 */ /* 0x000fe200078e0a06 */
[----:B------:R-:W-:Y:S01]  /*6560*/  ISETP.GE.AND P3, PT, R2, RZ, PT ;  /* 0x000000ff0200720c */ /* 0x000fe20003f66270 */
[----:B------:R-:W-:Y:S01]  /*6570*/  IMAD.MOV R12, RZ, RZ, -R12 ;  /* 0x000000ffff0c7224 */ /* 0x000fe200078e0a0c */
[----:B------:R0:W-:Y:S01]  /*6580*/  STL [R1+0x22c], R11 ;  /* 0x00022c0b01007387 */ /* 0x0001e20000100800 */
[--C-:B------:R-:W-:Y:S01]  /*6590*/  @!P4 IMAD.IADD R5, R5, 0x1, -R6.reuse ;  /* 0x000000010505c824 */ /* 0x100fe200078e0a06 */
[----:B------:R-:W-:Y:S01]  /*65a0*/  IABS R2, R3 ;  /* 0x0000000300027213 */ /* 0x000fe20000000000 */
[----:B------:R-:W-:Y:S01]  /*65b0*/  @!P1 IMAD.IADD R21, R21, 0x1, -R6 ;  /* 0x0000000115159824 */ /* 0x000fe200078e0a06 */
[----:B------:R-:W-:Y:S01]  /*65c0*/  ISETP.GE.AND P1, PT, R0, RZ, PT ;  /* 0x000000ff0000720c */ /* 0x000fe20003f26270 */
[----:B------:R-:W-:Y:S01]  /*65d0*/  IMAD.HI.U32 R0, R27, R4, RZ ;  /* 0x000000041b007227 */ /* 0x000fe200078e00ff */
[----:B------:R-:W-:-:S03]  /*65e0*/  ISETP.GT.U32.AND P4, PT, R6, R5, PT ;  /* 0x000000050600720c */ /* 0x000fc60003f84070 */
[----:B------:R-:W-:Y:S02]  /*65f0*/  @!P6 IMAD.IADD R7, R7, 0x1, -R6 ;  /* 0x000000010707e824 */ /* 0x000fe400078e0a06 */
[----:B0-----:R-:W-:Y:S01]  /*6600*/  IMAD.MOV.U32 R11, RZ, RZ, R16 ;  /* 0x000000ffff0b7224 */ /* 0x001fe200078e0010 */
[C---:B------:R-:W-:Y:S01]  /*6610*/  IADD3 R16, R9.reuse, 0x87, RZ ;  /* 0x0000008709107810 */ /* 0x040fe20007ffe0ff */
[----:B------:R-:W-:Y:S01]  /*6620*/  IMAD.MOV R0, RZ, RZ, -R0 ;  /* 0x000000ffff007224 */ /* 0x000fe200078e0a00 */
[----:B------:R-:W-:Y:S01]  /*6630*/  ISETP.GT.U32.AND P6, PT, R6, R7, PT ;  /* 0x000000070600720c */ /* 0x000fe20003fc4070 */
[----:B------:R-:W-:Y:S01]  /*6640*/  @!P0 IMAD.MOV R11, RZ, RZ, -R11 ;  /* 0x000000ffff0b8224 */ /* 0x000fe200078e0a0b */
[----:B------:R-:W-:Y:S01]  /*6650*/  ISETP.GE.AND P0, PT, R8, RZ, PT ;  /* 0x000000ff0800720c */ /* 0x000fe20003f06270 */
[C---:B------:R-:W-:Y:S01]  /*6660*/  IMAD R8, R6.reuse, R12, R10 ;  /* 0x0000000c06087224 */ /* 0x040fe200078e020a */
[----:B------:R-:W-:Y:S01]  /*6670*/  IADD3 R10, R9, 0x88, RZ ;  /* 0x00000088090a7810 */ /* 0x000fe20007ffe0ff */
[C---:B------:R-:W-:Y:S01]  /*6680*/  IMAD R4, R6.reuse, R0, R4 ;  /* 0x0000000006047224 */ /* 0x040fe200078e0204 */
[----:B------:R0:W-:Y:S01]  /*6690*/  STL [R1+0x228], R11 ;  /* 0x0002280b01007387 */ /* 0x0001e20000100800 */
[----:B------:R-:W-:Y:S01]  /*66a0*/  @!P4 IMAD.IADD R5, R5, 0x1, -R6 ;  /* 0x000000010505c824 */ /* 0x000fe200078e0a06 */
[----:B------:R-:W-:Y:S01]  /*66b0*/  ISETP.GT.U32.AND P4, PT, R6, R8, PT ;  /* 0x000000080600720c */ /* 0x000fe20003f84070 */
[----:B------:R-:W-:Y:S01]  /*66c0*/  IMAD.HI.U32 R12, R27, R2, RZ ;  /* 0x000000021b0c7227 */ /* 0x000fe200078e00ff */
[----:B------:R-:W-:-:S02]  /*66d0*/  IABS R19, R10 ;  /* 0x0000000a00137213 */ /* 0x000fc40000000000 */
[----:B------:R-:W-:Y:S01]  /*66e0*/  IADD3 R0, R9, 0x86, RZ ;  /* 0x0000008609007810 */ /* 0x000fe20007ffe0ff */
[----:B------:R-:W-:Y:S01]  /*66f0*/  @!P6 IMAD.IADD R7, R7, 0x1, -R6 ;  /* 0x000000010707e824 */ /* 0x000fe200078e0a06 */
[----:B------:R-:W-:Y:S01]  /*6700*/  ISETP.GT.U32.AND P6, PT, R6, R4, PT ;  /* 0x000000040600720c */ /* 0x000fe20003fc4070 */
[----:B------:R-:W-:Y:S01]  /*6710*/  IMAD.MOV R12, RZ, RZ, -R12 ;  /* 0x000000ffff0c7224 */ /* 0x000fe200078e0a0c */
[----:B------:R-:W-:Y:S01]  /*6720*/  IABS R18, R16 ;  /* 0x0000001000127213 */ /* 0x000fe20000000000 */
[----:B0-----:R-:W-:Y:S02]  /*6730*/  IMAD.MOV.U32 R11, RZ, RZ, R21 ;  /* 0x000000ffff0b7224 */ /* 0x001fe400078e0015 */
[----:B------:R-:W-:-:S04]  /*6740*/  IMAD.HI.U32 R22, R27, R19, RZ ;  /* 0x000000131b167227 */ /* 0x000fc800078e00ff */
[--C-:B------:R-:W-:Y:S02]  /*6750*/  @!P4 IMAD.IADD R8, R8, 0x1, -R6.reuse ;  /* 0x000000010808c824 */ /* 0x100fe400078e0a06 */
[----:B------:R-:W-:Y:S01]  /*6760*/  @!P5 IMAD.MOV R11, RZ, RZ, -R11 ;  /* 0x000000ffff0bd224 */ /* 0x000fe200078e0a0b */
[----:B------:R-:W-:Y:S01]  /*6770*/  ISETP.GE.AND P5, PT, R3, RZ, PT ;  /* 0x000000ff0300720c */ /* 0x000fe20003fa6270 */
[----:B------:R-:W-:Y:S01]  /*6780*/  @!P6 IMAD.IADD R4, R4, 0x1, -R6 ;  /* 0x000000010404e824 */ /* 0x000fe200078e0a06 */
[C---:B------:R-:W-:Y:S01]  /*6790*/  ISETP.GT.U32.AND P6, PT, R6.reuse, R8, PT ;  /* 0x000000080600720c */ /* 0x040fe20003fc4070 */
[C---:B------:R-:W-:Y:S01]  /*67a0*/  IMAD R2, R6.reuse, R12, R2 ;  /* 0x0000000c06027224 */ /* 0x040fe200078e0202 */
[----:B------:R0:W-:Y:S01]  /*67b0*/  STL [R1+0x218], R11 ;  /* 0x0002180b01007387 */ /* 0x0001e20000100800 */
[----:B------:R-:W-:Y:S01]  /*67c0*/  IMAD.MOV R22, RZ, RZ, -R22 ;  /* 0x000000ffff167224 */ /* 0x000fe200078e0a16 */
[----:B------:R-:W-:Y:S01]  /*67d0*/  IABS R12, R0 ;  /* 0x00000000000c7213 */ /* 0x000fe20000000000 */
[----:B------:R-:W-:Y:S01]  /*67e0*/  IMAD.HI.U32 R20, R27, R18, RZ ;  /* 0x000000121b147227 */ /* 0x000fe200078e00ff */
[----:B------:R-:W-:-:S03]  /*67f0*/  ISETP.GT.U32.AND P4, PT, R6, R2, PT ;  /* 0x000000020600720c */ /* 0x000fc60003f84070 */
[C---:B------:R-:W-:Y:S01]  /*6800*/  IMAD R3, R6.reuse, R22, R19 ;  /* 0x0000001606037224 */ /* 0x040fe200078e0213 */
[----:B------:R-:W-:Y:S01]  /*6810*/  IABS R19, R17 ;  /* 0x0000001100137213 */ /* 0x000fe20000000000 */
[----:B------:R-:W-:Y:S02]  /*6820*/  IMAD.MOV.U32 R21, RZ, RZ, R12 ;  /* 0x000000ffff157224 */ /* 0x000fe400078e000c */
[----:B0-----:R-:W-:Y:S02]  /*6830*/  IMAD.MOV.U32 R11, RZ, RZ, R5 ;  /* 0x000000ffff0b7224 */ /* 0x001fe400078e0005 */
[----:B------:R-:W-:Y:S02]  /*6840*/  IMAD.MOV R20, RZ, RZ, -R20 ;  /* 0x000000ffff147224 */ /* 0x000fe400078e0a14 */
[----:B------:R-:W-:Y:S01]  /*6850*/  @!P2 IMAD.MOV R11, RZ, RZ, -R11 ;  /* 0x000000ffff0ba224 */ /* 0x000fe200078e0a0b */
[----:B------:R-:W-:Y:S01]  /*6860*/  ISETP.GT.U32.AND P2, PT, R6, R4, PT ;  /* 0x000000040600720c */ /* 0x000fe20003f44070 */
[----:B------:R-:W-:Y:S01]  /*6870*/  @!P6 IMAD.IADD R8, R8, 0x1, -R6 ;  /* 0x000000010808e824 */ /* 0x000fe200078e0a06 */
[----:B------:R-:W-:Y:S01]  /*6880*/  ISETP.GT.U32.AND P6, PT, R6, R3, PT ;  /* 0x000000030600720c */ /* 0x000fe20003fc4070 */
[----:B------:R-:W-:Y:S01]  /*6890*/  IMAD.HI.U32 R5, R27, R21, RZ ;  /* 0x000000151b057227 */ /* 0x000fe200078e00ff */
[----:B------:R0:W-:Y:S03]  /*68a0*/  STL [R1+0x208], R11 ;  /* 0x0002080b01007387 */ /* 0x0001e60000100800 */
[----:B------:R-:W-:-:S02]  /*68b0*/  IMAD.MOV.U32 R13, RZ, RZ, R7 ;  /* 0x000000ffff0d7224 */ /* 0x000fc400078e0007 */
[----:B------:R-:W-:Y:S02]  /*68c0*/  IMAD R12, R6, R20, R18 ;  /* 0x00000014060c7224 */ /* 0x000fe400078e0212 */
[----:B------:R-:W-:Y:S02]  /*68d0*/  IMAD.MOV R5, RZ, RZ, -R5 ;  /* 0x000000ffff057224 */ /* 0x000fe400078e0a05 */
[----:B------:R-:W-:Y:S01]  /*68e0*/  @!P3 IMAD.MOV R13, RZ, RZ, -R13 ;  /* 0x000000ffff0db224 */ /* 0x000fe200078e0a0d */
[----:B------:R-:W-:Y:S01]  /*68f0*/  ISETP.GE.AND P3, PT, R10, RZ, PT ;  /* 0x000000ff0a00720c */ /* 0x000fe20003f66270 */
[----:B0-----:R-:W-:Y:S01]  /*6900*/  IMAD.MOV.U32 R11, RZ, RZ, R8 ;  /* 0x000000ffff0b7224 */ /* 0x001fe200078e0008 */
[----:B------:R-:W-:Y:S01]  /*6910*/  IADD3 R8, R9, 0x84, RZ ;  /* 0x0000008409087810 */ /* 0x000fe20007ffe0ff */
[--C-:B------:R-:W-:Y:S01]  /*6920*/  @!P4 IMAD.IADD R2, R2, 0x1, -R6.reuse ;  /* 0x000000010202c824 */ /* 0x100fe200078e0a06 */
[----:B------:R-:W-:Y:S01]  /*6930*/  STL [R1+0x204], R13 ;  /* 0x0002040d01007387 */ /* 0x000fe20000100800 */
[----:B------:R-:W-:Y:S01]  /*6940*/  @!P1 IMAD.MOV R11, RZ, RZ, -R11 ;  /* 0x000000ffff0b9224 */ /* 0x000fe200078e0a0b */
[----:B------:R-:W-:Y:S01]  /*6950*/  ISETP.GT.U32.AND P1, PT, R6, R12, PT ;  /* 0x0000000c0600720c */ /* 0x000fe20003f24070 */
[--C-:B------:R-:W-:Y:S01]  /*6960*/  @!P2 IMAD.IADD R4, R4, 0x1, -R6.reuse ;  /* 0x000000010404a824 */ /* 0x100fe200078e0a06 */
[C---:B------:R-:W-:Y:S01]  /*6970*/  ISETP.GT.U32.AND P4, PT, R6.reuse, R2, PT ;  /* 0x000000020600720c */ /* 0x040fe20003f84070 */
[C---:B------:R-:W-:Y:S01]  /*6980*/  IMAD R10, R6.reuse, R5, R21 ;  /* 0x00000005060a7224 */ /* 0x040fe200078e0215 */
[----:B------:R0:W-:Y:S01]  /*6990*/  STL [R1+0x200], R11 ;  /* 0x0002000b01007387 */ /* 0x0001e20000100800 */
[----:B------:R-:W-:Y:S01]  /*69a0*/  @!P6 IMAD.IADD R3, R3, 0x1, -R6 ;  /* 0x000000010303e824 */ /* 0x000fe200078e0a06 */
[----:B------:R-:W-:Y:S01]  /*69b0*/  IADD3 R5, R9, 0x81, RZ ;  /* 0x0000008109057810 */ /* 0x000fe20007ffe0ff */
[----:B------:R-:W-:Y:S01]  /*69c0*/  IMAD.HI.U32 R7, R27, R19, RZ ;  /* 0x000000131b077227 */ /* 0x000fe200078e00ff */
[----:B------:R-:W-:-:S02]  /*69d0*/  ISETP.GT.U32.AND P6, PT, R6, R10, PT ;  /* 0x0000000a0600720c */ /* 0x000fc40003fc4070 */
[----:B------:R-:W-:Y:S01]  /*69e0*/  ISETP.GE.AND P2, PT, R16, RZ, PT ;  /* 0x000000ff1000720c */ /* 0x000fe20003f46270 */
[----:B------:R-:W-:Y:S01]  /*69f0*/  IMAD.MOV R7, RZ, RZ, -R7 ;  /* 0x000000ffff077224 */ /* 0x000fe200078e0a07 */
[C---:B------:R-:W-:Y:S01]  /*6a00*/  IADD3 R16, R9.reuse, 0x83, RZ ;  /* 0x0000008309107810 */ /* 0x040fe20007ffe0ff */
[----:B------:R-:W-:Y:S01]  /*6a10*/  @!P1 IMAD.IADD R12, R12, 0x1, -R6 ;  /* 0x000000010c0c9824 */ /* 0x000fe200078e0a06 */
[----:B------:R-:W-:Y:S01]  /*6a20*/  IABS R18, R5 ;  /* 0x0000000500127213 */ /* 0x000fe20000000000 */
[----:B0-----:R-:W-:Y:S01]  /*6a30*/  IMAD.MOV.U32 R11, RZ, RZ, R4 ;  /* 0x000000ffff0b7224 */ /* 0x001fe200078e0004 */
[----:B------:R-:W-:Y:S01]  /*6a40*/  IABS R20, R16 ;  /* 0x0000001000147213 */ /* 0x000fe20000000000 */
[--C-:B------:R-:W-:Y:S01]  /*6a50*/  @!P4 IMAD.IADD R2, R2, 0x1, -R6.reuse ;  /* 0x000000010202c824 */ /* 0x100fe200078e0a06 */
[----:B------:R-:W-:Y:S01]  /*6a60*/  ISETP.GE.AND P4, PT, R0, RZ, PT ;  /* 0x000000ff0000720c */ /* 0x000fe20003f86270 */
[----:B------:R-:W-:Y:S01]  /*6a70*/  @!P0 IMAD.MOV R11, RZ, RZ, -R11 ;  /* 0x000000ffff0b8224 */ /* 0x000fe200078e0a0b */
[C---:B------:R-:W-:Y:S01]  /*6a80*/  ISETP.GT.U32.AND P0, PT, R6.reuse, R3, PT ;  /* 0x000000030600720c */ /* 0x040fe20003f04070 */
[C---:B------:R-:W-:Y:S01]  /*6a90*/  IMAD R0, R6.reuse, R7, R19 ;  /* 0x0000000706007224 */ /* 0x040fe200078e0213 */
[----:B------:R-:W-:Y:S01]  /*6aa0*/  ISETP.GT.U32.AND P1, PT, R6, R12, PT ;  /* 0x0000000c0600720c */ /* 0x000fe20003f24070 */
[----:B------:R-:W-:Y:S01]  /*6ab0*/  @!P6 IMAD.IADD R10, R10, 0x1, -R6 ;  /* 0x000000010a0ae824 */ /* 0x000fe200078e0a06 */
[----:B------:R-:W-:Y:S01]  /*6ac0*/  IABS R19, R8 ;  /* 0x0000000800137213 */ /* 0x000fe20000000000 */
[----:B------:R-:W-:Y:S01]  /*6ad0*/  @!P5 IMAD.MOV R2, RZ, RZ, -R2 ;  /* 0x000000ffff02d224 */ /* 0x000fe200078e0a02 */
[----:B------:R-:W-:Y:S01]  /*6ae0*/  IADD3 R7, R9, 0x82, RZ ;  /* 0x0000008209077810 */ /* 0x000fe20007ffe0ff */
[----:B------:R0:W-:Y:S01]  /*6af0*/  STL [R1+0x1fc], R11 ;  /* 0x0001fc0b01007387 */ /* 0x0001e20000100800 */
[C---:B------:R-:W-:Y:S01]  /*6b00*/  ISETP.GT.U32.AND P6, PT, R6.reuse, R10, PT ;  /* 0x0000000a0600720c */ /* 0x040fe20003fc4070 */
[----:B------:R-:W-:Y:S01]  /*6b10*/  IMAD.HI.U32 R21, R27, R19, RZ ;  /* 0x000000131b157227 */ /* 0x000fe200078e00ff */
[----:B------:R-:W-:Y:S01]  /*6b20*/  IABS R4, R7 ;  /* 0x0000000700047213 */ /* 0x000fe20000000000 */
[----:B------:R-:W-:Y:S02]  /*6b30*/  STL [R1+0x1f4], R2 ;  /* 0x0001f40201007387 */ /* 0x000fe40000100800 */
[----:B------:R-:W-:Y:S01]  /*6b40*/  @!P0 IMAD.IADD R3, R3, 0x1, -R6 ;  /* 0x0000000103038824 */ /* 0x000fe200078e0a06 */
[----:B------:R-:W-:Y:S01]  /*6b50*/  ISETP.GT.U32.AND P0, PT, R6, R0, PT ;  /* 0x000000000600720c */ /* 0x000fe20003f04070 */
[----:B------:R-:W-:-:S02]  /*6b60*/  IMAD.MOV R21, RZ, RZ, -R21 ;  /* 0x000000ffff157224 */ /* 0x000fc400078e0a15 */
[--C-:B------:R-:W-:Y:S01]  /*6b70*/  @!P1 IMAD.IADD R12, R12, 0x1, -R6.reuse ;  /* 0x000000010c0c9824 */ /* 0x100fe200078e0a06 */
[----:B------:R-:W-:Y:S01]  /*6b80*/  ISETP.GE.AND P1, PT, R17, RZ, PT ;  /* 0x000000ff1100720c */ /* 0x000fe20003f26270 */
[----:B------:R-:W-:Y:S02]  /*6b90*/  IMAD R17, R6, R21, R19 ;  /* 0x0000001506117224 */ /* 0x000fe400078e0213 */
[----:B------:R-:W-:Y:S02]  /*6ba0*/  @!P6 IMAD.IADD R10, R10, 0x1, -R6 ;  /* 0x000000010a0ae824 */ /* 0x000fe400078e0a06 */
[----:B------:R-:W-:Y:S01]  /*6bb0*/  IMAD.HI.U32 R22, R27, R4, RZ ;  /* 0x000000041b167227 */ /* 0x000fe200078e00ff */
[----:B------:R-:W-:-:S03]  /*6bc0*/  ISETP.GT.U32.AND P6, PT, R6, R17, PT ;  /* 0x000000110600720c */ /* 0x000fc60003fc4070 */
[----:B------:R-:W-:Y:S01]  /*6bd0*/  @!P0 IMAD.IADD R0, R0, 0x1, -R6 ;  /* 0x0000000100008824 */ /* 0x000fe200078e0a06 */
[----:B------:R-:W-:Y:S01]  /*6be0*/  ISETP.GE.AND P0, PT, R8, RZ, PT ;  /* 0x000000ff0800720c */ /* 0x000fe20003f06270 */
[----:B------:R-:W-:Y:S01]  /*6bf0*/  IMAD.HI.U32 R21, R27, R18, RZ ;  /* 0x000000121b157227 */ /* 0x000fe200078e00ff */
[----:B------:R-:W-:Y:S02]  /*6c00*/  IADD3 R8, R9, 0x80, RZ ;  /* 0x0000008009087810 */ /* 0x000fe40007ffe0ff */
[----:B------:R-:W-:Y:S01]  /*6c10*/  ISETP.GT.U32.AND P5, PT, R6, R0, PT ;  /* 0x000000000600720c */ /* 0x000fe20003fa4070 */
[----:B------:R-:W-:Y:S02]  /*6c20*/  IMAD.MOV R22, RZ, RZ, -R22 ;  /* 0x000000ffff167224 */ /* 0x000fe400078e0a16 */
[----:B0-----:R-:W-:Y:S02]  /*6c30*/  IMAD.MOV.U32 R11, RZ, RZ, R3 ;  /* 0x000000ffff0b7224 */ /* 0x001fe400078e0003 */
[----:B------:R-:W-:-:S04]  /*6c40*/  IMAD.HI.U32 R19, R27, R20, RZ ;  /* 0x000000141b137227 */ /* 0x000fc800078e00ff */
[----:B------:R-:W-:Y:S02]  /*6c50*/  IMAD.MOV R21, RZ, RZ, -R21 ;  /* 0x000000ffff157224 */ /* 0x000fe400078e0a15 */
[C---:B------:R-:W-:Y:S02]  /*6c60*/  IMAD R4, R6.reuse, R22, R4 ;  /* 0x0000001606047224 */ /* 0x040fe400078e0204 */
[----:B------:R-:W-:Y:S02]  /*6c70*/  @!P3 IMAD.MOV R11, RZ, RZ, -R11 ;  /* 0x000000ffff0bb224 */ /* 0x000fe400078e0a0b */
[----:B------:R-:W-:Y:S02]  /*6c80*/  IMAD.MOV R19, RZ, RZ, -R19 ;  /* 0x000000ffff137224 */ /* 0x000fe400078e0a13 */
[C---:B------:R-:W-:Y:S01]  /*6c90*/  IMAD R18, R6.reuse, R21, R18 ;  /* 0x0000001506127224 */ /* 0x040fe200078e0212 */
[----:B------:R0:W-:Y:S01]  /*6ca0*/  STL [R1+0x1f0], R11 ;  /* 0x0001f00b01007387 */ /* 0x0001e20000100800 */
[----:B------:R-:W-:Y:S01]  /*6cb0*/  @!P6 IMAD.IADD R17, R17, 0x1, -R6 ;  /* 0x000000011111e824 */ /* 0x000fe200078e0a06 */
[----:B------:R-:W-:Y:S01]  /*6cc0*/  IABS R21, R8 ;  /* 0x0000000800157213 */ /* 0x000fe20000000000 */
[----:B------:R-:W-:Y:S01]  /*6cd0*/  @!P2 IMAD.MOV R12, RZ, RZ, -R12 ;  /* 0x000000ffff0ca224 */ /* 0x000fe200078e0a0c */
[C---:B------:R-:W-:Y:S01]  /*6ce0*/  ISETP.GT.U32.AND P2, PT, R6.reuse, R4, PT ;  /* 0x000000040600720c */ /* 0x040fe20003f44070 */
[C---:B------:R-:W-:Y:S01]  /*6cf0*/  IMAD R19, R6.reuse, R19, R20 ;  /* 0x0000001306137224 */ /* 0x040fe200078e0214 */
[----:B------:R-:W-:Y:S01]  /*6d00*/  ISETP.GT.U32.AND P3, PT, R6, R17, PT ;  /* 0x000000110600720c */ /* 0x000fe20003f64070 */
[----:B------:R-:W-:Y:S01]  /*6d10*/  @!P5 IMAD.IADD R0, R0, 0x1, -R6 ;  /* 0x000000010000d824 */ /* 0x000fe200078e0a06 */
[C---:B------:R-:W-:Y:S01]  /*6d20*/  ISETP.GT.U32.AND P5, PT, R6.reuse, R18, PT ;  /* 0x000000120600720c */ /* 0x040fe20003fa4070 */
[----:B------:R-:W-:Y:S01]  /*6d30*/  IMAD.MOV.U32 R3, RZ, RZ, R21 ;  /* 0x000000ffff037224 */ /* 0x000fe200078e0015 */
[----:B------:R-:W-:Y:S01]  /*6d40*/  ISETP.GT.U32.AND P6, PT, R6, R19, PT ;  /* 0x000000130600720c */ /* 0x000fe20003fc4070 */
[----:B0-----:R-:W-:Y:S01]  /*6d50*/  IMAD.MOV.U32 R11, RZ, RZ, R10 ;  /* 0x000000ffff0b7224 */ /* 0x001fe200078e000a */
[----:B------:R-:W-:Y:S01]  /*6d60*/  IADD3 R20, R9, 0x7f, RZ ;  /* 0x0000007f09147810 */ /* 0x000fe20007ffe0ff */
[----:B------:R-:W-:Y:S01]  /*6d70*/  STL [R1+0x1ec], R12 ;  /* 0x0001ec0c01007387 */ /* 0x000fe20000100800 */
[----:B------:R-:W-:-:S02]  /*6d80*/  IMAD.HI.U32 R10, R27, R3, RZ ;  /* 0x000000031b0a7227 */ /* 0x000fc400078e00ff */
[----:B------:R-:W-:Y:S02]  /*6d90*/  IABS R2, R20 ;  /* 0x0000001400027213 */ /* 0x000fe40000000000 */
[----:B------:R-:W-:Y:S01]  /*6da0*/  @!P4 IMAD.MOV R11, RZ, RZ, -R11 ;  /* 0x000000ffff0bc224 */ /* 0x000fe200078e0a0b */
[----:B------:R-:W-:Y:S01]  /*6db0*/  ISETP.GE.AND P4, PT, R16, RZ, PT ;  /* 0x000000ff1000720c */ /* 0x000fe20003f86270 */
[--C-:B------:R-:W-:Y:S02]  /*6dc0*/  @!P2 IMAD.IADD R4, R4, 0x1, -R6.reuse ;  /* 0x000000010404a824 */ /* 0x100fe400078e0a06 */
[--C-:B------:R-:W-:Y:S01]  /*6dd0*/  @!P3 IMAD.IADD R17, R17, 0x1, -R6.reuse ;  /* 0x000000011111b824 */ /* 0x100fe200078e0a06 */
[----:B------:R0:W-:Y:S01]  /*6de0*/  STL [R1+0x1e8], R11 ;  /* 0x0001e80b01007387 */ /* 0x0001e20000100800 */
[----:B------:R-:W-:Y:S01]  /*6df0*/  @!P5 IMAD.IADD R18, R18, 0x1, -R6 ;  /* 0x000000011212d824 */ /* 0x000fe200078e0a06 */
[----:B------:R-:W-:Y:S01]  /*6e00*/  ISETP.GE.AND P3, PT, R7, RZ, PT ;  /* 0x000000ff0700720c */ /* 0x000fe20003f66270 */
[----:B------:R-:W-:Y:S01]  /*6e10*/  IMAD.MOV R10, RZ, RZ, -R10 ;  /* 0x000000ffff0a7224 */ /* 0x000fe200078e0a0a */
[----:B------:R-:W-:Y:S01]  /*6e20*/  ISETP.GT.U32.AND P5, PT, R6, R4, PT ;  /* 0x000000040600720c */ /* 0x000fe20003fa4070 */
[----:B------:R-:W-:-:S04]  /*6e30*/  IMAD.HI.U32 R7, R27, R2, RZ ;  /* 0x000000021b077227 */ /* 0x000fc800078e00ff */
[----:B------:R-:W-:Y:S01]  /*6e40*/  @!P6 IMAD.IADD R19, R19, 0x1, -R6 ;  /* 0x000000011313e824 */ /* 0x000fe200078e0a06 */
[----:B------:R-:W-:Y:S01]  /*6e50*/  ISETP.GE.AND P6, PT, R5, RZ, PT ;  /* 0x000000ff0500720c */ /* 0x000fe20003fc6270 */
[----:B0-----:R-:W-:Y:S02]  /*6e60*/  IMAD.MOV.U32 R11, RZ, RZ, R0 ;  /* 0x000000ffff0b7224 */ /* 0x001fe400078e0000 */
[C---:B------:R-:W-:Y:S01]  /*6e70*/  IMAD R5, R6.reuse, R10, R3 ;  /* 0x0000000a06057224 */ /* 0x040fe200078e0203 */
[C---:B------:R-:W-:Y:S01]  /*6e80*/  ISETP.GT.U32.AND P2, PT, R6.reuse, R19, PT ;  /* 0x000000130600720c */ /* 0x040fe20003f44070 */
[----:B------:R-:W-:Y:S01]  /*6e90*/  @!P1 IMAD.MOV R11, RZ, RZ, -R11 ;  /* 0x000000ffff0b9224 */ /* 0x000fe200078e0a0b */
[C---:B------:R-:W-:Y:S01]  /*6ea0*/  IADD3 R10, R9.reuse, 0x7e, RZ ;  /* 0x0000007e090a7810 */ /* 0x040fe20007ffe0ff */
[----:B------:R-:W-:Y:S01]  /*6eb0*/  IMAD.MOV R7, RZ, RZ, -R7 ;  /* 0x000000ffff077224 */ /* 0x000fe200078e0a07 */
[----:B------:R-:W-:Y:S01]  /*6ec0*/  ISETP.GT.U32.AND P1, PT, R6, R18, PT ;  /* 0x000000120600720c */ /* 0x000fe20003f24070 */
[----:B------:R-:W-:Y:S01]  /*6ed0*/  @!P5 IMAD.IADD R4, R4, 0x1, -R6 ;  /* 0x000000010404d824 */ /* 0x000fe200078e0a06 */
[----:B------:R0:W-:Y:S01]  /*6ee0*/  STL [R1+0x1e4], R11 ;  /* 0x0001e40b01007387 */ /* 0x0001e20000100800 */
[----:B------:R-:W-:Y:S01]  /*6ef0*/  IMAD R0, R6, R7, R2 ;  /* 0x0000000706007224 */ /* 0x000fe200078e0202 */
[----:B------:R-:W-:Y:S01]  /*6f00*/  IABS R3, R10 ;  /* 0x0000000a00037213 */ /* 0x000fe20000000000 */
[----:B------:R-:W-:Y:S01]  /*6f10*/  IMAD.MOV.U32 R13, RZ, RZ, R4 ;  /* 0x000000ffff0d7224 */ /* 0x000fe200078e0004 */
[----:B------:R-:W-:-:S02]  /*6f20*/  IADD3 R7, R9, 0x7d, RZ ;  /* 0x0000007d09077810 */ /* 0x000fc40007ffe0ff */
[----:B------:R-:W-:Y:S01]  /*6f30*/  ISETP.GT.U32.AND P5, PT, R6, R0, PT ;  /* 0x000000000600720c */ /* 0x000fe20003fa4070 */
[----:B------:R-:W-:Y:S01]  /*6f40*/  @!P2 IMAD.IADD R19, R19, 0x1, -R6 ;  /* 0x000000011313a824 */ /* 0x000fe200078e0a06 */
[----:B------:R-:W-:Y:S01]  /*6f50*/  ISETP.GE.AND P2, PT, R8, RZ, PT ;  /* 0x000000ff0800720c */ /* 0x000fe20003f46270 */
[----:B------:R-:W-:Y:S01]  /*6f60*/  @!P3 IMAD.MOV R13, RZ, RZ, -R13 ;  /* 0x000000ffff0db224 */ /* 0x000fe200078e0a0d */
[----:B------:R-:W-:Y:S01]  /*6f70*/  IADD3 R8, R9, 0x7c, RZ ;  /* 0x0000007c09087810 */ /* 0x000fe20007ffe0ff */
[----:B0-----:R-:W-:Y:S01]  /*6f80*/  IMAD.MOV.U32 R11, RZ, RZ, R17 ;  /* 0x000000ffff0b7224 */ /* 0x001fe200078e0011 */
[----:B------:R-:W-:Y:S01]  /*6f90*/  IABS R2, R7 ;  /* 0x0000000700027213 */ /* 0x000fe20000000000 */
[----:B------:R-:W-:Y:S01]  /*6fa0*/  IMAD.HI.U32 R17, R27, R3, RZ ;  /* 0x000000031b117227 */ /* 0x000fe200078e00ff */
[----:B------:R-:W-:-:S03]  /*6fb0*/  IABS R12, R8 ;  /* 0x00000008000c7213 */ /* 0x000fc60000000000 */
[----:B------:R-:W-:Y:S01]  /*6fc0*/  @!P0 IMAD.MOV R11, RZ, RZ, -R11 ;  /* 0x000000ffff0b8224 */ /* 0x000fe200078e0a0b */
[----:B------:R-:W-:Y:S01]  /*6fd0*/  ISETP.GT.U32.AND P0, PT, R6, R5, PT ;  /* 0x000000050600720c */ /* 0x000fe20003f04070 */
[----:B------:R-:W-:Y:S02]  /*6fe0*/  @!P5 IMAD.IADD R0, R0, 0x1, -R6 ;  /* 0x000000010000d824 */ /* 0x000fe400078e0a06 */
[----:B------:R-:W-:Y:S01]  /*6ff0*/  IMAD.MOV R17, RZ, RZ, -R17 ;  /* 0x000000ffff117224 */ /* 0x000fe200078e0a11 */
[----:B------:R0:W-:Y:S01]  /*7000*/  STL [R1+0x1e0], R11 ;  /* 0x0001e00b01007387 */ /* 0x0001e20000100800 */
[----:B------:R-:W-:-:S04]  /*7010*/  IMAD.HI.U32 R16, R27, R2, RZ ;  /* 0x000000021b107227 */ /* 0x000fc800078e00ff */
[----:B------:R-:W-:Y:S01]  /*7020*/  IMAD R3, R6, R17, R3 ;  /* 0x0000001106037224 */ /* 0x000fe200078e0203 */
[----:B------:R-:W-:Y:S01]  /*7030*/  IADD3 R17, R9, 0x78, RZ ;  /* 0x0000007809117810 */ /* 0x000fe20007ffe0ff */
[----:B------:R-:W-:-:S03]  /*7040*/  IMAD.HI.U32 R4, R27, R12, RZ ;  /* 0x0000000c1b047227 */ /* 0x000fc600078e00ff */
[----:B------:R-:W-:Y:S01]  /*7050*/  ISETP.GT.U32.AND P3, PT, R6, R3, PT ;  /* 0x000000030600720c */ /* 0x000fe20003f64070 */
[----:B------:R-:W-:Y:S01]  /*7060*/  @!P0 IMAD.IADD R5, R5, 0x1, -R6 ;  /* 0x0000000105058824 */ /* 0x000fe200078e0a06 */
[----:B------:R-:W-:Y:S01]  /*7070*/  ISETP.GE.AND P0, PT, R10, RZ, PT ;  /* 0x000000ff0a00720c */ /* 0x000fe20003f06270 */
[----:B0-----:R-:W-:Y:S01]  /*7080*/  IMAD.MOV.U32 R11, RZ, RZ, R19 ;  /* 0x000000ffff0b7224 */ /* 0x001fe200078e0013 */
[C---:B------:R-:W-:Y:S01]  /*7090*/  IADD3 R19, R9.reuse, 0x76, RZ ;  /* 0x0000007609137810 */ /* 0x040fe20007ffe0ff */
[----:B------:R-:W-:Y:S01]  /*70a0*/  IMAD.MOV R10, RZ, RZ, -R16 ;  /* 0x000000ffff0a7224 */ /* 0x000fe200078e0a10 */
[C---:B------:R-:W-:Y:S01]  /*70b0*/  ISETP.GT.U32.AND P5, PT, R6.reuse, R5, PT ;  /* 0x000000050600720c */ /* 0x040fe20003fa4070 */
[----:B------:R-:W-:Y:S01]  /*70c0*/  @!P4 IMAD.MOV R11, RZ, RZ, -R11 ;  /* 0x000000ffff0bc224 */ /* 0x000fe200078e0a0b */
[C---:B------:R-:W-:Y:S01]  /*70d0*/  ISETP.GT.U32.AND P4, PT, R6.reuse, R0, PT ;  /* 0x000000000600720c */ /* 0x040fe20003f84070 */
[----:B------:R-:W-:Y:S02]  /*70e0*/  IMAD.MOV R4, RZ, RZ, -R4 ;  /* 0x000000ffff047224 */ /* 0x000fe400078e0a04 */
[C---:B------:R-:W-:Y:S01]  /*70f0*/  IMAD R2, R6.reuse, R10, R2 ;  /* 0x0000000a06027224 */ /* 0x040fe200078e0202 */
[----:B------:R0:W-:Y:S01]  /*7100*/  STL [R1+0x1dc], R11 ;  /* 0x0001dc0b01007387 */ /* 0x0001e20000100800 */
[----:B------:R-:W-:Y:S01]  /*7110*/  IMAD R4, R6, R4, R12 ;  /* 0x0000000406047224 */ /* 0x000fe200078e020c */
[----:B------:R-:W-:Y:S01]  /*7120*/  IADD3 R10, R9, 0x7b, RZ ;  /* 0x0000007b090a7810 */ /* 0x000fe20007ffe0ff */
[--C-:B------:R-:W-:Y:S01]  /*7130*/  @!P1 IMAD.IADD R18, R18, 0x1, -R6.reuse ;  /* 0x0000000112129824 */ /* 0x100fe200078e0a06 */
[----:B------:R1:W-:Y:S01]  /*7140*/  STL [R1+0x1c0], R13 ;  /* 0x0001c00d01007387 */ /* 0x0003e20000100800 */
[--C-:B------:R-:W-:Y:S01]  /*7150*/  @!P3 IMAD.IADD R3, R3, 0x1, -R6.reuse ;  /* 0x000000010303b824 */ /* 0x100fe200078e0a06 */
[----:B------:R-:W-:Y:S01]  /*7160*/  ISETP.GE.AND P1, PT, R20, RZ, PT ;  /* 0x000000ff1400720c */ /* 0x000fe20003f26270 */
[--C-:B------:R-:W-:Y:S01]  /*7170*/  @!P5 IMAD.IADD R5, R5, 0x1, -R6.reuse ;  /* 0x000000010505d824 */ /* 0x100fe200078e0a06 */
[----:B------:R-:W-:Y:S01]  /*7180*/  ISETP.GT.U32.AND P5, PT, R6, R2, PT ;  /* 0x000000020600720c */ /* 0x000fe20003fa4070 */
[----:B------:R-:W-:Y:S01]  /*7190*/  @!P4 IMAD.IADD R0, R0, 0x1, -R6 ;  /* 0x000000010000c824 */ /* 0x000fe200078e0a06 */
[----:B------:R-:W-:Y:S01]  /*71a0*/  ISETP.GT.U32.AND P3, PT, R6, R3, PT ;  /* 0x000000030600720c */ /* 0x000fe20003f64070 */
[----:B0-----:R-:W-:Y:S01]  /*71b0*/  IMAD.MOV.U32 R11, RZ, RZ, R18 ;  /* 0x000000ffff0b7224 */ /* 0x001fe200078e0012 */
[----:B------:R-:W-:Y:S01]  /*71c0*/  ISETP.GE.AND P4, PT, R8, RZ, PT ;  /* 0x000000ff0800720c */ /* 0x000fe20003f86270 */
[----:B-1----:R-:W-:Y:S01]  /*71d0*/  IMAD.MOV.U32 R13, RZ, RZ, R5 ;  /* 0x000000ffff0d7224 */ /* 0x002fe200078e0005 */
[----:B------:R-:W-:Y:S01]  /*71e0*/  IADD3 R8, R9, 0x7a, RZ ;  /* 0x0000007a09087810 */ /* 0x000fe20007ffe0ff */
[----:B------:R-:W-:Y:S01]  /*71f0*/  @!P6 IMAD.MOV R11, RZ, RZ, -R11 ;  /* 0x000000ffff0be224 */ /* 0x000fe200078e0a0b */
[----:B------:R-:W-:Y:S01]  /*7200*/  ISETP.GE.AND P6, PT, R7, RZ, PT ;  /* 0x000000ff0700720c */ /* 0x000fe20003fc6270 */
[----:B------:R-:W-:Y:S01]  /*7210*/  @!P2 IMAD.MOV R13, RZ, RZ, -R13 ;  /* 0x000000ffff0da224 */ /* 0x000fe200078e0a0d */
[----:B------:R-:W-:-:S02]  /*7220*/  ISETP.GT.U32.AND P2, PT, R6, R4, PT ;  /* 0x000000040600720c */ /* 0x000fc40003f44070 */
[----:B------:R-:W-:Y:S01]  /*7230*/  IADD3 R7, R9, 0x79, RZ ;  /* 0x0000007909077810 */ /* 0x000fe20007ffe0ff */
[--C-:B------:R-:W-:Y:S01]  /*7240*/  @!P5 IMAD.IADD R2, R2, 0x1, -R6.reuse ;  /* 0x000000010202d824 */ /* 0x100fe200078e0a06 */
[----:B------:R-:W-:Y:S01]  /*7250*/  IABS R23, R8 ;  /* 0x0000000800177213 */ /* 0x000fe20000000000 */
[----:B------:R0:W-:Y:S01]  /*7260*/  STL [R1+0x1c4], R11 ;  /* 0x0001c40b01007387 */ /* 0x0001e20000100800 */
[----:B------:R-:W-:Y:S01]  /*7270*/  IABS R12, R7 ;  /* 0x00000007000c7213 */ /* 0x000fe20000000000 */
[----:B------:R-:W-:Y:S01]  /*7280*/  @!P3 IMAD.IADD R3, R3, 0x1, -R6 ;  /* 0x000000010303b824 */ /* 0x000fe200078e0a06 */
[----:B------:R-:W-:Y:S01]  /*7290*/  ISETP.GT.U32.AND P5, PT, R6, R2, PT ;  /* 0x000000020600720c */ /* 0x000fe20003fa4070 */
[----:B------:R1:W-:Y:S01]  /*72a0*/  STL [R1+0x1c8], R13 ;  /* 0x0001c80d01007387 */ /* 0x0003e20000100800 */
[----:B------:R-:W-:Y:S01]  /*72b0*/  ISETP.GE.AND P3, PT, R8, RZ, PT ;  /* 0x000000ff0800720c */ /* 0x000fe20003f66270 */
[----:B------:R-:W-:Y:S01]  /*72c0*/  IMAD.MOV.U32 R5, RZ, RZ, R12 ;  /* 0x000000ffff057224 */ /* 0x000fe200078e000c */
[----:B------:R-:W-:Y:S01]  /*72d0*/  IABS R22, R10 ;  /* 0x0000000a00167213 */ /* 0x000fe20000000000 */
[----:B------:R-:W-:-:S02]  /*72e0*/  @!P2 IMAD.IADD R4, R4, 0x1, -R6 ;  /* 0x000000010404a824 */ /* 0x000fc400078e0a06 */
[----:B------:R-:W-:-:S03]  /*72f0*/  IMAD.HI.U32 R12, R27, R23, RZ ;  /* 0x000000171b0c7227 */ /* 0x000fc600078e00ff */
[----:B------:R-:W-:Y:S01]  /*7300*/  ISETP.GT.U32.AND P2, PT, R6, R4, PT ;  /* 0x000000040600720c */ /* 0x000fe20003f44070 */
[----:B0-----:R-:W-:Y:S02]  /*7310*/  IMAD.MOV.U32 R11, RZ, RZ, R0 ;  /* 0x000000ffff0b7224 */ /* 0x001fe400078e0000 */
[----:B------:R-:W-:Y:S01]  /*7320*/  IMAD.MOV R8, RZ, RZ, -R12 ;  /* 0x000000ffff087224 */ /* 0x000fe200078e0a0c */
[----:B------:R-:W-:Y:S01]  /*7330*/  IADD3 R12, R9, 0x75, RZ ;  /* 0x00000075090c7810 */ /* 0x000fe20007ffe0ff */
[----:B------:R-:W-:Y:S01]  /*7340*/  @!P1 IMAD.MOV R11, RZ, RZ, -R11 ;  /* 0x000000ffff0b9224 */ /* 0x000fe200078e0a0b */
[----:B------:R-:W-:Y:S01]  /*7350*/  ISETP.GE.AND P1, PT, R10, RZ, PT ;  /* 0x000000ff0a00720c */ /* 0x000fe20003f26270 */
[----:B------:R-:W-:Y:S01]  /*7360*/  IMAD R23, R6, R8, R23 ;  /* 0x0000000806177224 */ /* 0x000fe200078e0217 */
[----:B------:R-:W-:Y:S01]  /*7370*/  IABS R18, R12 ;  /* 0x0000000c00127213 */ /* 0x000fe20000000000 */
[----:B------:R-:W-:Y:S01]  /*7380*/  IMAD.HI.U32 R10, R27, R22, RZ ;  /* 0x000000161b0a7227 */ /* 0x000fe200078e00ff */
[----:B------:R0:W-:Y:S01]  /*7390*/  STL [R1+0x1d0], R11 ;  /* 0x0001d00b01007387 */ /* 0x0001e20000100800 */
[----:B------:R-:W-:-:S02]  /*73a0*/  IABS R8, R19 ;  /* 0x0000001300087213 */ /* 0x000fc40000000000 */
[--C-:B------:R-:W-:Y:S01]  /*73b0*/  @!P5 IMAD.IADD R2, R2, 0x1, -R6.reuse ;  /* 0x000000010202d824 */ /* 0x100fe200078e0a06 */
[----:B------:R-:W-:Y:S01]  /*73c0*/  ISETP.GE.AND P5, PT, R7, RZ, PT ;  /* 0x000000ff0700720c */ /* 0x000fe20003fa6270 */
[----:B------:R-:W-:Y:S01]  /*73d0*/  @!P2 IMAD.IADD R4, R4, 0x1, -R6 ;  /* 0x000000010404a824 */ /* 0x000fe200078e0a06 */
[C---:B------:R-:W-:Y:S01]  /*73e0*/  ISETP.GT.U32.AND P2, PT, R6.reuse, R23, PT ;  /* 0x000000170600720c */ /* 0x040fe20003f44070 */
[----:B------:R-:W-:Y:S01]  /*73f0*/  IMAD.MOV R10, RZ, RZ, -R10 ;  /* 0x000000ffff0a7224 */ /* 0x000fe200078e0a0a */
[----:B------:R-:W-:Y:S01]  /*7400*/  IADD3 R7, R9, 0x77, RZ ;  /* 0x0000007709077810 */ /* 0x000fe20007ffe0ff */
[----:B-1----:R-:W-:Y:S02]  /*7410*/  IMAD.MOV.U32 R13, RZ, RZ, R3 ;  /* 0x000000ffff0d7224 */ /* 0x002fe400078e0003 */
[----:B0-----:R-:W-:Y:S01]  /*7420*/  IMAD.MOV.U32 R11, RZ, RZ, R2 ;  /* 0x000000ffff0b7224 */ /* 0x001fe200078e0002 */
[----:B------:R-:W-:Y:S01]  /*7430*/  IABS R2, R7 ;  /* 0x0000000700027213 */ /* 0x000fe20000000000 */
[----:B------:R-:W-:-:S02]  /*7440*/  IMAD R22, R6, R10, R22 ;  /* 0x0000000a06167224 */ /* 0x000fc400078e0216 */
[----:B------:R-:W-:-:S04]  /*7450*/  IMAD.HI.U32 R0, R27, R5, RZ ;  /* 0x000000051b007227 */ /* 0x000fc800078e00ff */
[----:B------:R-:W-:Y:S01]  /*7460*/  @!P0 IMAD.MOV R13, RZ, RZ, -R13 ;  /* 0x000000ffff0d8224 */ /* 0x000fe200078e0a0d */
[C---:B------:R-:W-:Y:S01]  /*7470*/  ISETP.GT.U32.AND P0, PT, R6.reuse, R22, PT ;  /* 0x000000160600720c */ /* 0x040fe20003f04070 */
[----:B------:R-:W-:Y:S01]  /*7480*/  @!P6 IMAD.MOV R11, RZ, RZ, -R11 ;  /* 0x000000ffff0be224 */ /* 0x000fe200078e0a0b */
[----:B------:R-:W-:Y:S01]  /*7490*/  ISETP.GE.AND P6, PT, R17, RZ, PT ;  /* 0x000000ff1100720c */ /* 0x000fe20003fc6270 */
[----:B------:R-:W-:Y:S01]  /*74a0*/  IMAD.MOV R0, RZ, RZ, -R0 ;  /* 0x000000ffff007224 */ /* 0x000fe200078e0a00 */
[----:B------:R-:W-:Y:S01]  /*74b0*/  STL [R1+0x1d4], R13 ;  /* 0x0001d40d01007387 */ /* 0x000fe20000100800 */
[----:B------:R-:W-:Y:S01]  /*74c0*/  @!P2 IMAD.IADD R23, R23, 0x1, -R6 ;  /* 0x000000011717a824 */ /* 0x000fe200078e0a06 */
[----:B------:R-:W-:Y:S01]  /*74d0*/  IABS R17, R17 ;  /* 0x0000001100117213 */ /* 0x000fe20000000000 */
[C---:B------:R-:W-:Y:S01]  /*74e0*/  IMAD R0, R6.reuse, R0, R5 ;  /* 0x0000000006007224 */ /* 0x040fe200078e0205 */
[----:B------:R0:W-:Y:S01]  /*74f0*/  STL [R1+0x1d8], R11 ;  /* 0x0001d80b01007387 */ /* 0x0001e20000100800 */
[----:B------:R-:W-:Y:S01]  /*7500*/  IMAD.HI.U32 R5, R27, R2, RZ ;  /* 0x000000021b057227 */ /* 0x000fe200078e00ff */
[----:B------:R-:W-:-:S03]  /*7510*/  ISETP.GT.U32.AND P2, PT, R6, R23, PT ;  /* 0x000000170600720c */ /* 0x000fc60003f44070 */
[----:B------:R-:W-:-:S04]  /*7520*/  IMAD.HI.U32 R10, R27, R17, RZ ;  /* 0x000000111b0a7227 */ /* 0x000fc800078e00ff */
[----:B------:R-:W-:Y:S02]  /*7530*/  @!P0 IMAD.IADD R22, R22, 0x1, -R6 ;  /* 0x0000000116168824 */ /* 0x000fe400078e0a06 */
[----:B0-----:R-:W-:Y:S02]  /*7540*/  IMAD.MOV.U32 R11, RZ, RZ, R4 ;  /* 0x000000ffff0b7224 */ /* 0x001fe400078e0004 */
[----:B------:R-:W-:Y:S01]  /*7550*/  IMAD.MOV R10, RZ, RZ, -R10 ;  /* 0x000000ffff0a7224 */ /* 0x000fe200078e0a0a */
[C---:B------:R-:W-:Y:S01]  /*7560*/  ISETP.GT.U32.AND P0, PT, R6.reuse, R22, PT ;  /* 0x000000160600720c */ /* 0x040fe20003f04070 */
[----:B------:R-:W-:Y:S01]  /*7570*/  @!P4 IMAD.MOV R11, RZ, RZ, -R11 ;  /* 0x000000ffff0bc224 */ /* 0x000fe200078e0a0b */
[C---:B------:R-:W-:Y:S01]  /*7580*/  ISETP.GT.U32.AND P4, PT, R6.reuse, R0, PT ;  /* 0x000000000600720c */ /* 0x040fe20003f84070 */
[----:B------:R-:W-:Y:S02]  /*7590*/  IMAD.MOV R5, RZ, RZ, -R5 ;  /* 0x000000ffff057224 */ /* 0x000fe400078e0a05 */
[C---:B------:R-:W-:Y:S01]  /*75a0*/  IMAD R17, R6.reuse, R10, R17 ;  /* 0x0000000a06117224 */ /* 0x040fe200078e0211 */
[----:B------:R0:W-:Y:S01]  /*75b0*/  STL [R1+0x1cc], R11 ;  /* 0x0001cc0b01007387 */ /* 0x0001e20000100800 */
[C---:B------:R-:W-:Y:S01]  /*75c0*/  IMAD R2, R6.reuse, R5, R2 ;  /* 0x0000000506027224 */ /* 0x040fe200078e0202 */
[----:B------:R-:W-:Y:S01]  /*75d0*/  IADD3 R5, R9, 0x74, RZ ;  /* 0x0000007409057810 */ /* 0x000fe20007ffe0ff */
[----:B------:R-:W-:Y:S01]  /*75e0*/  @!P2 IMAD.IADD R23, R23, 0x1, -R6 ;  /* 0x000000011717a824 */ /* 0x000fe200078e0a06 */
[----:B------:R-:W-:Y:S01]  /*75f0*/  ISETP.GT.U32.AND P2, PT, R6, R17, PT ;  /* 0x000000110600720c */ /* 0x000fe20003f44070 */
[----:B------:R-:W-:Y:S01]  /*7600*/  IMAD.HI.U32 R3, R27, R18, RZ ;  /* 0x000000121b037227 */ /* 0x000fe200078e00ff */
[----:B------:R-:W-:-:S03]  /*7610*/  IABS R10, R5 ;  /* 0x00000005000a7213 */ /* 0x000fc60000000000 */
[--C-:B------:R-:W-:Y:S01]  /*7620*/  @!P4 IMAD.IADD R0, R0, 0x1, -R6.reuse ;  /* 0x000000010000c824 */ /* 0x100fe200078e0a06 */
[----:B------:R-:W-:Y:S01]  /*7630*/  ISETP.GT.U32.AND P4, PT, R6, R2, PT ;  /* 0x000000020600720c */ /* 0x000fe20003f84070 */
[----:B------:R-:W-:Y:S01]  /*7640*/  @!P0 IMAD.IADD R22, R22, 0x1, -R6 ;  /* 0x0000000116168824 */ /* 0x000fe200078e0a06 */
[----:B------:R-:W-:Y:S01]  /*7650*/  ISETP.GE.AND P0, PT, R7, RZ, PT ;  /* 0x000000ff0700720c */ /* 0x000fe20003f06270 */
[----:B------:R-:W-:Y:S01]  /*7660*/  IMAD.HI.U32 R16, R27, R8, RZ ;  /* 0x000000081b107227 */ /* 0x000fe200078e00ff */
[----:B------:R-:W-:-:S03]  /*7670*/  IADD3 R7, R9, 0x73, RZ ;  /* 0x0000007309077810 */ /* 0x000fc60007ffe0ff */
[----:B------:R-:W-:Y:S01]  /*7680*/  @!P2 IMAD.IADD R17, R17, 0x1, -R6 ;  /* 0x000000011111a824 */ /* 0x000fe200078e0a06 */
[----:B------:R-:W-:Y:S01]  /*7690*/  IABS R20, R7 ;  /* 0x0000000700147213 */ /* 0x000fe20000000000 */
[----:B0-----:R-:W-:Y:S01]  /*76a0*/  IMAD.MOV.U32 R11, RZ, RZ, R22 ;  /* 0x000000ffff0b7224 */ /* 0x001fe200078e0016 */
[----:B------:R-:W-:Y:S01]  /*76b0*/  ISETP.GT.U32.AND P2, PT, R6, R0, PT ;  /* 0x000000000600720c */ /* 0x000fe20003f44070 */
[----:B------:R-:W-:Y:S02]  /*76c0*/  IMAD.MOV R3, RZ, RZ, -R3 ;  /* 0x000000ffff037224 */ /* 0x000fe400078e0a03 */
[----:B------:R-:W-:Y:S02]  /*76d0*/  @!P4 IMAD.IADD R2, R2, 0x1, -R6 ;  /* 0x000000010202c824 */ /* 0x000fe400078e0a06 */
[----:B------:R-:W-:Y:S01]  /*76e0*/  @!P1 IMAD.MOV R11, RZ, RZ, -R11 ;  /* 0x000000ffff0b9224 */ /* 0x000fe200078e0a0b */
[C---:B------:R-:W-:Y:S01]  /*76f0*/  ISETP.GT.U32.AND P1, PT, R6.reuse, R17, PT ;  /* 0x000000110600720c */ /* 0x040fe20003f24070 */
[----:B------:R-:W-:Y:S01]  /*7700*/  IMAD.HI.U32 R22, R27, R20, RZ ;  /* 0x000000141b167227 */ /* 0x000fe200078e00ff */
[----:B------:R-:W-:-:S02]  /*7710*/  ISETP.GT.U32.AND P4, PT, R6, R2, PT ;  /* 0x000000020600720c */ /* 0x000fc40003f84070 */
[----:B------:R0:W-:Y:S01]  /*7720*/  STL [R1+0x1bc], R11 ;  /* 0x0001bc0b01007387 */ /* 0x0001e20000100800 */
[----:B------:R-:W-:Y:S02]  /*7730*/  IMAD.MOV R4, RZ, RZ, -R16 ;  /* 0x000000ffff047224 */ /* 0x000fe400078e0a10 */
[----:B------:R-:W-:-:S04]  /*7740*/  IMAD.HI.U32 R24, R27, R10, RZ ;  /* 0x0000000a1b187227 */ /* 0x000fc800078e00ff */
[C---:B------:R-:W-:Y:S01]  /*7750*/  IMAD R18, R6.reuse, R3, R18 ;  /* 0x0000000306127224 */ /* 0x040fe200078e0212 */
[C---:B------:R-:W-:Y:S01]  /*7760*/  IADD3 R3, R9.reuse, 0x72, RZ ;  /* 0x0000007209037810 */ /* 0x040fe20007ffe0ff */
[----:B------:R-:W-:Y:S02]  /*7770*/  IMAD.MOV R22, RZ, RZ, -R22 ;  /* 0x000000ffff167224 */ /* 0x000fe400078e0a16 */
[----:B------:R-:W-:Y:S01]  /*7780*/  IMAD R8, R6, R4, R8 ;  /* 0x0000000406087224 */ /* 0x000fe200078e0208 */
[----:B------:R-:W-:Y:S01]  /*7790*/  IABS R21, R3 ;  /* 0x0000000300157213 */ /* 0x000fe20000000000 */
[----:B0-----:R-:W-:Y:S01]  /*77a0*/  IMAD.MOV.U32 R11, RZ, RZ, R23 ;  /* 0x000000ffff0b7224 */ /* 0x001fe200078e0017 */
[----:B------:R-:W-:Y:S01]  /*77b0*/  IADD3 R4, R9, 0x71, RZ ;  /* 0x0000007109047810 */ /* 0x000fe20007ffe0ff */
[----:B------:R-:W-:Y:S02]  /*77c0*/  IMAD.MOV R24, RZ, RZ, -R24 ;  /* 0x000000ffff187224 */ /* 0x000fe400078e0a18 */
[----:B------:R-:W-:Y:S01]  /*77d0*/  @!P2 IMAD.IADD R0, R0, 0x1, -R6 ;  /* 0x000000010000a824 */ /* 0x000fe200078e0a06 */
[C---:B------:R-:W-:Y:S01]  /*77e0*/  ISETP.GT.U32.AND P2, PT, R6.reuse, R18, PT ;  /* 0x000000120600720c */ /* 0x040fe20003f44070 */
[C---:B------:R-:W-:Y:S01]  /*77f0*/  IMAD R20, R6.reuse, R22, R20 ;  /* 0x0000001606147224 */ /* 0x040fe200078e0214 */
[----:B------:R-:W-:Y:S01]  /*7800*/  IABS R16, R4 ;  /* 0x0000000400107213 */ /* 0x000fe20000000000 */
[----:B------:R-:W-:Y:S01]  /*7810*/  @!P3 IMAD.MOV R11, RZ, RZ, -R11 ;  /* 0x000000ffff0bb224 */ /* 0x000fe200078e0a0b */
[C---:B------:R-:W-:Y:S01]  /*7820*/  ISETP.GT.U32.AND P3, PT, R6.reuse, R8, PT ;  /* 0x000000080600720c */ /* 0x040fe20003f64070 */
[----:B------:R-:W-:-:S02]  /*7830*/  IMAD R10, R6, R24, R10 ;  /* 0x00000018060a7224 */ /* 0x000fc400078e020a */
[--C-:B------:R-:W-:Y:S01]  /*7840*/  @!P4 IMAD.IADD R2, R2, 0x1, -R6.reuse ;  /* 0x000000010202c824 */ /* 0x100fe200078e0a06 */
[C---:B------:R-:W-:Y:S01]  /*7850*/  ISETP.GT.U32.AND P4, PT, R6.reuse, R20, PT ;  /* 0x000000140600720c */ /* 0x040fe20003f84070 */
[----:B------:R-:W-:Y:S01]  /*7860*/  @!P1 IMAD.IADD R17, R17, 0x1, -R6 ;  /* 0x0000000111119824 */ /* 0x000fe200078e0a06 */
[----:B------:R-:W-:Y:S01]  /*7870*/  ISETP.GT.U32.AND P1, PT, R6, R10, PT ;  /* 0x0000000a0600720c */ /* 0x000fe20003f24070 */
[----:B------:R0:W-:Y:S01]  /*7880*/  STL [R1+0x1b8], R11 ;  /* 0x0001b80b01007387 */ /* 0x0001e20000100800 */
[----:B------:R-:W-:Y:S02]  /*7890*/  IMAD.MOV.U32 R13, RZ, RZ, R0 ;  /* 0x000000ffff0d7224 */ /* 0x000fe400078e0000 */
[----:B------:R-:W-:-:S04]  /*78a0*/  IMAD.HI.U32 R23, R27, R21, RZ ;  /* 0x000000151b177227 */ /* 0x000fc800078e00ff */
[----:B------:R-:W-:Y:S02]  /*78b0*/  @!P5 IMAD.MOV R13, RZ, RZ, -R13 ;  /* 0x000000ffff0dd224 */ /* 0x000fe400078e0a0d */
[--C-:B------:R-:W-:Y:S01]  /*78c0*/  @!P2 IMAD.IADD R18, R18, 0x1, -R6.reuse ;  /* 0x000000011212a824 */ /* 0x100fe200078e0a06 */
[----:B------:R-:W-:Y:S01]  /*78d0*/  ISETP.GE.AND P2, PT, R12, RZ, PT ;  /* 0x000000ff0c00720c */ /* 0x000fe20003f46270 */
[----:B0-----:R-:W-:Y:S01]  /*78e0*/  IMAD.MOV.U32 R11, RZ, RZ, R17 ;  /* 0x000000ffff0b7224 */ /* 0x001fe200078e0011 */
[----:B------:R-:W-:Y:S01]  /*78f0*/  STL [R1+0x1b4], R13 ;  /* 0x0001b40d01007387 */ /* 0x000fe20000100800 */
[----:B------:R-:W-:Y:S01]  /*7900*/  IMAD.MOV R23, RZ, RZ, -R23 ;  /* 0x000000ffff177224 */ /* 0x000fe200078e0a17 */
[----:B------:R-:W-:Y:S01]  /*7910*/  IADD3 R12, R9, 0x6f, RZ ;  /* 0x0000006f090c7810 */ /* 0x000fe20007ffe0ff */
[----:B------:R-:W-:Y:S02]  /*7920*/  @!P6 IMAD.MOV R11, RZ, RZ, -R11 ;  /* 0x000000ffff0be224 */ /* 0x000fe400078e0a0b */
[--C-:B------:R-:W-:Y:S01]  /*7930*/  @!P3 IMAD.IADD R8, R8, 0x1, -R6.reuse ;  /* 0x000000010808b824 */ /* 0x100fe200078e0a06 */
[----:B------:R-:W-:Y:S01]  /*7940*/  ISETP.GE.AND P3, PT, R19, RZ, PT ;  /* 0x000000ff1300720c */ /* 0x000fe20003f66270 */
[--C-:B------:R-:W-:Y:S01]  /*7950*/  @!P4 IMAD.IADD R20, R20, 0x1, -R6.reuse ;  /* 0x000000011414c824 */ /* 0x100fe200078e0a06 */
[----:B------:R0:W-:Y:S01]  /*7960*/  STL [R1+0x1b0], R11 ;  /* 0x0001b00b01007387 */ /* 0x0001e20000100800 */
[C---:B------:R-:W-:Y:S01]  /*7970*/  IMAD R21, R6.reuse, R23, R21 ;  /* 0x0000001706157224 */ /* 0x040fe200078e0215 */
[----:B------:R-:W-:Y:S01]  /*7980*/  ISETP.GT.U32.AND P4, PT, R6, R18, PT ;  /* 0x000000120600720c */ /* 0x000fe20003f84070 */
[----:B------:R-:W-:Y:S01]  /*7990*/  @!P1 IMAD.IADD R10, R10, 0x1, -R6 ;  /* 0x000000010a0a9824 */ /* 0x000fe200078e0a06 */
[----:B------:R-:W-:Y:S01]  /*79a0*/  ISETP.GT.U32.AND P1, PT, R6, R8, PT ;  /* 0x000000080600720c */ /* 0x000fe20003f24070 */
[----:B------:R-:W-:Y:S01]  /*79b0*/  IMAD.HI.U32 R24, R27, R16, RZ ;  /* 0x000000101b187227 */ /* 0x000fe200078e00ff */
[----:B------:R-:W-:-:S02]  /*79c0*/  IADD3 R19, R9, 0x70, RZ ;  /* 0x0000007009137810 */ /* 0x000fc40007ffe0ff */
[C---:B------:R-:W-:Y:S01]  /*79d0*/  ISETP.GT.U32.AND P5, PT, R6.reuse, R10, PT ;  /* 0x0000000a0600720c */ /* 0x040fe20003fa4070 */
[----:B------:R-:W-:Y:S01]  /*79e0*/  IMAD.MOV R24, RZ, RZ, -R24 ;  /* 0x000000ffff187224 */ /* 0x000fe200078e0a18 */
[----:B------:R-:W-:Y:S01]  /*79f0*/  IABS R0, R19 ;  /* 0x0000001300007213 */ /* 0x000fe20000000000 */
[----:B0-----:R-:W-:Y:S01]  /*7a00*/  IMAD.MOV.U32 R11, RZ, RZ, R2 ;  /* 0x000000ffff0b7224 */ /* 0x001fe200078e0002 */
[C---:B------:R-:W-:Y:S01]  /*7a10*/  ISETP.GT.U32.AND P6, PT, R6.reuse, R20, PT ;  /* 0x000000140600720c */ /* 0x040fe20003fc4070 */
[C---:B------:R-:W-:Y:S01]  /*7a20*/  IMAD R16, R6.reuse, R24, R16 ;  /* 0x0000001806107224 */ /* 0x040fe200078e0210 */
[----:B------:R-:W-:Y:S01]  /*7a30*/  IABS R2, R12 ;  /* 0x0000000c00027213 */ /* 0x000fe20000000000 */
[----:B------:R-:W-:Y:S01]  /*7a40*/  @!P0 IMAD.MOV R11, RZ, RZ, -R11 ;  /* 0x000000ffff0b8224 */ /* 0x000fe200078e0a0b */
[----:B------:R-:W-:Y:S01]  /*7a50*/  ISETP.GT.U32.AND P0, PT, R6, R21, PT ;  /* 0x000000150600720c */ /* 0x000fe20003f04070 */
[--C-:B------:R-:W-:Y:S01]  /*7a60*/  @!P4 IMAD.IADD R18, R18, 0x1, -R6.reuse ;  /* 0x000000011212c824 */ /* 0x100fe200078e0a06 */
[----:B------:R-:W-:Y:S01]  /*7a70*/  ISETP.GT.U32.AND P4, PT, R6, R16, PT ;  /* 0x000000100600720c */ /* 0x000fe20003f84070 */
[--C-:B------:R-:W-:Y:S01]  /*7a80*/  @!P1 IMAD.IADD R8, R8, 0x1, -R6.reuse ;  /* 0x0000000108089824 */ /* 0x100fe200078e0a06 */
[----:B------:R-:W-:Y:S01]  /*7a90*/  ISETP.GE.AND P1, PT, R5, RZ, PT ;  /* 0x000000ff0500720c */ /* 0x000fe20003f26270 */
[----:B------:R-:W-:Y:S01]  /*7aa0*/  IMAD.HI.U32 R5, R27, R0, RZ ;  /* 0x000000001b057227 */ /* 0x000fe200078e00ff */
[----:B------:R0:W-:Y:S03]  /*7ab0*/  STL [R1+0x1ac], R11 ;  /* 0x0001ac0b01007387 */ /* 0x0001e60000100800 */
[----:B------:R-:W-:Y:S01]  /*7ac0*/  @!P5 IMAD.IADD R10, R10, 0x1, -R6 ;  /* 0x000000010a0ad824 */ /* 0x000fe200078e0a06 */
[----:B------:R-:W-:Y:S01]  /*7ad0*/  ISETP.GE.AND P5, PT, R7, RZ, PT ;  /* 0x000000ff0700720c */ /* 0x000fe20003fa6270 */
[----:B------:R-:W-:-:S02]  /*7ae0*/  IMAD.MOV.U32 R13, RZ, RZ, R8 ;  /* 0x000000ffff0d7224 */ /* 0x000fc400078e0008 */
[----:B------:R-:W-:Y:S01]  /*7af0*/  @!P0 IMAD.IADD R21, R21, 0x1, -R6 ;  /* 0x0000000115158824 */ /* 0x000fe200078e0a06 */
[----:B------:R-:W-:Y:S01]  /*7b00*/  ISETP.GE.AND P0, PT, R4, RZ, PT ;  /* 0x000000ff0400720c */ /* 0x000fe20003f06270 */
[----:B------:R-:W-:Y:S02]  /*7b10*/  IMAD.MOV R4, RZ, RZ, -R5 ;  /* 0x000000ffff047224 */ /* 0x000fe400078e0a05 */
[----:B------:R-:W-:Y:S01]  /*7b20*/  @!P3 IMAD.MOV R13, RZ, RZ, -R13 ;  /* 0x000000ffff0db224 */ /* 0x000fe200078e0a0d */
[C---:B------:R-:W-:Y:S01]  /*7b30*/  ISETP.GT.U32.AND P3, PT, R6.reuse, R21, PT ;  /* 0x000000150600720c */ /* 0x040fe20003f64070 */
[----:B------:R-:W-:Y:S01]  /*7b40*/  IMAD R4, R6, R4, R0 ;  /* 0x0000000406047224 */ /* 0x000fe200078e0200 */
[----:B------:R-:W-:Y:S01]  /*7b50*/  IADD3 R0, R9, 0x6e, RZ ;  /* 0x0000006e09007810 */ /* 0x000fe20007ffe0ff */
[----:B------:R-:W-:Y:S01]  /*7b60*/  IMAD.MOV.U32 R5, RZ, RZ, R10 ;  /* 0x000000ffff057224 */ /* 0x000fe200078e000a */
[----:B------:R-:W-:Y:S01]  /*7b70*/  STL [R1+0x1a8], R13 ;  /* 0x0001a80d01007387 */ /* 0x000fe20000100800 */
[----:B------:R-:W-:Y:S01]  /*7b80*/  @!P6 IMAD.IADD R20, R20, 0x1, -R6 ;  /* 0x000000011414e824 */ /* 0x000fe200078e0a06 */
[----:B------:R-:W-:Y:S01]  /*7b90*/  ISETP.GE.AND P6, PT, R3, RZ, PT ;  /* 0x000000ff0300720c */ /* 0x000fe20003fc6270 */
[----:B0-----:R-:W-:Y:S01]  /*7ba0*/  IMAD.MOV.U32 R11, RZ, RZ, R18 ;  /* 0x000000ffff0b7224 */ /* 0x001fe200078e0012 */
[----:B------:R-:W-:Y:S01]  /*7bb0*/  IADD3 R10, R9, 0x6a, RZ ;  /* 0x0000006a090a7810 */ /* 0x000fe20007ffe0ff */
[----:B------:R-:W-:Y:S01]  /*7bc0*/  @!P4 IMAD.IADD R16, R16, 0x1, -R6 ;  /* 0x000000011010c824 */ /* 0x000fe200078e0a06 */
[----:B------:R-:W-:Y:S01]  /*7bd0*/  ISETP.GE.AND P4, PT, R19, RZ, PT ;  /* 0x000000ff1300720c */ /* 0x000fe20003f86270 */
[----:B------:R-:W-:Y:S01]  /*7be0*/  @!P1 IMAD.MOV R5, RZ, RZ, -R5 ;  /* 0x000000ffff059224 */ /* 0x000fe200078e0a05 */
[----:B------:R-:W-:Y:S01]  /*7bf0*/  ISETP.GT.U32.AND P1, PT, R6, R4, PT ;  /* 0x000000040600720c */ /* 0x000fe20003f24070 */
[----:B------:R-:W-:Y:S01]  /*7c00*/  IMAD.HI.U32 R3, R27, R2, RZ ;  /* 0x000000021b037227 */ /* 0x000fe200078e00ff */
[----:B------:R-:W-:-:S03]  /*7c10*/  IADD3 R18, R9, 0x67, RZ ;  /* 0x0000006709127810 */ /* 0x000fc60007ffe0ff */
[----:B------:R-:W-:Y:S01]  /*7c20*/  @!P2 IMAD.MOV R11, RZ, RZ, -R11 ;  /* 0x000000ffff0ba224 */ /* 0x000fe200078e0a0b */
[C---:B------:R-:W-:Y:S01]  /*7c30*/  ISETP.GT.U32.AND P2, PT, R6.reuse, R16, PT ;  /* 0x000000100600720c */ /* 0x040fe20003f44070 */
[----:B------:R-:W-:Y:S01]  /*7c40*/  IMAD.MOV.U32 R7, RZ, RZ, R20 ;  /* 0x000000ffff077224 */ /* 0x000fe200078e0014 */
[----:B------:R-:W-:Y:S01]  /*7c50*/  IABS R17, R18 ;  /* 0x0000001200117213 */ /* 0x000fe20000000000 */
[----:B------:R-:W-:Y:S01]  /*7c60*/  IMAD.MOV R3, RZ, RZ, -R3 ;  /* 0x000000ffff037224 */ /* 0x000fe200078e0a03 */
[----:B------:R-:W-:Y:S01]  /*7c70*/  STL [R1+0x1a4], R11 ;  /* 0x0001a40b01007387 */ /* 0x000fe20000100800 */
[----:B------:R-:W-:Y:S02]  /*7c80*/  @!P5 IMAD.MOV R7, RZ, RZ, -R7 ;  /* 0x000000ffff07d224 */ /* 0x000fe400078e0a07 */
[----:B------:R-:W-:Y:S01]  /*7c90*/  IMAD R2, R6, R3, R2 ;  /* 0x0000000306027224 */ /* 0x000fe200078e0202 */
[----:B------:R0:W-:Y:S01]  /*7ca0*/  STL [R1+0x1a0], R5 ;  /* 0x0001a00501007387 */ /* 0x0001e20000100800 */
[--C-:B------:R-:W-:Y:S01]  /*7cb0*/  @!P3 IMAD.IADD R21, R21, 0x1, -R6.reuse ;  /* 0x000000011515b824 */ /* 0x100fe200078e0a06 */
[----:B------:R-:W-:Y:S01]  /*7cc0*/  ISETP.GE.AND P3, PT, R12, RZ, PT ;  /* 0x000000ff0c00720c */ /* 0x000fe20003f66270 */
[--C-:B------:R-:W-:Y:S01]  /*7cd0*/  @!P1 IMAD.IADD R4, R4, 0x1, -R6.reuse ;  /* 0x0000000104049824 */ /* 0x100fe200078e0a06 */
[----:B------:R1:W-:Y:S01]  /*7ce0*/  STL [R1+0x184], R7 ;  /* 0x0001840701007387 */ /* 0x0003e20000100800 */
[----:B------:R-:W-:Y:S01]  /*7cf0*/  ISETP.GT.U32.AND P5, PT, R6, R2, PT ;  /* 0x000000020600720c */ /* 0x000fe20003fa4070 */
[----:B------:R-:W-:Y:S01]  /*7d00*/  IMAD.MOV.U32 R8, RZ, RZ, R21 ;  /* 0x000000ffff087224 */ /* 0x000fe200078e0015 */
[C---:B------:R-:W-:Y:S01]  /*7d10*/  IADD3 R12, R9.reuse, 0x6c, RZ ;  /* 0x0000006c090c7810 */ /* 0x040fe20007ffe0ff */
[----:B------:R-:W-:Y:S01]  /*7d20*/  @!P2 IMAD.IADD R16, R16, 0x1, -R6 ;  /* 0x000000011010a824 */ /* 0x000fe200078e0a06 */
[----:B------:R-:W-:Y:S01]  /*7d30*/  ISETP.GE.AND P2, PT, R0, RZ, PT ;  /* 0x000000ff0000720c */ /* 0x000fe20003f46270 */
[----:B------:R-:W-:Y:S01]  /*7d40*/  @!P6 IMAD.MOV R8, RZ, RZ, -R8 ;  /* 0x000000ffff08e224 */ /* 0x000fe200078e0a08 */
[----:B0-----:R-:W-:-:S02]  /*7d50*/  IADD3 R5, R9, 0x6d, RZ ;  /* 0x0000006d09057810 */ /* 0x001fc40007ffe0ff */
[----:B------:R-:W-:Y:S02]  /*7d60*/  ISETP.GT.U32.AND P6, PT, R6, R4, PT ;  /* 0x000000040600720c */ /* 0x000fe40003fc4070 */
[----:B-1----:R-:W-:Y:S01]  /*7d70*/  IABS R7, R0 ;  /* 0x0000000000077213 */ /* 0x002fe20000000000 */
[----:B------:R0:W-:Y:S01]  /*7d80*/  STL [R1+0x188], R8 ;  /* 0x0001880801007387 */ /* 0x0001e20000100800 */
[----:B------:R-:W-:Y:S01]  /*7d90*/  IABS R3, R5 ;  /* 0x0000000500037213 */ /* 0x000fe20000000000 */
[----:B------:R-:W-:Y:S01]  /*7da0*/  @!P5 IMAD.IADD R2, R2, 0x1, -R6 ;  /* 0x000000010202d824 */ /* 0x000fe200078e0a06 */
[----:B------:R-:W-:Y:S01]  /*7db0*/  ISETP.GE.AND P1, PT, R5, RZ, PT ;  /* 0x000000ff0500720c */ /* 0x000fe20003f26270 */
[----:B------:R-:W-:Y:S01]  /*7dc0*/  IMAD.MOV.U32 R0, RZ, RZ, R7 ;  /* 0x000000ffff007224 */ /* 0x000fe200078e0007 */
[----:B------:R-:W-:Y:S01]  /*7dd0*/  IADD3 R21, R9, 0x68, RZ ;  /* 0x0000006809157810 */ /* 0x000fe20007ffe0ff */
[----:B------:R-:W-:Y:S01]  /*7de0*/  IMAD.HI.U32 R5, R27, R3, RZ ;  /* 0x000000031b057227 */ /* 0x000fe200078e00ff */
[----:B------:R-:W-:-:S03]  /*7df0*/  ISETP.GT.U32.AND P5, PT, R6, R2, PT ;  /* 0x000000020600720c */ /* 0x000fc60003fa4070 */
[----:B------:R-:W-:-:S04]  /*7e00*/  IMAD.HI.U32 R7, R27, R0, RZ ;  /* 0x000000001b077227 */ /* 0x000fc800078e00ff */
[----:B0-----:R-:W-:Y:S02]  /*7e10*/  IMAD.MOV.U32 R8, RZ, RZ, R16 ;  /* 0x000000ffff087224 */ /* 0x001fe400078e0010 */
[----:B------:R-:W-:Y:S01]  /*7e20*/  IMAD.MOV R16, RZ, RZ, -R7 ;  /* 0x000000ffff107224 */ /* 0x000fe200078e0a07 */
[C---:B------:R-:W-:Y:S01]  /*7e30*/  IADD3 R7, R9.reuse, 0x6b, RZ ;  /* 0x0000006b09077810 */ /* 0x040fe20007ffe0ff */
[----:B------:R-:W-:Y:S02]  /*7e40*/  IMAD.MOV R5, RZ, RZ, -R5 ;  /* 0x000000ffff057224 */ /* 0x000fe400078e0a05 */
[----:B------:R-:W-:Y:S01]  /*7e50*/  IMAD R16, R6, R16, R0 ;  /* 0x0000001006107224 */ /* 0x000fe200078e0200 */
[----:B------:R-:W-:Y:S01]  /*7e60*/  IADD3 R0, R9, 0x69, RZ ;  /* 0x0000006909007810 */ /* 0x000fe20007ffe0ff */
[----:B------:R-:W-:Y:S02]  /*7e70*/  @!P6 IMAD.IADD R4, R4, 0x1, -R6 ;  /* 0x000000010404e824 */ /* 0x000fe400078e0a06 */
[C---:B------:R-:W-:Y:S01]  /*7e80*/  IMAD R3, R6.reuse, R5, R3 ;  /* 0x0000000506037224 */ /* 0x040fe200078e0203 */
[----:B------:R-:W-:Y:S01]  /*7e90*/  ISETP.GT.U32.AND P6, PT, R6, R16, PT ;  /* 0x000000100600720c */ /* 0x000fe20003fc4070 */
[----:B------:R-:W-:-:S02]  /*7ea0*/  IMAD.MOV.U32 R11, RZ, RZ, R4 ;  /* 0x000000ffff0b7224 */ /* 0x000fc400078e0004 */
[----:B------:R-:W-:Y:S01]  /*7eb0*/  @!P0 IMAD.MOV R8, RZ, RZ, -R8 ;  /* 0x000000ffff088224 */ /* 0x000fe200078e0a08 */
[----:B------:R-:W-:Y:S01]  /*7ec0*/  ISETP.GE.AND P0, PT, R12, RZ, PT ;  /* 0x000000ff0c00720c */ /* 0x000fe20003f06270 */
[----:B------:R-:W-:Y:S01]  /*7ed0*/  @!P4 IMAD.MOV R11, RZ, RZ, -R11 ;  /* 0x000000ffff0bc224 */ /* 0x000fe200078e0a0b */
[----:B------:R-:W-:Y:S01]  /*7ee0*/  ISETP.GT.U32.AND P4, PT, R6, R3, PT ;  /* 0x000000030600720c */ /* 0x000fe20003f84070 */
[--C-:B------:R-:W-:Y:S01]  /*7ef0*/  @!P5 IMAD.IADD R2, R2, 0x1, -R6.reuse ;  /* 0x000000010202d824 */ /* 0x100fe200078e0a06 */
[----:B------:R-:W-:Y:S01]  /*7f00*/  IABS R12, R12 ;  /* 0x0000000c000c7213 */ /* 0x000fe20000000000 */
[----:B------:R0:W-:Y:S01]  /*7f10*/  STL [R1+0x18c], R8 ;  /* 0x00018c0801007387 */ /* 0x0001e20000100800 */
[----:B------:R-:W-:Y:S02]  /*7f20*/  ISETP.GE.AND P5, PT, R7, RZ, PT ;  /* 0x000000ff0700720c */ /* 0x000fe40003fa6270 */
[----:B------:R-:W-:Y:S01]  /*7f30*/  IABS R7, R7 ;  /* 0x0000000700077213 */ /* 0x000fe20000000000 */
[----:B------:R-:W-:Y:S01]  /*7f40*/  @!P6 IMAD.IADD R16, R16, 0x1, -R6 ;  /* 0x000000011010e824 */ /* 0x000fe200078e0a06 */
[----:B------:R-:W-:Y:S01]  /*7f50*/  STL [R1+0x190], R11 ;  /* 0x0001900b01007387 */ /* 0x000fe20000100800 */
[----:B------:R-:W-:-:S03]  /*7f60*/  IMAD.HI.U32 R5, R27, R12, RZ ;  /* 0x0000000c1b057227 */ /* 0x000fc600078e00ff */
[----:B------:R-:W-:Y:S01]  /*7f70*/  ISETP.GT.U32.AND P6, PT, R6, R16, PT ;  /* 0x000000100600720c */ /* 0x000fe20003fc4070 */
[----:B0-----:R-:W-:Y:S02]  /*7f80*/  IMAD.MOV.U32 R8, RZ, RZ, R2 ;  /* 0x000000ffff087224 */ /* 0x001fe400078e0002 */
[----:B------:R-:W-:Y:S02]  /*7f90*/  @!P4 IMAD.IADD R3, R3, 0x1, -R6 ;  /* 0x000000010303c824 */ /* 0x000fe400078e0a06 */
[----:B------:R-:W-:Y:S01]  /*7fa0*/  @!P3 IMAD.MOV R8, RZ, RZ, -R8 ;  /* 0x000000ffff08b224 */ /* 0x000fe200078e0a08 */
[----:B------:R-:W-:Y:S01]  /*7fb0*/  ISETP.GE.AND P3, PT, R10, RZ, PT ;  /* 0x000000ff0a00720c */ /* 0x000fe20003f66270 */
[----:B------:R-:W-:Y:S01]  /*7fc0*/  IMAD.MOV R4, RZ, RZ, -R5 ;  /* 0x000000ffff047224 */ /* 0x000fe200078e0a05 */
[----:B------:R-:W-:Y:S01]  /*7fd0*/  IABS R10, R10 ;  /* 0x0000000a000a7213 */ /* 0x000fe20000000000 */
[----:B------:R-:W-:Y:S01]  /*7fe0*/  IMAD.HI.U32 R2, R27, R7, RZ ;  /* 0x000000071b027227 */ /* 0x000fe200078e00ff */
[C---:B------:R-:W-:Y:S01]  /*7ff0*/  ISETP.GT.U32.AND P4, PT, R6.reuse, R3, PT ;  /* 0x000000030600720c */ /* 0x040fe20003f84070 */
[----:B------:R0:W-:Y:S02]  /*8000*/  STL [R1+0x19c], R8 ;  /* 0x00019c0801007387 */ /* 0x0001e40000100800 */
[----:B------:R-:W-:-:S02]  /*8010*/  IMAD R12, R6, R4, R12 ;  /* 0x00000004060c7224 */ /* 0x000fc400078e020c */
[----:B------:R-:W-:-:S04]  /*8020*/  IMAD.HI.U32 R4, R27, R10, RZ ;  /* 0x0000000a1b047227 */ /* 0x000fc800078e00ff */
[----:B------:R-:W-:Y:S01]  /*8030*/  IMAD.MOV R4, RZ, RZ, -R4 ;  /* 0x000000ffff047224 */ /* 0x000fe200078e0a04 */
[----:B0-----:R-:W-:Y:S01]  /*8040*/  IABS R8, R0 ;  /* 0x0000000000087213 */ /* 0x001fe20000000000 */
[----:B------:R-:W-:Y:S01]  /*8050*/  @!P6 IMAD.IADD R16, R16, 0x1, -R6 ;  /* 0x000000011010e824 */ /* 0x000fe200078e0a06 */
[C---:B------:R-:W-:Y:S01]  /*8060*/  ISETP.GT.U32.AND P6, PT, R6.reuse, R12, PT ;  /* 0x0000000c0600720c */ /* 0x040fe20003fc4070 */
[----:B------:R-:W-:Y:S02]  /*8070*/  IMAD.MOV R2, RZ, RZ, -R2 ;  /* 0x000000ffff027224 */ /* 0x000fe400078e0a02 */
[----:B------:R-:W-:Y:S02]  /*8080*/  IMAD R10, R6, R4, R10 ;  /* 0x00000004060a7224 */ /* 0x000fe400078e020a */
[----:B------:R-:W-:-:S04]  /*8090*/  IMAD.HI.U32 R5, R27, R8, RZ ;  /* 0x000000081b057227 */ /* 0x000fc800078e00ff */
[C---:B------:R-:W-:Y:S01]  /*80a0*/  IMAD R7, R6.reuse, R2, R7 ;  /* 0x0000000206077224 */ /* 0x040fe200078e0207 */
[----:B------:R-:W-:Y:S01]  /*80b0*/  IABS R2, R21 ;  /* 0x0000001500027213 */ /* 0x000fe20000000000 */
[----:B------:R-:W-:Y:S02]  /*80c0*/  IMAD.MOV.U32 R11, RZ, RZ, R16 ;  /* 0x000000ffff0b7224 */ /* 0x000fe400078e0010 */
[----:B------:R-:W-:Y:S01]  /*80d0*/  @!P4 IMAD.IADD R3, R3, 0x1, -R6 ;  /* 0x000000010303c824 */ /* 0x000fe200078e0a06 */
[C---:B------:R-:W-:Y:S01]  /*80e0*/  ISETP.GT.U32.AND P4, PT, R6.reuse, R10, PT ;  /* 0x0000000a0600720c */ /* 0x040fe20003f84070 */
[----:B------:R-:W-:Y:S02]  /*80f0*/  IMAD.MOV R5, RZ, RZ, -R5 ;  /* 0x000000ffff057224 */ /* 0x000fe400078e0a05 */
[----:B------:R-:W-:Y:S01]  /*8100*/  @!P2 IMAD.MOV R11, RZ, RZ, -R11 ;  /* 0x000000ffff0ba224 */ /* 0x000fe200078e0a0b */
[C---:B------:R-:W-:Y:S01]  /*8110*/  ISETP.GT.U32.AND P2, PT, R6.reuse, R7, PT ;  /* 0x000000070600720c */ /* 0x040fe20003f44070 */
[----:B------:R-:W-:Y:S01]  /*8120*/  IMAD R8, R6, R5, R8 ;  /* 0x0000000506087224 */ /* 0x000fe200078e0208 */
[----:B------:R-:W-:Y:S01]  /*8130*/  IADD3 R5, R9, 0x66, RZ ;  /* 0x0000006609057810 */ /* 0x000fe20007ffe0ff */
[----:B------:R-:W-:Y:S01]  /*8140*/  @!P6 IMAD.IADD R12, R12, 0x1, -R6 ;  /* 0x000000010c0ce824 */ /* 0x000fe200078e0a06 */
[----:B------:R0:W-:Y:S01]  /*8150*/  STL [R1+0x198], R11 ;  /* 0x0001980b01007387 */ /* 0x0001e20000100800 */
[----:B------:R-:W-:Y:S01]  /*8160*/  IMAD.HI.U32 R4, R27, R2, RZ ;  /* 0x000000021b047227 */ /* 0x000fe200078e00ff */
[----:B------:R-:W-:-:S02]  /*8170*/  ISETP.GT.U32.AND P6, PT, R6, R8, PT ;  /* 0x000000080600720c */ /* 0x000fc40003fc4070 */
[----:B------:R-:W-:Y:S01]  /*8180*/  IABS R20, R5 ;  /* 0x0000000500147213 */ /* 0x000fe20000000000 */
[----:B------:R-:W-:Y:S02]  /*8190*/  @!P4 IMAD.IADD R10, R10, 0x1, -R6 ;  /* 0x000000010a0ac824 */ /* 0x000fe400078e0a06 */
[----:B------:R-:W-:Y:S02]  /*81a0*/  IMAD.MOV R4, RZ, RZ, -R4 ;  /* 0x000000ffff047224 */ /* 0x000fe400078e0a04 */
[----:B------:R-:W-:Y:S01]  /*81b0*/  @!P2 IMAD.IADD R7, R7, 0x1, -R6 ;  /* 0x000000010707a824 */ /* 0x000fe200078e0a06 */
[C---:B------:R-:W-:Y:S01]  /*81c0*/  ISETP.GT.U32.AND P2, PT, R6.reuse, R12, PT ;  /* 0x0000000c0600720c */ /* 0x040fe20003f44070 */
[----:B0-----:R-:W-:Y:S02]  /*81d0*/  IMAD.MOV.U32 R11, RZ, RZ, R3 ;  /* 0x000000ffff0b7224 */ /* 0x001fe400078e0003 */
[----:B------:R-:W-:Y:S01]  /*81e0*/  IMAD.HI.U32 R3, R27, R17, RZ ;  /* 0x000000111b037227 */ /* 0x000fe200078e00ff */
[----:B------:R-:W-:-:S03]  /*81f0*/  ISETP.GT.U32.AND P4, PT, R6, R7, PT ;  /* 0x000000070600720c */ /* 0x000fc60003f84070 */
[----:B------:R-:W-:Y:S01]  /*8200*/  @!P1 IMAD.MOV R11, RZ, RZ, -R11 ;  /* 0x000000ffff0b9224 */ /* 0x000fe200078e0a0b */
[----:B------:R-:W-:Y:S01]  /*8210*/  ISETP.GT.U32.AND P1, PT, R6, R10, PT ;  /* 0x0000000a0600720c */ /* 0x000fe20003f24070 */
[----:B------:R-:W-:Y:S02]  /*8220*/  @!P6 IMAD.IADD R8, R8, 0x1, -R6 ;  /* 0x000000010808e824 */ /* 0x000fe400078e0a06 */
[----:B------:R-:W-:Y:S01]  /*8230*/  IMAD.MOV R3, RZ, RZ, -R3 ;  /* 0x000000ffff037224 */ /* 0x000fe200078e0a03 */
[----:B------:R0:W-:Y:S01]  /*8240*/  STL [R1+0x194], R11 ;  /* 0x0001940b01007387 */ /* 0x0001e20000100800 */
[C---:B------:R-:W-:Y:S01]  /*8250*/  IMAD R2, R6.reuse, R4, R2 ;  /* 0x0000000406027224 */ /* 0x040fe200078e0202 */
[C---:B------:R-:W-:Y:S01]  /*8260*/  ISETP.GT.U32.AND P6, PT, R6.reuse, R8, PT ;  /* 0x000000080600720c */ /* 0x040fe20003fc4070 */
[----:B------:R-:W-:Y:S01]  /*8270*/  IMAD R17, R6, R3, R17 ;  /* 0x0000000306117224 */ /* 0x000fe200078e0211 */
[----:B------:R-:W-:Y:S01]  /*8280*/  IADD3 R3, R9, 0x64, RZ ;  /* 0x0000006409037810 */ /* 0x000fe20007ffe0ff */
[--C-:B------:R-:W-:Y:S01]  /*8290*/  @!P2 IMAD.IADD R12, R12, 0x1, -R6.reuse ;  /* 0x000000010c0ca824 */ /* 0x100fe200078e0a06 */
[----:B------:R-:W-:Y:S01]  /*82a0*/  ISETP.GT.U32.AND P2, PT, R6, R2, PT ;  /* 0x000000020600720c */ /* 0x000fe20003f44070 */
[--C-:B------:R-:W-:Y:S01]  /*82b0*/  @!P4 IMAD.IADD R7, R7, 0x1, -R6.reuse ;  /* 0x000000010707c824 */ /* 0x100fe200078e0a06 */
[----:B------:R-:W-:Y:S01]  /*82c0*/  IADD3 R4, R9, 0x65, RZ ;  /* 0x0000006509047810 */ /* 0x000fe20007ffe0ff */
[----:B------:R-:W-:Y:S01]  /*82d0*/  @!P1 IMAD.IADD R10, R10, 0x1, -R6 ;  /* 0x000000010a0a9824 */ /* 0x000fe200078e0a06 */
[----:B------:R-:W-:Y:S01]  /*82e0*/  ISETP.GT.U32.AND P1, PT, R6, R17, PT ;  /* 0x000000110600720c */ /* 0x000fe20003f24070 */
[----:B------:R-:W-:Y:S01]  /*82f0*/  IMAD.HI.U32 R16, R27, R20, RZ ;  /* 0x000000141b107227 */ /* 0x000fe200078e00ff */
[----:B------:R-:W-:-:S02]  /*8300*/  ISETP.GE.AND P4, PT, R0, RZ, PT ;  /* 0x000000ff0000720c */ /* 0x000fc40003f86270 */
[----:B------:R-:W-:Y:S01]  /*8310*/  IABS R19, R4 ;  /* 0x0000000400137213 */ /* 0x000fe20000000000 */
[----:B------:R-:W-:Y:S01]  /*8320*/  @!P6 IMAD.IADD R8, R8, 0x1, -R6 ;  /* 0x000000010808e824 */ /* 0x000fe200078e0a06 */
[----:B------:R-:W-:Y:S01]  /*8330*/  ISETP.GE.AND P6, PT, R21, RZ, PT ;  /* 0x000000ff1500720c */ /* 0x000fe20003fc6270 */
[----:B------:R-:W-:Y:S01]  /*8340*/  IMAD.MOV.U32 R13, RZ, RZ, R12 ;  /* 0x000000ffff0d7224 */ /* 0x000fe200078e000c */
[----:B------:R-:W-:Y:S01]  /*8350*/  IABS R21, R3 ;  /* 0x0000000300157213 */ /* 0x000fe20000000000 */
[----:B------:R-:W-:Y:S01]  /*8360*/  @!P2 IMAD.IADD R2, R2, 0x1, -R6 ;  /* 0x000000010202a824 */ /* 0x000fe200078e0a06 */
[----:B------:R-:W-:Y:S01]  /*8370*/  ISETP.GE.AND P2, PT, R18, RZ, PT ;  /* 0x000000ff1200720c */ /* 0x000fe20003f46270 */
[----:B------:R-:W-:Y:S02]  /*8380*/  IMAD.MOV R16, RZ, RZ, -R16 ;  /* 0x000000ffff107224 */ /* 0x000fe400078e0a10 */
[----:B------:R-:W-:Y:S02]  /*8390*/  @!P1 IMAD.IADD R17, R17, 0x1, -R6 ;  /* 0x0000000111119824 */ /* 0x000fe400078e0a06 */
[----:B------:R-:W-:-:S02]  /*83a0*/  IMAD.MOV.U32 R18, RZ, RZ, R21 ;  /* 0x000000ffff127224 */ /* 0x000fc400078e0015 */
[----:B0-----:R-:W-:Y:S01]  /*83b0*/  IMAD.MOV.U32 R11, RZ, RZ, R7 ;  /* 0x000000ffff0b7224 */ /* 0x001fe200078e0007 */
[----:B------:R-:W-:Y:S01]  /*83c0*/  ISETP.GT.U32.AND P1, PT, R6, R17, PT ;  /* 0x000000110600720c */ /* 0x000fe20003f24070 */
[----:B------:R-:W-:-:S04]  /*83d0*/  IMAD.HI.U32 R12, R27, R18, RZ ;  /* 0x000000121b0c7227 */ /* 0x000fc800078e00ff */
[----:B------:R-:W-:Y:S01]  /*83e0*/  @!P0 IMAD.MOV R13, RZ, RZ, -R13 ;  /* 0x000000ffff0d8224 */ /* 0x000fe200078e0a0d */
[C---:B------:R-:W-:Y:S01]  /*83f0*/  ISETP.GT.U32.AND P0, PT, R6.reuse, R2, PT ;  /* 0x000000020600720c */ /* 0x040fe20003f04070 */
[----:B------:R-:W-:Y:S02]  /*8400*/  IMAD.MOV R7, RZ, RZ, -R12 ;  /* 0x000000ffff077224 */ /* 0x000fe400078e0a0c */
[C---:B------:R-:W-:Y:S01]  /*8410*/  IMAD R20, R6.reuse, R16, R20 ;  /* 0x0000001006147224 */ /* 0x040fe200078e0214 */
[----:B------:R0:W-:Y:S01]  /*8420*/  STL [R1+0x164], R13 ;  /* 0x0001640d01007387 */ /* 0x0001e20000100800 */
[C---:B------:R-:W-:Y:S02]  /*8430*/  IMAD R18, R6.reuse, R7, R18 ;  /* 0x0000000706127224 */ /* 0x040fe400078e0212 */
[----:B------:R-:W-:Y:S01]  /*8440*/  @!P5 IMAD.MOV R11, RZ, RZ, -R11 ;  /* 0x000000ffff0bd224 */ /* 0x000fe200078e0a0b */
[C---:B------:R-:W-:Y:S01]  /*8450*/  ISETP.GT.U32.AND P5, PT, R6.reuse, R20, PT ;  /* 0x000000140600720c */ /* 0x040fe20003fa4070 */
[--C-:B------:R-:W-:Y:S01]  /*8460*/  @!P1 IMAD.IADD R17, R17, 0x1, -R6.reuse ;  /* 0x0000000111119824 */ /* 0x100fe200078e0a06 */
[----:B------:R-:W-:Y:S01]  /*8470*/  ISETP.GT.U32.AND P1, PT, R6, R18, PT ;  /* 0x000000120600720c */ /* 0x000fe20003f24070 */
[----:B------:R-:W-:Y:S01]  /*8480*/  IMAD.HI.U32 R0, R27, R19, RZ ;  /* 0x000000131b007227 */ /* 0x000fe200078e00ff */
[----:B------:R-:W-:Y:S03]  /*8490*/  STL [R1+0x168], R11 ;  /* 0x0001680b01007387 */ /* 0x000fe60000100800 */
[----:B------:R-:W-:Y:S01]  /*84a0*/  @!P0 IMAD.IADD R2, R2, 0x1, -R6 ;  /* 0x0000000102028824 */ /* 0x000fe200078e0a06 */
[----:B------:R-:W-:Y:S01]  /*84b0*/  ISETP.GE.AND P0, PT, R4, RZ, PT ;  /* 0x000000ff0400720c */ /* 0x000fe20003f06270 */
[----:B------:R-:W-:Y:S01]  /*84c0*/  @!P3 IMAD.MOV R10, RZ, RZ, -R10 ;  /* 0x000000ffff0ab224 */ /* 0x000fe200078e0a0a */
[----:B------:R-:W-:Y:S01]  /*84d0*/  ISETP.GE.AND P3, PT, R5, RZ, PT ;  /* 0x000000ff0500720c */ /* 0x000fe20003f66270 */
[----:B------:R-:W-:Y:S01]  /*84e0*/  IMAD.MOV R0, RZ, RZ, -R0 ;  /* 0x000000ffff007224 */ /* 0x000fe200078e0a00 */
[C---:B------:R-:W-:Y:S01]  /*84f0*/  IADD3 R4, R9.reuse, 0x62, RZ ;  /* 0x0000006209047810 */ /* 0x040fe20007ffe0ff */
[----:B------:R-:W-:Y:S01]  /*8500*/  IMAD.MOV.U32 R5, RZ, RZ, R2 ;  /* 0x000000ffff057224 */ /* 0x000fe200078e0002 */
[----:B------:R-:W-:Y:S01]  /*8510*/  STL [R1+0x16c], R10 ;  /* 0x00016c0a01007387 */ /* 0x000fe20000100800 */
[----:B------:R-:W-:Y:S01]  /*8520*/  @!P4 IMAD.MOV R8, RZ, RZ, -R8 ;  /* 0x000000ffff08c224 */ /* 0x000fe200078e0a08 */
[----:B------:R-:W-:Y:S01]  /*8530*/  IADD3 R2, R9, 0x60, RZ ;  /* 0x0000006009027810 */ /* 0x000fe20007ffe0ff */
[--C-:B------:R-:W-:Y:S01]  /*8540*/  @!P5 IMAD.IADD R20, R20, 0x1, -R6.reuse ;  /* 0x000000011414d824 */ /* 0x100fe200078e0a06 */
[----:B------:R-:W-:Y:S01]  /*8550*/  ISETP.GE.AND P5, PT, R3, RZ, PT ;  /* 0x000000ff0300720c */ /* 0x000fe20003fa6270 */
[----:B------:R-:W-:Y:S01]  /*8560*/  IMAD R19, R6, R0, R19 ;  /* 0x0000000006137224 */ /* 0x000fe200078e0213 */
[----:B------:R-:W-:Y:S01]  /*8570*/  IABS R3, R4 ;  /* 0x0000000400037213 */ /* 0x000fe20000000000 */
[----:B------:R-:W-:Y:S01]  /*8580*/  @!P6 IMAD.MOV R5, RZ, RZ, -R5 ;  /* 0x000000ffff05e224 */ /* 0x000fe200078e0a05 */
[----:B------:R-:W-:Y:S01]  /*8590*/  IADD3 R0, R9, 0x63, RZ ;  /* 0x0000006309007810 */ /* 0x000fe20007ffe0ff */
[----:B------:R-:W-:Y:S01]  /*85a0*/  @!P1 IMAD.IADD R18, R18, 0x1, -R6 ;  /* 0x0000000112129824 */ /* 0x000fe200078e0a06 */
[----:B------:R1:W-:Y:S01]  /*85b0*/  STL [R1+0x174], R8 ;  /* 0x0001740801007387 */ /* 0x0003e20000100800 */
[C---:B------:R-:W-:Y:S01]  /*85c0*/  ISETP.GT.U32.AND P4, PT, R6.reuse, R19, PT ;  /* 0x000000130600720c */ /* 0x040fe20003f84070 */
[----:B0-----:R-:W-:Y:S01]  /*85d0*/  IMAD.MOV.U32 R13, RZ, RZ, R17 ;  /* 0x000000ffff0d7224 */ /* 0x001fe200078e0011 */
[----:B------:R-:W-:Y:S01]  /*85e0*/  IABS R12, R0 ;  /* 0x00000000000c7213 */ /* 0x000fe20000000000 */
[----:B------:R0:W-:Y:S01]  /*85f0*/  STL [R1+0x17c], R5 ;  /* 0x00017c0501007387 */ /* 0x0001e20000100800 */
[C---:B------:R-:W-:Y:S01]  /*8600*/  ISETP.GT.U32.AND P1, PT, R6.reuse, R18, PT ;  /* 0x000000120600720c */ /* 0x040fe20003f24070 */
[----:B------:R-:W-:Y:S01]  /*8610*/  @!P2 IMAD.MOV R13, RZ, RZ, -R13 ;  /* 0x000000ffff0da224 */ /* 0x000fe200078e0a0d */
[----:B------:R-:W-:Y:S01]  /*8620*/  ISETP.GT.U32.AND P6, PT, R6, R20, PT ;  /* 0x000000140600720c */ /* 0x000fe20003fc4070 */
[----:B------:R-:W-:Y:S01]  /*8630*/  IMAD.HI.U32 R7, R27, R12, RZ ;  /* 0x0000000c1b077227 */ /* 0x000fe200078e00ff */
[----:B-1----:R-:W-:-:S02]  /*8640*/  IADD3 R8, R9, 0x61, RZ ;  /* 0x0000006109087810 */ /* 0x002fc40007ffe0ff */
[----:B------:R1:W-:Y:S01]  /*8650*/  STL [R1+0xe4], R13 ;  /* 0x0000e40d01007387 */ /* 0x0003e20000100800 */
[----:B------:R-:W-:Y:S02]  /*8660*/  IMAD.MOV R7, RZ, RZ, -R7 ;  /* 0x000000ffff077224 */ /* 0x000fe400078e0a07 */
[----:B0-----:R-:W-:Y:S01]  /*8670*/  IMAD.HI.U32 R5, R27, R3, RZ ;  /* 0x000000031b057227 */ /* 0x001fe200078e00ff */
[----:B------:R-:W-:-:S03]  /*8680*/  IABS R16, R8 ;  /* 0x0000000800107213 */ /* 0x000fc60000000000 */
[----:B------:R-:W-:Y:S02]  /*8690*/  IMAD.MOV R5, RZ, RZ, -R5 ;  /* 0x000000ffff057224 */ /* 0x000fe400078e0a05 */
[--C-:B------:R-:W-:Y:S02]  /*86a0*/  @!P4 IMAD.IADD R19, R19, 0x1, -R6.reuse ;  /* 0x000000011313c824 */ /* 0x100fe400078e0a06 */
[----:B------:R-:W-:Y:S01]  /*86b0*/  IMAD R3, R6, R5, R3 ;  /* 0x0000000506037224 */ /* 0x000fe200078e0203 */
[----:B------:R-:W-:Y:S01]  /*86c0*/  IADD3 R5, R9, 0x5f, RZ ;  /* 0x0000005f09057810 */ /* 0x000fe20007ffe0ff */
[----:B------:R-:W-:Y:S01]  /*86d0*/  @!P1 IMAD.IADD R18, R18, 0x1, -R6 ;  /* 0x0000000112129824 */ /* 0x000fe200078e0a06 */
[C---:B------:R-:W-:Y:S01]  /*86e0*/  ISETP.GT.U32.AND P4, PT, R6.reuse, R19, PT ;  /* 0x000000130600720c */ /* 0x040fe20003f84070 */
[C---:B------:R-:W-:Y:S01]  /*86f0*/  IMAD R12, R6.reuse, R7, R12 ;  /* 0x00000007060c7224 */ /* 0x040fe200078e020c */
[----:B------:R-:W-:Y:S01]  /*8700*/  ISETP.GT.U32.AND P1, PT, R6, R3, PT ;  /* 0x000000030600720c */ /* 0x000fe20003f24070 */
[----:B------:R-:W-:Y:S01]  /*8710*/  @!P6 IMAD.IADD R20, R20, 0x1, -R6 ;  /* 0x000000011414e824 */ /* 0x000fe200078e0a06 */
[----:B------:R-:W-:Y:S01]  /*8720*/  IABS R10, R5 ;  /* 0x00000005000a7213 */ /* 0x000fe20000000000 */
[----:B------:R-:W-:Y:S01]  /*8730*/  IMAD.HI.U32 R21, R27, R16, RZ ;  /* 0x000000101b157227 */ /* 0x000fe200078e00ff */
[----:B------:R-:W-:-:S02]  /*8740*/  ISETP.GT.U32.AND P6, PT, R6, R12, PT ;  /* 0x0000000c0600720c */ /* 0x000fc40003fc4070 */
[----:B------:R-:W-:Y:S01]  /*8750*/  IABS R7, R2 ;  /* 0x0000000200077213 */ /* 0x000fe20000000000 */
[----:B------:R-:W-:Y:S02]  /*8760*/  IMAD.MOV.U32 R11, RZ, RZ, R20 ;  /* 0x000000ffff0b7224 */ /* 0x000fe400078e0014 */
[----:B------:R-:W-:-:S04]  /*8770*/  IMAD.HI.U32 R17, R27, R10, RZ ;  /* 0x0000000a1b117227 */ /* 0x000fc800078e00ff */
[--C-:B------:R-:W-:Y:S02]  /*8780*/  @!P1 IMAD.IADD R3, R3, 0x1, -R6.reuse ;  /* 0x0000000103039824 */ /* 0x100fe400078e0a06 */
[--C-:B------:R-:W-:Y:S01]  /*8790*/  @!P4 IMAD.IADD R19, R19, 0x1, -R6.reuse ;  /* 0x000000011313c824 */ /* 0x100fe200078e0a06 */
[----:B------:R-:W-:Y:S01]  /*87a0*/  ISETP.GE.AND P4, PT, R0, RZ, PT ;  /* 0x000000ff0000720c */ /* 0x000fe20003f86270 */
[----:B------:R-:W-:Y:S01]  /*87b0*/  @!P3 IMAD.MOV R11, RZ, RZ, -R11 ;  /* 0x000000ffff0bb224 */ /* 0x000fe200078e0a0b */
[----:B------:R-:W-:Y:S01]  /*87c0*/  ISETP.GT.U32.AND P3, PT, R6, R3, PT ;  /* 0x000000030600720c */ /* 0x000fe20003f64070 */
[----:B------:R-:W-:Y:S01]  /*87d0*/  @!P6 IMAD.IADD R12, R12, 0x1, -R6 ;  /* 0x000000010c0ce824 */ /* 0x000fe200078e0a06 */
[----:B------:R-:W-:Y:S01]  /*87e0*/  ISETP.GE.AND P6, PT, R4, RZ, PT ;  /* 0x000000ff0400720c */ /* 0x000fe20003fc6270 */
[----:B-1----:R-:W-:Y:S01]  /*87f0*/  IMAD.MOV.U32 R13, RZ, RZ, R19 ;  /* 0x000000ffff0d7224 */ /* 0x002fe200078e0013 */
[----:B------:R0:W-:Y:S01]  /*8800*/  STL [R1+0xe8], R11 ;  /* 0x0000e80b01007387 */ /* 0x0001e20000100800 */
[----:B------:R-:W-:Y:S01]  /*8810*/  IMAD.MOV R17, RZ, RZ, -R17 ;  /* 0x000000ffff117224 */ /* 0x000fe200078e0a11 */
[----:B------:R-:W-:Y:S01]  /*8820*/  ISETP.GT.U32.AND P1, PT, R6, R12, PT ;  /* 0x0000000c0600720c */ /* 0x000fe20003f24070 */
[----:B------:R-:W-:Y:S01]  /*8830*/  IMAD.MOV R21, RZ, RZ, -R21 ;  /* 0x000000ffff157224 */ /* 0x000fe200078e0a15 */
[----:B------:R-:W-:Y:S01]  /*8840*/  IADD3 R4, R9, 0x5e, RZ ;  /* 0x0000005e09047810 */ /* 0x000fe20007ffe0ff */
[----:B------:R-:W-:Y:S01]  /*8850*/  @!P0 IMAD.MOV R13, RZ, RZ, -R13 ;  /* 0x000000ffff0d8224 */ /* 0x000fe200078e0a0d */
[----:B------:R-:W-:Y:S01]  /*8860*/  ISETP.GE.AND P0, PT, R8, RZ, PT ;  /* 0x000000ff0800720c */ /* 0x000fe20003f06270 */
[----:B------:R-:W-:-:S02]  /*8870*/  IMAD R8, R6, R17, R10 ;  /* 0x0000001106087224 */ /* 0x000fc400078e020a */
[----:B------:R-:W-:Y:S01]  /*8880*/  IMAD.HI.U32 R0, R27, R7, RZ ;  /* 0x000000071b007227 */ /* 0x000fe200078e00ff */
[----:B------:R-:W-:Y:S03]  /*8890*/  STL [R1+0x104], R13 ;  /* 0x0001040d01007387 */ /* 0x000fe60000100800 */
[C---:B------:R-:W-:Y:S01]  /*88a0*/  IMAD R16, R6.reuse, R21, R16 ;  /* 0x0000001506107224 */ /* 0x040fe200078e0210 */
[----:B------:R-:W-:Y:S01]  /*88b0*/  IADD3 R21, R9, 0x49, RZ ;  /* 0x0000004909157810 */ /* 0x000fe20007ffe0ff */
[----:B0-----:R-:W-:Y:S02]  /*88c0*/  IMAD.MOV.U32 R11, RZ, RZ, R18 ;  /* 0x000000ffff0b7224 */ /* 0x001fe400078e0012 */
[----:B------:R-:W-:Y:S01]  /*88d0*/  @!P3 IMAD.IADD R3, R3, 0x1, -R6 ;  /* 0x000000010303b824 */ /* 0x000fe200078e0a06 */
[C---:B------:R-:W-:Y:S01]  /*88e0*/  ISETP.GT.U32.AND P3, PT, R6.reuse, R8, PT ;  /* 0x000000080600720c */ /* 0x040fe20003f64070 */
[----:B------:R-:W-:Y:S01]  /*88f0*/  IMAD.MOV R0, RZ, RZ, -R0 ;  /* 0x000000ffff007224 */ /* 0x000fe200078e0a00 */
[C---:B------:R-:W-:Y:S01]  /*8900*/  ISETP.GT.U32.AND P2, PT, R6.reuse, R16, PT ;  /* 0x000000100600720c */ /* 0x040fe20003f44070 */
[----:B------:R-:W-:Y:S01]  /*8910*/  @!P5 IMAD.MOV R11, RZ, RZ, -R11 ;  /* 0x000000ffff0bd224 */ /* 0x000fe200078e0a0b */
[----:B------:R-:W-:Y:S01]  /*8920*/  IABS R22, R21 ;  /* 0x0000001500167213 */ /* 0x000fe20000000000 */
[----:B------:R-:W-:Y:S01]  /*8930*/  IMAD R7, R6, R0, R7 ;  /* 0x0000000006077224 */ /* 0x000fe200078e0207 */
[----:B------:R-:W-:Y:S01]  /*8940*/  IABS R0, R4 ;  /* 0x0000000400007213 */ /* 0x000fe20000000000 */
[----:B------:R-:W-:Y:S01]  /*8950*/  @!P1 IMAD.IADD R12, R12, 0x1, -R6 ;  /* 0x000000010c0c9824 */ /* 0x000fe200078e0a06 */
[----:B------:R0:W-:Y:S01]  /*8960*/  STL [R1+0x154], R11 ;  /* 0x0001540b01007387 */ /* 0x0001e20000100800 */
[----:B------:R-:W-:Y:S01]  /*8970*/  ISETP.GE.AND P1, PT, R2, RZ, PT ;  /* 0x000000ff0200720c */ /* 0x000fe20003f26270 */
[----:B------:R-:W-:Y:S01]  /*8980*/  IMAD.HI.U32 R25, R27, R22, RZ ;  /* 0x000000161b197227 */ /* 0x000fe200078e00ff */
[----:B------:R-:W-:-:S02]  /*8990*/  ISETP.GT.U32.AND P5, PT, R6, R7, PT ;  /* 0x000000070600720c */ /* 0x000fc40003fa4070 */
[----:B------:R-:W-:Y:S01]  /*89a0*/  IADD3 R2, R9, 0x5d, RZ ;  /* 0x0000005d09027810 */ /* 0x000fe20007ffe0ff */
[--C-:B------:R-:W-:Y:S02]  /*89b0*/  @!P3 IMAD.IADD R8, R8, 0x1, -R6.reuse ;  /* 0x000000010808b824 */ /* 0x100fe400078e0a06 */
[----:B------:R-:W-:Y:S01]  /*89c0*/  @!P2 IMAD.IADD R16, R16, 0x1, -R6 ;  /* 0x000000011010a824 */ /* 0x000fe200078e0a06 */
[----:B------:R-:W-:Y:S01]  /*89d0*/  ISETP.GE.AND P2, PT, R5, RZ, PT ;  /* 0x000000ff0500720c */ /* 0x000fe20003f46270 */
[----:B0-----:R-:W-:Y:S01]  /*89e0*/  IMAD.MOV.U32 R11, RZ, RZ, R12 ;  /* 0x000000ffff0b7224 */ /* 0x001fe200078e000c */
[----:B------:R-:W-:Y:S01]  /*89f0*/  IABS R12, R2 ;  /* 0x00000002000c7213 */ /* 0x000fe20000000000 */
[----:B------:R-:W-:Y:S01]  /*8a00*/  IMAD.HI.U32 R10, R27, R0, RZ ;  /* 0x000000001b0a7227 */ /* 0x000fe200078e00ff */
[C---:B------:R-:W-:Y:S02]  /*8a10*/  ISETP.GT.U32.AND P3, PT, R6.reuse, R8, PT ;  /* 0x000000080600720c */ /* 0x040fe40003f64070 */
[----:B------:R-:W-:Y:S01]  /*8a20*/  IADD3 R5, R9, 0x5c, RZ ;  /* 0x0000005c09057810 */ /* 0x000fe20007ffe0ff */
[----:B------:R-:W-:Y:S01]  /*8a30*/  @!P4 IMAD.MOV R11, RZ, RZ, -R11 ;  /* 0x000000ffff0bc224 */ /* 0x000fe200078e0a0b */
[----:B------:R-:W-:Y:S01]  /*8a40*/  ISETP.GT.U32.AND P4, PT, R6, R16, PT ;  /* 0x000000100600720c */ /* 0x000fe20003f84070 */
[----:B------:R-:W-:-:S02]  /*8a50*/  @!P5 IMAD.IADD R7, R7, 0x1, -R6 ;  /* 0x000000010707d824 */ /* 0x000fc400078e0a06 */
[----:B------:R-:W-:Y:S01]  /*8a60*/  IMAD.MOV R10, RZ, RZ, -R10 ;  /* 0x000000ffff0a7224 */ /* 0x000fe200078e0a0a */
[----:B------:R0:W-:Y:S01]  /*8a70*/  STL [R1+0x158], R11 ;  /* 0x0001580b01007387 */ /* 0x0001e20000100800 */
[----:B------:R-:W-:Y:S01]  /*8a80*/  IMAD.MOV R25, RZ, RZ, -R25 ;  /* 0x000000ffff197224 */ /* 0x000fe200078e0a19 */
[C---:B------:R-:W-:Y:S01]  /*8a90*/  ISETP.GT.U32.AND P5, PT, R6.reuse, R7, PT ;  /* 0x000000070600720c */ /* 0x040fe20003fa4070 */
[----:B------:R-:W-:Y:S01]  /*8aa0*/  IMAD R0, R6, R10, R0 ;  /* 0x0000000a06007224 */ /* 0x000fe200078e0200 */
[----:B------:R-:W-:Y:S01]  /*8ab0*/  IABS R10, R5 ;  /* 0x00000005000a7213 */ /* 0x000fe20000000000 */
[----:B------:R-:W-:Y:S02]  /*8ac0*/  @!P3 IMAD.IADD R8, R8, 0x1, -R6 ;  /* 0x000000010808b824 */ /* 0x000fe400078e0a06 */
[----:B------:R-:W-:Y:S02]  /*8ad0*/  IMAD R22, R6, R25, R22 ;  /* 0x0000001906167224 */ /* 0x000fe400078e0216 */
[----:B------:R-:W-:Y:S01]  /*8ae0*/  @!P4 IMAD.IADD R16, R16, 0x1, -R6 ;  /* 0x000000011010c824 */ /* 0x000fe200078e0a06 */
[----:B------:R-:W-:Y:S01]  /*8af0*/  ISETP.GT.U32.AND P4, PT, R6, R0, PT ;  /* 0x000000000600720c */ /* 0x000fe20003f84070 */
[----:B0-----:R-:W-:-:S02]  /*8b00*/  IMAD.MOV.U32 R11, RZ, RZ, R3 ;  /* 0x000000ffff0b7224 */ /* 0x001fc400078e0003 */
[----:B------:R-:W-:-:S04]  /*8b10*/  IMAD.HI.U32 R3, R27, R12, RZ ;  /* 0x0000000c1b037227 */ /* 0x000fc800078e00ff */
[----:B------:R-:W-:Y:S02]  /*8b20*/  IMAD.MOV R3, RZ, RZ, -R3 ;  /* 0x000000ffff037224 */ /* 0x000fe400078e0a03 */
[----:B------:R-:W-:Y:S01]  /*8b30*/  @!P6 IMAD.MOV R11, RZ, RZ, -R11 ;  /* 0x000000ffff0be224 */ /* 0x000fe200078e0a0b */
[----:B------:R-:W-:Y:S01]  /*8b40*/  ISETP.GE.AND P6, PT, R4, RZ, PT ;  /* 0x000000ff0400720c */ /* 0x000fe20003fc6270 */
[----:B------:R-:W-:Y:S01]  /*8b50*/  IMAD R12, R6, R3, R12 ;  /* 0x00000003060c7224 */ /* 0x000fe200078e020c */
[----:B------:R-:W-:Y:S01]  /*8b60*/  IADD3 R3, R9, 0x5a, RZ ;  /* 0x0000005a09037810 */ /* 0x000fe20007ffe0ff */
[----:B------:R-:W-:Y:S01]  /*8b70*/  @!P5 IMAD.IADD R7, R7, 0x1, -R6 ;  /* 0x000000010707d824 */ /* 0x000fe200078e0a06 */
[----:B------:R-:W-:Y:S01]  /*8b80*/  ISETP.GE.AND P5, PT, R2, RZ, PT ;  /* 0x000000ff0200720c */ /* 0x000fe20003fa6270 */
[----:B------:R0:W-:Y:S01]  /*8b90*/  STL [R1+0x160], R11 ;  /* 0x0001600b01007387 */ /* 0x0001e20000100800 */
[----:B------:R-:W-:Y:S01]  /*8ba0*/  ISETP.GT.U32.AND P3, PT, R6, R12, PT ;  /* 0x0000000c0600720c */ /* 0x000fe20003f64070 */
[----:B------:R-:W-:Y:S01]  /*8bb0*/  IMAD.HI.U32 R18, R27, R10, RZ ;  /* 0x0000000a1b127227 */ /* 0x000fe200078e00ff */
[----:B------:R-:W-:-:S02]  /*8bc0*/  IADD3 R2, R9, 0x5b, RZ ;  /* 0x0000005b09027810 */ /* 0x000fc40007ffe0ff */
[----:B------:R-:W-:Y:S01]  /*8bd0*/  IABS R17, R3 ;  /* 0x0000000300117213 */ /* 0x000fe20000000000 */
[----:B------:R-:W-:Y:S01]  /*8be0*/  @!P4 IMAD.IADD R0, R0, 0x1, -R6 ;  /* 0x000000010000c824 */ /* 0x000fe200078e0a06 */
[----:B------:R-:W-:Y:S01]  /*8bf0*/  IABS R4, R2 ;  /* 0x0000000200047213 */ /* 0x000fe20000000000 */
[----:B------:R-:W-:Y:S02]  /*8c00*/  IMAD.MOV R18, RZ, RZ, -R18 ;  /* 0x000000ffff127224 */ /* 0x000fe400078e0a12 */
[----:B0-----:R-:W-:Y:S01]  /*8c10*/  IMAD.MOV.U32 R11, RZ, RZ, R16 ;  /* 0x000000ffff0b7224 */ /* 0x001fe200078e0010 */
[C---:B------:R-:W-:Y:S01]  /*8c20*/  ISETP.GT.U32.AND P4, PT, R6.reuse, R0, PT ;  /* 0x000000000600720c */ /* 0x040fe20003f84070 */
[----:B------:R-:W-:Y:S02]  /*8c30*/  IMAD R10, R6, R18, R10 ;  /* 0x00000012060a7224 */ /* 0x000fe400078e020a */
[----:B------:R-:W-:Y:S02]  /*8c40*/  @!P3 IMAD.IADD R12, R12, 0x1, -R6 ;  /* 0x000000010c0cb824 */ /* 0x000fe400078e0a06 */
[----:B------:R-:W-:Y:S01]  /*8c50*/  @!P0 IMAD.MOV R11, RZ, RZ, -R11 ;  /* 0x000000ffff0b8224 */ /* 0x000fe200078e0a0b */
[----:B------:R-:W-:Y:S01]  /*8c60*/  ISETP.GE.AND P0, PT, R5, RZ, PT ;  /* 0x000000ff0500720c */ /* 0x000fe20003f06270 */
[----:B------:R-:W-:Y:S01]  /*8c70*/  IMAD.HI.U32 R5, R27, R4, RZ ;  /* 0x000000041b057227 */ /* 0x000fe200078e00ff */
[----:B------:R-:W-:-:S02]  /*8c80*/  ISETP.GT.U32.AND P3, PT, R6, R12, PT ;  /* 0x0000000c0600720c */ /* 0x000fc40003f64070 */
[----:B------:R0:W-:Y:S01]  /*8c90*/  STL [R1+0x15c], R11 ;  /* 0x00015c0b01007387 */ /* 0x0001e20000100800 */
[----:B------:R-:W-:Y:S02]  /*8ca0*/  IMAD.MOV R5, RZ, RZ, -R5 ;  /* 0x000000ffff057224 */ /* 0x000fe400078e0a05 */
[----:B------:R-:W-:Y:S01]  /*8cb0*/  @!P4 IMAD.IADD R0, R0, 0x1, -R6 ;  /* 0x000000010000c824 */ /* 0x000fe200078e0a06 */
[----:B------:R-:W-:Y:S01]  /*8cc0*/  ISETP.GE.AND P4, PT, R3, RZ, PT ;  /* 0x000000ff0300720c */ /* 0x000fe20003f86270 */
[----:B------:R-:W-:Y:S02]  /*8cd0*/  IMAD R4, R6, R5, R4 ;  /* 0x0000000506047224 */ /* 0x000fe400078e0204 */
[----:B------:R-:W-:Y:S02]  /*8ce0*/  IMAD.MOV.U32 R13, RZ, RZ, R0 ;  /* 0x000000ffff0d7224 */ /* 0x000fe400078e0000 */
[----:B------:R-:W-:Y:S01]  /*8cf0*/  @!P2 IMAD.MOV R8, RZ, RZ, -R8 ;  /* 0x000000ffff08a224 */ /* 0x000fe200078e0a08 */
[----:B------:R-:W-:Y:S01]  /*8d00*/  ISETP.GE.AND P2, PT, R2, RZ, PT ;  /* 0x000000ff0200720c */ /* 0x000fe20003f46270 */
[----:B0-----:R-:W-:Y:S01]  /*8d10*/  IMAD.MOV.U32 R11, RZ, RZ, R7 ;  /* 0x000000ffff0b7224 */ /* 0x001fe200078e0007 */
[----:B------:R-:W-:Y:S01]  /*8d20*/  IADD3 R2, R9, 0x57, RZ ;  /* 0x0000005709027810 */ /* 0x000fe20007ffe0ff */
[----:B------:R-:W-:-:S03]  /*8d30*/  IMAD.HI.U32 R7, R27, R17, RZ ;  /* 0x000000111b077227 */ /* 0x000fc600078e00ff */
[----:B------:R-:W-:Y:S01]  /*8d40*/  IABS R0, R2 ;  /* 0x0000000200007213 */ /* 0x000fe20000000000 */
[----:B------:R-:W-:Y:S01]  /*8d50*/  @!P1 IMAD.MOV R11, RZ, RZ, -R11 ;  /* 0x000000ffff0b9224 */ /* 0x000fe200078e0a0b */
[----:B------:R-:W-:Y:S01]  /*8d60*/  ISETP.GT.U32.AND P1, PT, R6, R10, PT ;  /* 0x0000000a0600720c */ /* 0x000fe20003f24070 */
[----:B------:R-:W-:Y:S01]  /*8d70*/  @!P3 IMAD.IADD R12, R12, 0x1, -R6 ;  /* 0x000000010c0cb824 */ /* 0x000fe200078e0a06 */
[C---:B------:R-:W-:Y:S01]  /*8d80*/  ISETP.GT.U32.AND P3, PT, R6.reuse, R4, PT ;  /* 0x000000040600720c */ /* 0x040fe20003f64070 */
[----:B------:R-:W-:Y:S01]  /*8d90*/  IMAD.MOV R7, RZ, RZ, -R7 ;  /* 0x000000ffff077224 */ /* 0x000fe200078e0a07 */
[----:B------:R0:W-:Y:S01]  /*8da0*/  STL [R1+0x12c], R11 ;  /* 0x00012c0b01007387 */ /* 0x0001e20000100800 */
[----:B------:R-:W-:Y:S02]  /*8db0*/  @!P6 IMAD.MOV R13, RZ, RZ, -R13 ;  /* 0x000000ffff0de224 */ /* 0x000fe400078e0a0d */
[----:B------:R-:W-:Y:S01]  /*8dc0*/  IMAD R17, R6, R7, R17 ;  /* 0x0000000706117224 */ /* 0x000fe200078e0211 */
[----:B------:R1:W-:Y:S01]  /*8dd0*/  STL [R1+0x134], R8 ;  /* 0x0001340801007387 */ /* 0x0003e20000100800 */
[----:B------:R-:W-:-:S03]  /*8de0*/  IADD3 R7, R9, 0x58, RZ ;  /* 0x0000005809077810 */ /* 0x000fc60007ffe0ff */
        /* <DEDUP_REMOVED lines=86> */
[----:B------:R-:W-:Y:S01]  /*9350*/  ISETP.GT.U32.AND P5, PT, R6, R10, PT ;  /* 0x0000000a0600720c */ /* 0x000fe20003fa4070 */
[----:B0-----:R-:W-:Y:S01]  /*9360*/  IMAD.MOV.U32 R11, RZ, RZ, R0 ;  /* 0x000000ffff0b7224 */ /* 0x001fe200078e0000 */
[----:B------:R-:W-:-:S02]  /*9370*/  IABS R16, R4 ;  /* 0x0000000400107213 */ /* 0x000fc40000000000 */
[C---:B------:R-:W-:Y:S01]  /*9380*/  ISETP.GT.U32.AND P2, PT, R6.reuse, R8, PT ;  /* 0x000000080600720c */ /* 0x040fe20003f44070 */
[----:B------:R-:W-:Y:S01]  /*9390*/  @!P0 IMAD.MOV R11, RZ, RZ, -R11 ;  /* 0x000000ffff0b8224 */ /* 0x000fe200078e0a0b */
[C---:B------:R-:W-:Y:S01]  /*93a0*/  ISETP.GT.U32.AND P0, PT, R6.reuse, R2, PT ;  /* 0x000000020600720c */ /* 0x040fe20003f04070 */
[--C-:B------:R-:W-:Y:S01]  /*93b0*/  @!P4 IMAD.IADD R3, R3, 0x1, -R6.reuse ;  /* 0x000000010303c824 */ /* 0x100fe200078e0a06 */
[----:B------:R-:W-:Y:S01]  /*93c0*/  IABS R0, R12 ;  /* 0x0000000c00007213 */ /* 0x000fe20000000000 */
[----:B------:R-:W-:Y:S01]  /*93d0*/  IMAD.HI.U32 R18, R27, R16, RZ ;  /* 0x000000101b127227 */ /* 0x000fe200078e00ff */
[----:B------:R0:W-:Y:S02]  /*93e0*/  STL [R1+0x120], R11 ;  /* 0x0001200b01007387 */ /* 0x0001e40000100800 */
[----:B------:R-:W-:Y:S01]  /*93f0*/  ISETP.GT.U32.AND P4, PT, R6, R3, PT ;  /* 0x000000030600720c */ /* 0x000fe20003f84070 */
[----:B------:R-:W-:Y:S02]  /*9400*/  @!P5 IMAD.IADD R10, R10, 0x1, -R6 ;  /* 0x000000010a0ad824 */ /* 0x000fe400078e0a06 */
[----:B------:R-:W-:-:S02]  /*9410*/  IMAD.MOV R18, RZ, RZ, -R18 ;  /* 0x000000ffff127224 */ /* 0x000fc400078e0a12 */
[--C-:B------:R-:W-:Y:S01]  /*9420*/  @!P2 IMAD.IADD R8, R8, 0x1, -R6.reuse ;  /* 0x000000010808a824 */ /* 0x100fe200078e0a06 */
[----:B------:R-:W-:Y:S01]  /*9430*/  ISETP.GT.U32.AND P5, PT, R6, R10, PT ;  /* 0x0000000a0600720c */ /* 0x000fe20003fa4070 */
[----:B------:R-:W-:Y:S01]  /*9440*/  @!P0 IMAD.IADD R2, R2, 0x1, -R6 ;  /* 0x0000000102028824 */ /* 0x000fe200078e0a06 */
[----:B------:R-:W-:Y:S01]  /*9450*/  ISETP.GE.AND P2, PT, R7, RZ, PT ;  /* 0x000000ff0700720c */ /* 0x000fe20003f46270 */
[----:B------:R-:W-:-:S03]  /*9460*/  IMAD.HI.U32 R7, R27, R17, RZ ;  /* 0x000000111b077227 */ /* 0x000fc600078e00ff */
[----:B------:R-:W-:Y:S01]  /*9470*/  ISETP.GT.U32.AND P0, PT, R6, R2, PT ;  /* 0x000000020600720c */ /* 0x000fe20003f04070 */
[----:B------:R-:W-:Y:S02]  /*9480*/  IMAD.MOV R7, RZ, RZ, -R7 ;  /* 0x000000ffff077224 */ /* 0x000fe400078e0a07 */
[----:B------:R-:W-:Y:S01]  /*9490*/  @!P4 IMAD.IADD R3, R3, 0x1, -R6 ;  /* 0x000000010303c824 */ /* 0x000fe200078e0a06 */
[----:B------:R-:W-:Y:S01]  /*94a0*/  ISETP.GE.AND P4, PT, R12, RZ, PT ;  /* 0x000000ff0c00720c */ /* 0x000fe20003f86270 */
[C---:B------:R-:W-:Y:S02]  /*94b0*/  IMAD R12, R6.reuse, R7, R17 ;  /* 0x00000007060c7224 */ /* 0x040fe400078e0211 */
[----:B------:R-:W-:Y:S01]  /*94c0*/  IMAD R16, R6, R18, R16 ;  /* 0x0000001206107224 */ /* 0x000fe200078e0210 */
[----:B------:R-:W-:Y:S01]  /*94d0*/  IADD3 R18, R9, 0x47, RZ ;  /* 0x0000004709127810 */ /* 0x000fe20007ffe0ff */
[----:B------:R-:W-:Y:S02]  /*94e0*/  @!P5 IMAD.IADD R10, R10, 0x1, -R6 ;  /* 0x000000010a0ad824 */ /* 0x000fe400078e0a06 */
[----:B------:R-:W-:Y:S01]  /*94f0*/  IMAD.MOV.U32 R13, RZ, RZ, R8 ;  /* 0x000000ffff0d7224 */ /* 0x000fe200078e0008 */
[----:B------:R-:W-:Y:S01]  /*9500*/  ISETP.GT.U32.AND P5, PT, R6, R16, PT ;  /* 0x000000100600720c */ /* 0x000fe20003fa4070 */
[----:B------:R-:W-:Y:S01]  /*9510*/  @!P0 IMAD.IADD R2, R2, 0x1, -R6 ;  /* 0x0000000102028824 */ /* 0x000fe200078e0a06 */
[----:B------:R-:W-:Y:S01]  /*9520*/  ISETP.GT.U32.AND P0, PT, R6, R12, PT ;  /* 0x0000000c0600720c */ /* 0x000fe20003f04070 */
[----:B------:R-:W-:Y:S01]  /*9530*/  IMAD.HI.U32 R8, R27, R0, RZ ;  /* 0x000000001b087227 */ /* 0x000fe200078e00ff */
[----:B------:R-:W-:-:S03]  /*9540*/  IABS R17, R18 ;  /* 0x0000001200117213 */ /* 0x000fc60000000000 */
[----:B0-----:R-:W-:Y:S02]  /*9550*/  IMAD.MOV.U32 R11, RZ, RZ, R10 ;  /* 0x000000ffff0b7224 */ /* 0x001fe400078e000a */
[----:B------:R-:W-:Y:S01]  /*9560*/  IMAD.MOV.U32 R10, RZ, RZ, R3 ;  /* 0x000000ffff0a7224 */ /* 0x000fe200078e0003 */
[----:B------:R-:W-:Y:S01]  /*9570*/  IADD3 R3, R9, 0x4e, RZ ;  /* 0x0000004e09037810 */ /* 0x000fe20007ffe0ff */
[----:B------:R-:W-:Y:S02]  /*9580*/  IMAD.MOV R8, RZ, RZ, -R8 ;  /* 0x000000ffff087224 */ /* 0x000fe400078e0a08 */
[----:B------:R-:W-:Y:S01]  /*9590*/  @!P6 IMAD.MOV R13, RZ, RZ, -R13 ;  /* 0x000000ffff0de224 */ /* 0x000fe200078e0a0d */
[----:B------:R-:W-:Y:S01]  /*95a0*/  ISETP.GE.AND P6, PT, R4, RZ, PT ;  /* 0x000000ff0400720c */ /* 0x000fe20003fc6270 */
[----:B------:R-:W-:Y:S01]  /*95b0*/  @!P3 IMAD.MOV R11, RZ, RZ, -R11 ;  /* 0x000000ffff0bb224 */ /* 0x000fe200078e0a0b */
[----:B------:R-:W-:Y:S01]  /*95c0*/  ISETP.GE.AND P3, PT, R5, RZ, PT ;  /* 0x000000ff0500720c */ /* 0x000fe20003f66270 */
[----:B------:R-:W-:Y:S01]  /*95d0*/  @!P1 IMAD.MOV R10, RZ, RZ, -R10 ;  /* 0x000000ffff0a9224 */ /* 0x000fe200078e0a0a */
[----:B------:R-:W-:Y:S01]  /*95e0*/  STL [R1+0x11c], R13 ;  /* 0x00011c0d01007387 */ /* 0x000fe20000100800 */
[----:B------:R-:W-:Y:S01]  /*95f0*/  IMAD R4, R6, R8, R0 ;  /* 0x0000000806047224 */ /* 0x000fe200078e0200 */
[----:B------:R-:W-:Y:S01]  /*9600*/  IADD3 R0, R9, 0x4f, RZ ;  /* 0x0000004f09007810 */ /* 0x000fe20007ffe0ff */
[--C-:B------:R-:W-:Y:S01]  /*9610*/  @!P0 IMAD.IADD R12, R12, 0x1, -R6.reuse ;  /* 0x000000010c0c8824 */ /* 0x100fe200078e0a06 */
[----:B------:R0:W-:Y:S01]  /*9620*/  STL [R1+0x108], R11 ;  /* 0x0001080b01007387 */ /* 0x0001e20000100800 */
[----:B------:R-:W-:Y:S01]  /*9630*/  @!P5 IMAD.IADD R16, R16, 0x1, -R6 ;  /* 0x000000011010d824 */ /* 0x000fe200078e0a06 */
[----:B------:R-:W-:-:S02]  /*9640*/  IABS R8, R3 ;  /* 0x0000000300087213 */ /* 0x000fc40000000000 */
[----:B------:R1:W-:Y:S01]  /*9650*/  STL [R1+0x114], R10 ;  /* 0x0001140a01007387 */ /* 0x0003e20000100800 */
[C---:B------:R-:W-:Y:S02]  /*9660*/  ISETP.GT.U32.AND P0, PT, R6.reuse, R12, PT ;  /* 0x0000000c0600720c */ /* 0x040fe40003f04070 */
[----:B------:R-:W-:Y:S02]  /*9670*/  ISETP.GT.U32.AND P5, PT, R6, R16, PT ;  /* 0x000000100600720c */ /* 0x000fe40003fa4070 */
[----:B------:R-:W-:Y:S01]  /*9680*/  IADD3 R5, R9, 0x4c, RZ ;  /* 0x0000004c09057810 */ /* 0x000fe20007ffe0ff */
[----:B0-----:R-:W-:Y:S01]  /*9690*/  IMAD.MOV.U32 R11, RZ, RZ, R2 ;  /* 0x000000ffff0b7224 */ /* 0x001fe200078e0002 */
[----:B------:R-:W-:Y:S01]  /*96a0*/  ISETP.GE.AND P1, PT, R0, RZ, PT ;  /* 0x000000ff0000720c */ /* 0x000fe20003f26270 */
[----:B------:R-:W-:Y:S01]  /*96b0*/  IMAD.HI.U32 R2, R27, R8, RZ ;  /* 0x000000081b027227 */ /* 0x000fe200078e00ff */
[----:B------:R-:W-:Y:S02]  /*96c0*/  IABS R19, R5 ;  /* 0x0000000500137213 */ /* 0x000fe40000000000 */
[----:B-1----:R-:W-:Y:S01]  /*96d0*/  IABS R10, R0 ;  /* 0x00000000000a7213 */ /* 0x002fe20000000000 */
[----:B------:R-:W-:Y:S01]  /*96e0*/  IMAD.MOV R2, RZ, RZ, -R2 ;  /* 0x000000ffff027224 */ /* 0x000fe200078e0a02 */
[----:B------:R-:W-:Y:S01]  /*96f0*/  IADD3 R0, R9, 0x4d, RZ ;  /* 0x0000004d09007810 */ /* 0x000fe20007ffe0ff */
[----:B------:R-:W-:-:S02]  /*9700*/  @!P0 IMAD.IADD R12, R12, 0x1, -R6 ;  /* 0x000000010c0c8824 */ /* 0x000fc400078e0a06 */
[----:B------:R-:W-:-:S04]  /*9710*/  IMAD.HI.U32 R7, R27, R10, RZ ;  /* 0x0000000a1b077227 */ /* 0x000fc800078e00ff */
[----:B------:R-:W-:Y:S02]  /*9720*/  IMAD.MOV R7, RZ, RZ, -R7 ;  /* 0x000000ffff077224 */ /* 0x000fe400078e0a07 */
[----:B------:R-:W-:Y:S01]  /*9730*/  @!P5 IMAD.IADD R16, R16, 0x1, -R6 ;  /* 0x000000011010d824 */ /* 0x000fe200078e0a06 */
[C---:B------:R-:W-:Y:S01]  /*9740*/  ISETP.GT.U32.AND P5, PT, R6.reuse, R4, PT ;  /* 0x000000040600720c */ /* 0x040fe20003fa4070 */
[C---:B------:R-:W-:Y:S02]  /*9750*/  IMAD R10, R6.reuse, R7, R10 ;  /* 0x00000007060a7224 */ /* 0x040fe400078e020a */
[C---:B------:R-:W-:Y:S02]  /*9760*/  IMAD R8, R6.reuse, R2, R8 ;  /* 0x0000000206087224 */ /* 0x040fe400078e0208 */
[----:B------:R-:W-:Y:S01]  /*9770*/  IMAD.MOV.U32 R13, RZ, RZ, R16 ;  /* 0x000000ffff0d7224 */ /* 0x000fe200078e0010 */
[C---:B------:R-:W-:Y:S01]  /*9780*/  ISETP.GT.U32.AND P0, PT, R6.reuse, R10, PT ;  /* 0x0000000a0600720c */ /* 0x040fe20003f04070 */
[----:B------:R-:W-:Y:S01]  /*9790*/  @!P2 IMAD.MOV R11, RZ, RZ, -R11 ;  /* 0x000000ffff0ba224 */ /* 0x000fe200078e0a0b */
[----:B------:R-:W-:Y:S01]  /*97a0*/  ISETP.GE.AND P2, PT, R3, RZ, PT ;  /* 0x000000ff0300720c */ /* 0x000fe20003f46270 */
[----:B------:R-:W-:Y:S01]  /*97b0*/  @!P6 IMAD.MOV R13, RZ, RZ, -R13 ;  /* 0x000000ffff0de224 */ /* 0x000fe200078e0a0d */
[----:B------:R-:W-:Y:S01]  /*97c0*/  ISETP.GT.U32.AND P6, PT, R6, R8, PT ;  /* 0x000000080600720c */ /* 0x000fe20003fc4070 */
[----:B------:R-:W-:Y:S01]  /*97d0*/  IMAD.HI.U32 R2, R27, R19, RZ ;  /* 0x000000131b027227 */ /* 0x000fe200078e00ff */
[----:B------:R-:W-:Y:S01]  /*97e0*/  IABS R3, R0 ;  /* 0x0000000000037213 */ /* 0x000fe20000000000 */
[----:B------:R0:W-:Y:S02]  /*97f0*/  STL [R1+0x118], R11 ;  /* 0x0001180b01007387 */ /* 0x0001e40000100800 */
[----:B------:R-:W-:-:S02]  /*9800*/  @!P5 IMAD.IADD R4, R4, 0x1, -R6 ;  /* 0x000000010404d824 */ /* 0x000fc400078e0a06 */
[----:B------:R-:W-:Y:S01]  /*9810*/  IMAD.HI.U32 R7, R27, R3, RZ ;  /* 0x000000031b077227 */ /* 0x000fe200078e00ff */
[----:B------:R-:W-:Y:S02]  /*9820*/  STL [R1+0x10c], R13 ;  /* 0x00010c0d01007387 */ /* 0x000fe40000100800 */
[----:B------:R-:W-:Y:S01]  /*9830*/  ISETP.GT.U32.AND P5, PT, R6, R4, PT ;  /* 0x000000040600720c */ /* 0x000fe20003fa4070 */
[----:B------:R-:W-:Y:S02]  /*9840*/  @!P0 IMAD.IADD R10, R10, 0x1, -R6 ;  /* 0x000000010a0a8824 */ /* 0x000fe400078e0a06 */
[----:B------:R-:W-:Y:S02]  /*9850*/  IMAD.MOV R2, RZ, RZ, -R2 ;  /* 0x000000ffff027224 */ /* 0x000fe400078e0a02 */
[----:B0-----:R-:W-:Y:S01]  /*9860*/  IMAD.MOV.U32 R11, RZ, RZ, R12 ;  /* 0x000000ffff0b7224 */ /* 0x001fe200078e000c */
[----:B------:R-:W-:Y:S01]  /*9870*/  ISETP.GT.U32.AND P0, PT, R6, R10, PT ;  /* 0x0000000a0600720c */ /* 0x000fe20003f04070 */
[----:B------:R-:W-:-:S02]  /*9880*/  IMAD.MOV R7, RZ, RZ, -R7 ;  /* 0x000000ffff077224 */ /* 0x000fc400078e0a07 */
[----:B------:R-:W-:Y:S01]  /*9890*/  IMAD R19, R6, R2, R19 ;  /* 0x0000000206137224 */ /* 0x000fe200078e0213 */
[----:B------:R-:W-:Y:S01]  /*98a0*/  IADD3 R2, R9, 0x4b, RZ ;  /* 0x0000004b09027810 */ /* 0x000fe20007ffe0ff */
[----:B------:R-:W-:Y:S01]  /*98b0*/  @!P3 IMAD.MOV R11, RZ, RZ, -R11 ;  /* 0x000000ffff0bb224 */ /* 0x000fe200078e0a0b */
[----:B------:R-:W-:Y:S01]  /*98c0*/  ISETP.GE.AND P3, PT, R0, RZ, PT ;  /* 0x000000ff0000720c */ /* 0x000fe20003f66270 */
[--C-:B------:R-:W-:Y:S01]  /*98d0*/  @!P6 IMAD.IADD R8, R8, 0x1, -R6.reuse ;  /* 0x000000010808e824 */ /* 0x100fe200078e0a06 */
[----:B------:R-:W-:Y:S01]  /*98e0*/  IABS R16, R2 ;  /* 0x0000000200107213 */ /* 0x000fe20000000000 */
[----:B------:R-:W-:Y:S01]  /*98f0*/  IMAD R0, R6, R7, R3 ;  /* 0x0000000706007224 */ /* 0x000fe200078e0203 */
[----:B------:R0:W-:Y:S01]  /*9900*/  STL [R1+0x110], R11 ;  /* 0x0001100b01007387 */ /* 0x0001e20000100800 */
[--C-:B------:R-:W-:Y:S01]  /*9910*/  @!P5 IMAD.IADD R4, R4, 0x1, -R6.reuse ;  /* 0x000000010404d824 */ /* 0x100fe200078e0a06 */
[----:B------:R-:W-:Y:S01]  /*9920*/  ISETP.GT.U32.AND P6, PT, R6, R8, PT ;  /* 0x000000080600720c */ /* 0x000fe20003fc4070 */
[----:B------:R-:W-:Y:S01]  /*9930*/  @!P0 IMAD.IADD R10, R10, 0x1, -R6 ;  /* 0x000000010a0a8824 */ /* 0x000fe200078e0a06 */
[----:B------:R-:W-:Y:S01]  /*9940*/  ISETP.GT.U32.AND P0, PT, R6, R0, PT ;  /* 0x000000000600720c */ /* 0x000fe20003f04070 */
[----:B------:R-:W-:Y:S01]  /*9950*/  IMAD.HI.U32 R3, R27, R16, RZ ;  /* 0x000000101b037227 */ /* 0x000fe200078e00ff */
[----:B------:R-:W-:-:S02]  /*9960*/  ISETP.GE.AND P5, PT, R5, RZ, PT ;  /* 0x000000ff0500720c */ /* 0x000fc40003fa6270 */
[C---:B------:R-:W-:Y:S01]  /*9970*/  IADD3 R5, R9.reuse, 0x4a, RZ ;  /* 0x0000004a09057810 */ /* 0x040fe20007ffe0ff */
[----:B------:R-:W-:Y:S01]  /*9980*/  IMAD.MOV R3, RZ, RZ, -R3 ;  /* 0x000000ffff037224 */ /* 0x000fe200078e0a03 */
[----:B------:R-:W-:Y:S01]  /*9990*/  IADD3 R7, R9, 0x48, RZ ;  /* 0x0000004809077810 */ /* 0x000fe20007ffe0ff */
[----:B0-----:R-:W-:Y:S01]  /*99a0*/  IMAD.MOV.U32 R11, RZ, RZ, R4 ;  /* 0x000000ffff0b7224 */ /* 0x001fe200078e0004 */
[----:B------:R-:W-:Y:S01]  /*99b0*/  IABS R24, R5 ;  /* 0x0000000500187213 */ /* 0x000fe20000000000 */
[----:B------:R-:W-:Y:S01]  /*99c0*/  IMAD R16, R6, R3, R16 ;  /* 0x0000000306107224 */ /* 0x000fe200078e0210 */
[----:B------:R-:W-:Y:S01]  /*99d0*/  IABS R12, R7 ;  /* 0x00000007000c7213 */ /* 0x000fe20000000000 */
[--C-:B------:R-:W-:Y:S01]  /*99e0*/  @!P6 IMAD.IADD R8, R8, 0x1, -R6.reuse ;  /* 0x000000010808e824 */ /* 0x100fe200078e0a06 */
[----:B------:R-:W-:Y:S01]  /*99f0*/  ISETP.GT.U32.AND P6, PT, R6, R19, PT ;  /* 0x000000130600720c */ /* 0x000fe20003fc4070 */
[----:B------:R-:W-:Y:S01]  /*9a00*/  @!P0 IMAD.IADD R0, R0, 0x1, -R6 ;  /* 0x0000000100008824 */ /* 0x000fe200078e0a06 */
[----:B------:R-:W-:Y:S01]  /*9a10*/  ISETP.GT.U32.AND P0, PT, R6, R16, PT ;  /* 0x000000100600720c */ /* 0x000fe20003f04070 */
[----:B------:R-:W-:Y:S01]  /*9a20*/  IMAD.HI.U32 R23, R27, R24, RZ ;  /* 0x000000181b177227 */ /* 0x000fe200078e00ff */
[----:B------:R-:W-:-:S03]  /*9a30*/  IADD3 R4, R9, 0x45, RZ ;  /* 0x0000004509047810 */ /* 0x000fc60007ffe0ff */
[----:B------:R-:W-:Y:S02]  /*9a40*/  IMAD.MOV R23, RZ, RZ, -R23 ;  /* 0x000000ffff177224 */ /* 0x000fe400078e0a17 */
[----:B------:R-:W-:Y:S01]  /*9a50*/  @!P4 IMAD.MOV R11, RZ, RZ, -R11 ;  /* 0x000000ffff0bc224 */ /* 0x000fe200078e0a0b */
[C---:B------:R-:W-:Y:S01]  /*9a60*/  ISETP.GT.U32.AND P4, PT, R6.reuse, R0, PT ;  /* 0x000000000600720c */ /* 0x040fe20003f84070 */
[----:B------:R-:W-:Y:S02]  /*9a70*/  IMAD R23, R6, R23, R24 ;  /* 0x0000001706177224 */ /* 0x000fe400078e0218 */
[--C-:B------:R-:W-:Y:S01]  /*9a80*/  @!P6 IMAD.IADD R19, R19, 0x1, -R6.reuse ;  /* 0x000000011313e824 */ /* 0x100fe200078e0a06 */
[----:B------:R0:W-:Y:S01]  /*9a90*/  STL [R1+0xfc], R11 ;  /* 0x0000fc0b01007387 */ /* 0x0001e20000100800 */
[----:B------:R-:W-:Y:S01]  /*9aa0*/  @!P0 IMAD.IADD R16, R16, 0x1, -R6 ;  /* 0x0000000110108824 */ /* 0x000fe200078e0a06 */
[C---:B------:R-:W-:Y:S01]  /*9ab0*/  ISETP.GT.U32.AND P6, PT, R6.reuse, R23, PT ;  /* 0x000000170600720c */ /* 0x040fe20003fc4070 */
[----:B------:R-:W-:Y:S01]  /*9ac0*/  IMAD.HI.U32 R20, R27, R12, RZ ;  /* 0x0000000c1b147227 */ /* 0x000fe200078e00ff */
[----:B------:R-:W-:-:S03]  /*9ad0*/  ISETP.GT.U32.AND P0, PT, R6, R19, PT ;  /* 0x000000130600720c */ /* 0x000fc60003f04070 */
[----:B------:R-:W-:-:S04]  /*9ae0*/  IMAD.HI.U32 R3, R27, R17, RZ ;  /* 0x000000111b037227 */ /* 0x000fc800078e00ff */
[----:B0-----:R-:W-:Y:S01]  /*9af0*/  IMAD.MOV.U32 R11, RZ, RZ, R10 ;  /* 0x000000ffff0b7224 */ /* 0x001fe200078e000a */
[----:B------:R-:W-:Y:S01]  /*9b00*/  IABS R10, R4 ;  /* 0x00000004000a7213 */ /* 0x000fe20000000000 */
[----:B------:R-:W-:Y:S02]  /*9b10*/  IMAD.MOV R20, RZ, RZ, -R20 ;  /* 0x000000ffff147224 */ /* 0x000fe400078e0a14 */
[----:B------:R-:W-:Y:S01]  /*9b20*/  @!P1 IMAD.MOV R11, RZ, RZ, -R11 ;  /* 0x000000ffff0b9224 */ /* 0x000fe200078e0a0b */
[C---:B------:R-:W-:Y:S01]  /*9b30*/  ISETP.GT.U32.AND P1, PT, R6.reuse, R16, PT ;  /* 0x000000100600720c */ /* 0x040fe20003f24070 */
[----:B------:R-:W-:Y:S02]  /*9b40*/  IMAD.MOV R3, RZ, RZ, -R3 ;  /* 0x000000ffff037224 */ /* 0x000fe400078e0a03 */
[C---:B------:R-:W-:Y:S01]  /*9b50*/  IMAD R12, R6.reuse, R20, R12 ;  /* 0x00000014060c7224 */ /* 0x040fe200078e020c */
[----:B------:R-:W-:Y:S01]  /*9b60*/  IADD3 R20, R9, 0x46, RZ ;  /* 0x0000004609147810 */ /* 0x000fe20007ffe0ff */
[----:B------:R-:W-:Y:S01]  /*9b70*/  @!P6 IMAD.IADD R23, R23, 0x1, -R6 ;  /* 0x000000011717e824 */ /* 0x000fe200078e0a06 */
[----:B------:R0:W-:Y:S01]  /*9b80*/  STL [R1+0xf0], R11 ;  /* 0x0000f00b01007387 */ /* 0x0001e20000100800 */
[C---:B------:R-:W-:Y:S01]  /*9b90*/  IMAD R3, R6.reuse, R3, R17 ;  /* 0x0000000306037224 */ /* 0x040fe200078e0211 */
[----:B------:R-:W-:Y:S01]  /*9ba0*/  IABS R17, R20 ;  /* 0x0000001400117213 */ /* 0x000fe20000000000 */
[----:B------:R-:W-:Y:S01]  /*9bb0*/  @!P2 IMAD.MOV R8, RZ, RZ, -R8 ;  /* 0x000000ffff08a224 */ /* 0x000fe200078e0a08 */
[----:B------:R-:W-:Y:S01]  /*9bc0*/  ISETP.GT.U32.AND P2, PT, R6, R22, PT ;  /* 0x000000160600720c */ /* 0x000fe20003f44070 */
[--C-:B------:R-:W-:Y:S01]  /*9bd0*/  @!P4 IMAD.IADD R0, R0, 0x1, -R6.reuse ;  /* 0x000000010000c824 */ /* 0x100fe200078e0a06 */
[----:B------:R-:W-:Y:S01]  /*9be0*/  ISETP.GT.U32.AND P4, PT, R6, R12, PT ;  /* 0x0000000c0600720c */ /* 0x000fe20003f84070 */
[--C-:B------:R-:W-:Y:S01]  /*9bf0*/  @!P1 IMAD.IADD R16, R16, 0x1, -R6.reuse ;  /* 0x0000000110109824 */ /* 0x100fe200078e0a06 */
[C---:B------:R-:W-:Y:S01]  /*9c00*/  ISETP.GT.U32.AND P6, PT, R6.reuse, R23, PT ;  /* 0x000000170600720c */ /* 0x040fe20003fc4070 */
[----:B------:R-:W-:Y:S01]  /*9c10*/  @!P0 IMAD.IADD R19, R19, 0x1, -R6 ;  /* 0x0000000113138824 */ /* 0x000fe200078e0a06 */
[----:B------:R-:W-:Y:S01]  /*9c20*/  ISETP.GT.U32.AND P1, PT, R6, R3, PT ;  /* 0x000000030600720c */ /* 0x000fe20003f24070 */
[----:B------:R1:W-:Y:S01]  /*9c30*/  STL [R1+0xec], R8 ;  /* 0x0000ec0801007387 */ /* 0x0003e20000100800 */
[----:B------:R-:W-:Y:S01]  /*9c40*/  ISETP.GE.AND P0, PT, R2, RZ, PT ;  /* 0x000000ff0200720c */ /* 0x000fe20003f06270 */
[----:B0-----:R-:W-:-:S02]  /*9c50*/  IMAD.MOV.U32 R11, RZ, RZ, R19 ;  /* 0x000000ffff0b7224 */ /* 0x001fc400078e0013 */
[----:B------:R-:W-:Y:S01]  /*9c60*/  IMAD.MOV.U32 R13, RZ, RZ, R0 ;  /* 0x000000ffff0d7224 */ /* 0x000fe200078e0000 */
[----:B------:R-:W-:Y:S01]  /*9c70*/  IADD3 R0, R9, 0x44, RZ ;  /* 0x0000004409007810 */ /* 0x000fe20007ffe0ff */
[--C-:B------:R-:W-:Y:S01]  /*9c80*/  @!P2 IMAD.IADD R22, R22, 0x1, -R6.reuse ;  /* 0x000000011616a824 */ /* 0x100fe200078e0a06 */
[----:B------:R-:W-:Y:S01]  /*9c90*/  ISETP.GE.AND P2, PT, R21, RZ, PT ;  /* 0x000000ff1500720c */ /* 0x000fe20003f46270 */
[----:B------:R-:W-:Y:S01]  /*9ca0*/  @!P4 IMAD.IADD R12, R12, 0x1, -R6 ;  /* 0x000000010c0cc824 */ /* 0x000fe200078e0a06 */
[----:B------:R-:W-:Y:S01]  /*9cb0*/  ISETP.GE.AND P4, PT, R7, RZ, PT ;  /* 0x000000ff0700720c */ /* 0x000fe20003f86270 */
[----:B-1----:R-:W-:-:S04]  /*9cc0*/  IMAD.HI.U32 R8, R27, R10, RZ ;  /* 0x0000000a1b087227 */ /* 0x002fc800078e00ff */
[--C-:B------:R-:W-:Y:S01]  /*9cd0*/  @!P6 IMAD.IADD R23, R23, 0x1, -R6.reuse ;  /* 0x000000011717e824 */ /* 0x100fe200078e0a06 */
[----:B------:R-:W-:Y:S01]  /*9ce0*/  ISETP.GE.AND P6, PT, R5, RZ, PT ;  /* 0x000000ff0500720c */ /* 0x000fe20003fc6270 */
[----:B------:R-:W-:Y:S01]  /*9cf0*/  @!P1 IMAD.IADD R3, R3, 0x1, -R6 ;  /* 0x0000000103039824 */ /* 0x000fe200078e0a06 */
[C---:B------:R-:W-:Y:S01]  /*9d00*/  ISETP.GT.U32.AND P1, PT, R6.reuse, R22, PT ;  /* 0x000000160600720c */ /* 0x040fe20003f24070 */
[----:B------:R-:W-:Y:S01]  /*9d10*/  @!P5 IMAD.MOV R11, RZ, RZ, -R11 ;  /* 0x000000ffff0bd224 */ /* 0x000fe200078e0a0b */
[----:B------:R-:W-:Y:S01]  /*9d20*/  ISETP.GT.U32.AND P5, PT, R6, R12, PT ;  /* 0x0000000c0600720c */ /* 0x000fe20003fa4070 */
[----:B------:R-:W-:Y:S01]  /*9d30*/  IMAD.HI.U32 R2, R27, R17, RZ ;  /* 0x000000111b027227 */ /* 0x000fe200078e00ff */
[----:B------:R-:W-:-:S03]  /*9d40*/  IADD3 R5, R9, 0x43, RZ ;  /* 0x0000004309057810 */ /* 0x000fc60007ffe0ff */
[----:B------:R-:W-:Y:S01]  /*9d50*/  IMAD.MOV R8, RZ, RZ, -R8 ;  /* 0x000000ffff087224 */ /* 0x000fe200078e0a08 */
[----:B------:R-:W-:Y:S01]  /*9d60*/  IABS R19, R5 ;  /* 0x0000000500137213 */ /* 0x000fe20000000000 */
[----:B------:R-:W-:Y:S01]  /*9d70*/  @!P3 IMAD.MOV R13, RZ, RZ, -R13 ;  /* 0x000000ffff0db224 */ /* 0x000fe200078e0a0d */
[C---:B------:R-:W-:Y:S01]  /*9d80*/  ISETP.GT.U32.AND P3, PT, R6.reuse, R3, PT ;  /* 0x000000030600720c */ /* 0x040fe20003f64070 */
[----:B------:R-:W-:Y:S02]  /*9d90*/  IMAD.MOV R2, RZ, RZ, -R2 ;  /* 0x000000ffff027224 */ /* 0x000fe400078e0a02 */
[C---:B------:R-:W-:Y:S01]  /*9da0*/  IMAD R8, R6.reuse, R8, R10 ;  /* 0x0000000806087224 */ /* 0x040fe200078e020a */
[----:B------:R-:W-:Y:S01]  /*9db0*/  STL [R1+0xe0], R13 ;  /* 0x0000e00d01007387 */ /* 0x000fe20000100800 */
[----:B------:R-:W-:Y:S01]  /*9dc0*/  IMAD.MOV.U32 R10, RZ, RZ, R16 ;  /* 0x000000ffff0a7224 */ /* 0x000fe200078e0010 */
[----:B------:R-:W-:Y:S01]  /*9dd0*/  IABS R16, R0 ;  /* 0x0000000000107213 */ /* 0x000fe20000000000 */
[----:B------:R-:W-:Y:S01]  /*9de0*/  IMAD.MOV.U32 R7, RZ, RZ, R23 ;  /* 0x000000ffff077224 */ /* 0x000fe200078e0017 */
[----:B------:R-:W-:Y:S01]  /*9df0*/  STL [R1+0xdc], R11 ;  /* 0x0000dc0b01007387 */ /* 0x000fe20000100800 */
[----:B------:R-:W-:Y:S01]  /*9e00*/  IMAD R2, R6, R2, R17 ;  /* 0x0000000206027224 */ /* 0x000fe200078e0211 */
[----:B------:R-:W-:Y:S01]  /*9e10*/  IADD3 R17, R9, 0x42, RZ ;  /* 0x0000004209117810 */ /* 0x000fe20007ffe0ff */
[----:B------:R-:W-:-:S02]  /*9e20*/  @!P0 IMAD.MOV R10, RZ, RZ, -R10 ;  /* 0x000000ffff0a8224 */ /* 0x000fc400078e0a0a */
[----:B------:R-:W-:Y:S01]  /*9e30*/  @!P6 IMAD.MOV R7, RZ, RZ, -R7 ;  /* 0x000000ffff07e224 */ /* 0x000fe200078e0a07 */
[----:B------:R-:W-:Y:S01]  /*9e40*/  ISETP.GT.U32.AND P0, PT, R6, R2, PT ;  /* 0x000000020600720c */ /* 0x000fe20003f04070 */
[--C-:B------:R-:W-:Y:S01]  /*9e50*/  @!P1 IMAD.IADD R22, R22, 0x1, -R6.reuse ;  /* 0x0000000116169824 */ /* 0x100fe200078e0a06 */
[----:B------:R-:W-:Y:S01]  /*9e60*/  ISETP.GT.U32.AND P1, PT, R6, R8, PT ;  /* 0x000000080600720c */ /* 0x000fe20003f24070 */
[--C-:B------:R-:W-:Y:S01]  /*9e70*/  @!P5 IMAD.IADD R12, R12, 0x1, -R6.reuse ;  /* 0x000000010c0cd824 */ /* 0x100fe200078e0a06 */
[----:B------:R0:W-:Y:S01]  /*9e80*/  STL [R1+0xd8], R10 ;  /* 0x0000d80a01007387 */ /* 0x0001e20000100800 */
[----:B------:R-:W-:Y:S01]  /*9e90*/  @!P3 IMAD.IADD R3, R3, 0x1, -R6 ;  /* 0x000000010303b824 */ /* 0x000fe200078e0a06 */
[----:B------:R-:W-:Y:S02]  /*9ea0*/  ISETP.GE.AND P6, PT, R18, RZ, PT ;  /* 0x000000ff1200720c */ /* 0x000fe40003fc6270 */
[----:B------:R1:W-:Y:S01]  /*9eb0*/  STL [R1+0xd4], R7 ;  /* 0x0000d40701007387 */ /* 0x0003e20000100800 */
[----:B------:R-:W-:Y:S01]  /*9ec0*/  ISETP.GE.AND P3, PT, R4, RZ, PT ;  /* 0x000000ff0400720c */ /* 0x000fe20003f66270 */
[----:B------:R-:W-:Y:S01]  /*9ed0*/  IMAD.HI.U32 R4, R27, R16, RZ ;  /* 0x000000101b047227 */ /* 0x000fe200078e00ff */
[----:B------:R-:W-:-:S03]  /*9ee0*/  ISETP.GE.AND P5, PT, R20, RZ, PT ;  /* 0x000000ff1400720c */ /* 0x000fc60003fa6270 */
[----:B0-----:R-:W-:Y:S01]  /*9ef0*/  IMAD.MOV.U32 R10, RZ, RZ, R22 ;  /* 0x000000ffff0a7224 */ /* 0x001fe200078e0016 */
[----:B------:R-:W-:Y:S01]  /*9f00*/  IADD3 R22, R9, 0x20, RZ ;  /* 0x0000002009167810 */ /* 0x000fe20007ffe0ff */
[----:B------:R-:W-:Y:S02]  /*9f10*/  IMAD.MOV R4, RZ, RZ, -R4 ;  /* 0x000000ffff047224 */ /* 0x000fe400078e0a04 */
[----:B-1----:R-:W-:Y:S02]  /*9f20*/  IMAD.MOV.U32 R7, RZ, RZ, R12 ;  /* 0x000000ffff077224 */ /* 0x002fe400078e000c */
[----:B------:R-:W-:Y:S01]  /*9f30*/  @!P2 IMAD.MOV R10, RZ, RZ, -R10 ;  /* 0x000000ffff0aa224 */ /* 0x000fe200078e0a0a */
[----:B------:R-:W-:Y:S01]  /*9f40*/  ISETP.GE.AND P2, PT, R5, RZ, PT ;  /* 0x000000ff0500720c */ /* 0x000fe20003f46270 */
[----:B------:R-:W-:Y:S02]  /*9f50*/  @!P4 IMAD.MOV R7, RZ, RZ, -R7 ;  /* 0x000000ffff07c224 */ /* 0x000fe400078e0a07 */
[--C-:B------:R-:W-:Y:S01]  /*9f60*/  @!P0 IMAD.IADD R2, R2, 0x1, -R6.reuse ;  /* 0x0000000102028824 */ /* 0x100fe200078e0a06 */
[----:B------:R-:W-:Y:S01]  /*9f70*/  STL [R1+0xd0], R10 ;  /* 0x0000d00a01007387 */ /* 0x000fe20000100800 */
[----:B------:R-:W-:Y:S01]  /*9f80*/  @!P1 IMAD.IADD R8, R8, 0x1, -R6 ;  /* 0x0000000108089824 */ /* 0x000fe200078e0a06 */
[----:B------:R-:W-:Y:S01]  /*9f90*/  ISETP.GE.AND P0, PT, R0, RZ, PT ;  /* 0x000000ff0000720c */ /* 0x000fe20003f06270 */
[C---:B------:R-:W-:Y:S01]  /*9fa0*/  IMAD R16, R6.reuse, R4, R16 ;  /* 0x0000000406107224 */ /* 0x040fe200078e0210 */
[----:B------:R0:W-:Y:S01]  /*9fb0*/  STL [R1+0xcc], R7 ;  /* 0x0000cc0701007387 */ /* 0x0001e20000100800 */
[C---:B------:R-:W-:Y:S01]  /*9fc0*/  ISETP.GT.U32.AND P1, PT, R6.reuse, R2, PT ;  /* 0x000000020600720c */ /* 0x040fe20003f24070 */
[----:B------:R-:W-:Y:S01]  /*9fd0*/  IMAD.HI.U32 R0, R27, R19, RZ ;  /* 0x000000131b007227 */ /* 0x000fe200078e00ff */
[----:B------:R-:W-:-:S03]  /*9fe0*/  ISETP.GT.U32.AND P4, PT, R6, R8, PT ;  /* 0x000000080600720c */ /* 0x000fc60003f84070 */
[----:B------:R-:W-:Y:S02]  /*9ff0*/  IMAD.MOV R0, RZ, RZ, -R0 ;  /* 0x000000ffff007224 */ /* 0x000fe400078e0a00 */
[----:B0-----:R-:W-:Y:S01]  /*a000*/  IMAD.MOV.U32 R7, RZ, RZ, R3 ;  /* 0x000000ffff077224 */ /* 0x001fe200078e0003 */
[C---:B------:R-:W-:Y:S01]  /*a010*/  IADD3 R3, R9.reuse, 0x41, RZ ;  /* 0x0000004109037810 */ /* 0x040fe20007ffe0ff */
[C---:B------:R-:W-:Y:S01]  /*a020*/  IMAD R19, R6.reuse, R0, R19 ;  /* 0x0000000006137224 */ /* 0x040fe200078e0213 */
[----:B------:R-:W-:Y:S01]  /*a030*/  IADD3 R0, R9, 0x40, RZ ;  /* 0x0000004009007810 */ /* 0x000fe20007ffe0ff */
[----:B------:R-:W-:Y:S01]  /*a040*/  @!P6 IMAD.MOV R7, RZ, RZ, -R7 ;  /* 0x000000ffff07e224 */ /* 0x000fe200078e0a07 */
[----:B------:R-:W-:Y:S01]  /*a050*/  ISETP.GT.U32.AND P6, PT, R6, R16, PT ;  /* 0x000000100600720c */ /* 0x000fe20003fc4070 */
[--C-:B------:R-:W-:Y:S01]  /*a060*/  @!P1 IMAD.IADD R2, R2, 0x1, -R6.reuse ;  /* 0x0000000102029824 */ /* 0x100fe200078e0a06 */
[----:B------:R-:W-:Y:S01]  /*a070*/  ISETP.GE.AND P1, PT, R17, RZ, PT ;  /* 0x000000ff1100720c */ /* 0x000fe20003f26270 */
[----:B------:R-:W-:Y:S01]  /*a080*/  @!P4 IMAD.IADD R8, R8, 0x1, -R6 ;  /* 0x000000010808c824 */ /* 0x000fe200078e0a06 */
[----:B------:R-:W-:Y:S01]  /*a090*/  ISETP.GT.U32.AND P4, PT, R6, R19, PT ;  /* 0x000000130600720c */ /* 0x000fe20003f84070 */
[----:B------:R0:W-:Y:S01]  /*a0a0*/  STL [R1+0xc8], R7 ;  /* 0x0000c80701007387 */ /* 0x0001e20000100800 */
[----:B------:R-:W-:Y:S01]  /*a0b0*/  IABS R17, R17 ;  /* 0x0000001100117213 */ /* 0x000fe20000000000 */
[----:B------:R-:W-:Y:S01]  /*a0c0*/  IMAD.MOV.U32 R23, RZ, RZ, R2 ;  /* 0x000000ffff177224 */ /* 0x000fe200078e0002 */
[----:B------:R-:W-:Y:S01]  /*a0d0*/  IABS R4, R0 ;  /* 0x0000000000047213 */ /* 0x000fe20000000000 */
[----:B------:R-:W-:-:S02]  /*a0e0*/  IMAD.MOV.U32 R10, RZ, RZ, R8 ;  /* 0x000000ffff0a7224 */ /* 0x000fc400078e0008 */
[----:B------:R-:W-:-:S04]  /*a0f0*/  IMAD.HI.U32 R5, R27, R17, RZ ;  /* 0x000000111b057227 */ /* 0x000fc800078e00ff */
[--C-:B------:R-:W-:Y:S01]  /*a100*/  @!P6 IMAD.IADD R16, R16, 0x1, -R6.reuse ;  /* 0x000000011010e824 */ /* 0x100fe200078e0a06 */
[----:B0-----:R-:W-:Y:S01]  /*a110*/  IABS R7, R3 ;  /* 0x0000000300077213 */ /* 0x001fe20000000000 */
[----:B------:R-:W-:Y:S02]  /*a120*/  IMAD.MOV R5, RZ, RZ, -R5 ;  /* 0x000000ffff057224 */ /* 0x000fe400078e0a05 */
[----:B------:R-:W-:Y:S01]  /*a130*/  @!P4 IMAD.IADD R19, R19, 0x1, -R6 ;  /* 0x000000011313c824 */ /* 0x000fe200078e0a06 */
[C---:B------:R-:W-:Y:S01]  /*a140*/  ISETP.GT.U32.AND P6, PT, R6.reuse, R16, PT ;  /* 0x000000100600720c */ /* 0x040fe20003fc4070 */
[C---:B------:R-:W-:Y:S02]  /*a150*/  IMAD R17, R6.reuse, R5, R17 ;  /* 0x0000000506117224 */ /* 0x040fe400078e0211 */
[----:B------:R-:W-:Y:S01]  /*a160*/  IMAD.MOV.U32 R2, RZ, RZ, R4 ;  /* 0x000000ffff027224 */ /* 0x000fe200078e0004 */
[----:B------:R-:W-:Y:S01]  /*a170*/  ISETP.GT.U32.AND P4, PT, R6, R19, PT ;  /* 0x000000130600720c */ /* 0x000fe20003f84070 */
[----:B------:R-:W-:Y:S01]  /*a180*/  @!P5 IMAD.MOV R23, RZ, RZ, -R23 ;  /* 0x000000ffff17d224 */ /* 0x000fe200078e0a17 */
[----:B------:R-:W-:Y:S01]  /*a190*/  ISETP.GE.AND P5, PT, R3, RZ, PT ;  /* 0x000000ff0300720c */ /* 0x000fe20003fa6270 */
[----:B------:R-:W-:-:S03]  /*a1a0*/  IMAD.HI.U32 R4, R27, R7, RZ ;  /* 0x000000071b047227 */ /* 0x000fc600078e00ff */
[----:B------:R-:W-:Y:S01]  /*a1b0*/  STL [R1+0xce8], R23 ;  /* 0x000ce81701007387 */ /* 0x000fe20000100800 */
[----:B------:R-:W-:-:S04]  /*a1c0*/  IMAD.HI.U32 R3, R27, R2, RZ ;  /* 0x000000021b037227 */ /* 0x000fc800078e00ff */
[----:B------:R-:W-:Y:S01]  /*a1d0*/  @!P6 IMAD.IADD R16, R16, 0x1, -R6 ;  /* 0x000000011010e824 */ /* 0x000fe200078e0a06 */
[----:B------:R-:W-:Y:S01]  /*a1e0*/  ISETP.GT.U32.AND P6, PT, R6, R17, PT ;  /* 0x000000110600720c */ /* 0x000fe20003fc4070 */
[----:B------:R-:W-:Y:S02]  /*a1f0*/  IMAD.MOV R4, RZ, RZ, -R4 ;  /* 0x000000ffff047224 */ /* 0x000fe400078e0a04 */
[----:B------:R-:W-:Y:S02]  /*a200*/  IMAD.MOV R3, RZ, RZ, -R3 ;  /* 0x000000ffff037224 */ /* 0x000fe400078e0a03 */
[----:B------:R-:W-:Y:S01]  /*a210*/  @!P3 IMAD.MOV R10, RZ, RZ, -R10 ;  /* 0x000000ffff0ab224 */ /* 0x000fe200078e0a0a */
[----:B------:R-:W-:Y:S01]  /*a220*/  ISETP.GE.AND P3, PT, R0, RZ, PT ;  /* 0x000000ff0000720c */ /* 0x000fe20003f66270 */
[C---:B------:R-:W-:Y:S01]  /*a230*/  IMAD R7, R6.reuse, R4, R7 ;  /* 0x0000000406077224 */ /* 0x040fe200078e0207 */
[----:B------:R-:W-:Y:S01]  /*a240*/  IADD3 R0, R9, 0x3f, RZ ;  /* 0x0000003f09007810 */ /* 0x000fe20007ffe0ff */
[C---:B------:R-:W-:Y:S01]  /*a250*/  IMAD R8, R6.reuse, R3, R2 ;  /* 0x0000000306087224 */ /* 0x040fe200078e0202 */
[----:B------:R0:W-:Y:S01]  /*a260*/  STL [R1+0xc4], R10 ;  /* 0x0000c40a01007387 */ /* 0x0001e20000100800 */
[----:B------:R-:W-:Y:S01]  /*a270*/  IMAD.MOV.U32 R11, RZ, RZ, R16 ;  /* 0x000000ffff0b7224 */ /* 0x000fe200078e0010 */
[----:B------:R-:W-:Y:S01]  /*a280*/  IABS R3, R0 ;  /* 0x0000000000037213 */ /* 0x000fe20000000000 */
[--C-:B------:R-:W-:Y:S01]  /*a290*/  @!P4 IMAD.IADD R19, R19, 0x1, -R6.reuse ;  /* 0x000000011313c824 */ /* 0x100fe200078e0a06 */
[C---:B------:R-:W-:Y:S01]  /*a2a0*/  ISETP.GT.U32.AND P4, PT, R6.reuse, R7, PT ;  /* 0x000000070600720c */ /* 0x040fe20003f84070 */
[----:B------:R-:W-:Y:S01]  /*a2b0*/  @!P6 IMAD.IADD R17, R17, 0x1, -R6 ;  /* 0x000000011111e824 */ /* 0x000fe200078e0a06 */
[----:B------:R-:W-:Y:S01]  /*a2c0*/  IADD3 R2, R9, 0x3c, RZ ;  /* 0x0000003c09027810 */ /* 0x000fe20007ffe0ff */
[----:B------:R-:W-:Y:S01]  /*a2d0*/  @!P0 IMAD.MOV R11, RZ, RZ, -R11 ;  /* 0x000000ffff0b8224 */ /* 0x000fe200078e0a0b */
[C---:B------:R-:W-:Y:S01]  /*a2e0*/  ISETP.GT.U32.AND P0, PT, R6.reuse, R8, PT ;  /* 0x000000080600720c */ /* 0x040fe20003f04070 */
[----:B------:R-:W-:Y:S01]  /*a2f0*/  IMAD.HI.U32 R16, R27, R3, RZ ;  /* 0x000000031b107227 */ /* 0x000fe200078e00ff */
[----:B------:R-:W-:-:S02]  /*a300*/  ISETP.GT.U32.AND P6, PT, R6, R17, PT ;  /* 0x000000110600720c */ /* 0x000fc40003fc4070 */
[----:B------:R1:W-:Y:S01]  /*a310*/  STL [R1+0x78], R11 ;  /* 0x0000780b01007387 */ /* 0x0003e20000100800 */
[----:B------:R-:W-:Y:S01]  /*a320*/  IMAD.MOV R16, RZ, RZ, -R16 ;  /* 0x000000ffff107224 */ /* 0x000fe200078e0a10 */
[C---:B0-----:R-:W-:Y:S02]  /*a330*/  IADD3 R10, R9.reuse, 0x3e, RZ ;  /* 0x0000003e090a7810 */ /* 0x041fe40007ffe0ff */
[----:B------:R-:W-:Y:S01]  /*a340*/  IADD3 R4, R9, 0x3d, RZ ;  /* 0x0000003d09047810 */ /* 0x000fe20007ffe0ff */
[--C-:B------:R-:W-:Y:S01]  /*a350*/  @!P4 IMAD.IADD R7, R7, 0x1, -R6.reuse ;  /* 0x000000010707c824 */ /* 0x100fe200078e0a06 */
[----:B------:R-:W-:Y:S02]  /*a360*/  IABS R18, R10 ;  /* 0x0000000a00127213 */ /* 0x000fe40000000000 */
[----:B------:R-:W-:Y:S01]  /*a370*/  IABS R5, R2 ;  /* 0x0000000200057213 */ /* 0x000fe20000000000 */
[--C-:B------:R-:W-:Y:S01]  /*a380*/  @!P0 IMAD.IADD R8, R8, 0x1, -R6.reuse ;  /* 0x0000000108088824 */ /* 0x100fe200078e0a06 */
[C---:B------:R-:W-:Y:S01]  /*a390*/  ISETP.GT.U32.AND P4, PT, R6.reuse, R7, PT ;  /* 0x000000070600720c */ /* 0x040fe20003f84070 */
[----:B-1----:R-:W-:Y:S01]  /*a3a0*/  IMAD.MOV.U32 R11, RZ, RZ, R19 ;  /* 0x000000ffff0b7224 */ /* 0x002fe200078e0013 */
[----:B------:R-:W-:Y:S01]  /*a3b0*/  IABS R12, R4 ;  /* 0x00000004000c7213 */ /* 0x000fe20000000000 */
[----:B------:R-:W-:Y:S01]  /*a3c0*/  @!P6 IMAD.IADD R17, R17, 0x1, -R6 ;  /* 0x000000011111e824 */ /* 0x000fe200078e0a06 */
[----:B------:R-:W-:Y:S01]  /*a3d0*/  ISETP.GT.U32.AND P0, PT, R6, R8, PT ;  /* 0x000000080600720c */ /* 0x000fe20003f04070 */
[----:B------:R-:W-:Y:S01]  /*a3e0*/  @!P2 IMAD.MOV R11, RZ, RZ, -R11 ;  /* 0x000000ffff0ba224 */ /* 0x000fe200078e0a0b */
[----:B------:R-:W-:Y:S01]  /*a3f0*/  ISETP.GE.AND P2, PT, R0, RZ, PT ;  /* 0x000000ff0000720c */ /* 0x000fe20003f46270 */
[----:B------:R-:W-:-:S02]  /*a400*/  IMAD R0, R6, R16, R3 ;  /* 0x0000001006007224 */ /* 0x000fc400078e0203 */
[C---:B------:R-:W-:Y:S01]  /*a410*/  IMAD.HI.U32 R19, R27.reuse, R18, RZ ;  /* 0x000000121b137227 */ /* 0x040fe200078e00ff */
[----:B------:R0:W-:Y:S02]  /*a420*/  STL [R1+0xc0], R11 ;  /* 0x0000c00b01007387 */ /* 0x0001e40000100800 */
[----:B------:R-:W-:Y:S01]  /*a430*/  ISETP.GT.U32.AND P6, PT, R6, R0, PT ;  /* 0x000000000600720c */ /* 0x000fe20003fc4070 */
[----:B------:R-:W-:-:S04]  /*a440*/  IMAD.HI.U32 R16, R27, R5, RZ ;  /* 0x000000051b107227 */ /* 0x000fc800078e00ff */
[----:B------:R-:W-:-:S04]  /*a450*/  IMAD.HI.U32 R3, R27, R12, RZ ;  /* 0x0000000c1b037227 */ /* 0x000fc800078e00ff */
[----:B0-----:R-:W-:Y:S02]  /*a460*/  IMAD.MOV.U32 R11, RZ, RZ, R17 ;  /* 0x000000ffff0b7224 */ /* 0x001fe400078e0011 */
[----:B------:R-:W-:Y:S02]  /*a470*/  IMAD.MOV R19, RZ, RZ, -R19 ;  /* 0x000000ffff137224 */ /* 0x000fe400078e0a13 */
[----:B------:R-:W-:Y:S02]  /*a480*/  @!P1 IMAD.MOV R11, RZ, RZ, -R11 ;  /* 0x000000ffff0b9224 */ /* 0x000fe400078e0a0b */
[----:B------:R-:W-:Y:S01]  /*a490*/  @!P4 IMAD.IADD R7, R7, 0x1, -R6 ;  /* 0x000000010707c824 */ /* 0x000fe200078e0a06 */
[----:B------:R-:W-:Y:S01]  /*a4a0*/  ISETP.GE.AND P4, PT, R10, RZ, PT ;  /* 0x000000ff0a00720c */ /* 0x000fe20003f86270 */
[----:B------:R-:W-:Y:S01]  /*a4b0*/  IMAD.MOV R16, RZ, RZ, -R16 ;  /* 0x000000ffff107224 */ /* 0x000fe200078e0a10 */
[----:B------:R0:W-:Y:S01]  /*a4c0*/  STL [R1+0xac], R11 ;  /* 0x0000ac0b01007387 */ /* 0x0001e20000100800 */
[----:B------:R-:W-:-:S02]  /*a4d0*/  @!P6 IMAD.IADD R0, R0, 0x1, -R6 ;  /* 0x000000010000e824 */ /* 0x000fc400078e0a06 */
[----:B------:R-:W-:Y:S02]  /*a4e0*/  @!P0 IMAD.IADD R8, R8, 0x1, -R6 ;  /* 0x0000000108088824 */ /* 0x000fe400078e0a06 */
[----:B------:R-:W-:Y:S01]  /*a4f0*/  IMAD.MOV R3, RZ, RZ, -R3 ;  /* 0x000000ffff037224 */ /* 0x000fe200078e0a03 */
[C---:B------:R-:W-:Y:S01]  /*a500*/  ISETP.GT.U32.AND P6, PT, R6.reuse, R0, PT ;  /* 0x000000000600720c */ /* 0x040fe20003fc4070 */
[C---:B------:R-:W-:Y:S02]  /*a510*/  IMAD R10, R6.reuse, R19, R18 ;  /* 0x00000013060a7224 */ /* 0x040fe400078e0212 */
[C---:B------:R-:W-:Y:S02]  /*a520*/  IMAD R5, R6.reuse, R16, R5 ;  /* 0x0000001006057224 */ /* 0x040fe400078e0205 */
[----:B0-----:R-:W-:Y:S01]  /*a530*/  IMAD.MOV.U32 R11, RZ, RZ, R8 ;  /* 0x000000ffff0b7224 */ /* 0x001fe200078e0008 */
[C---:B------:R-:W-:Y:S01]  /*a540*/  ISETP.GT.U32.AND P1, PT, R6.reuse, R10, PT ;  /* 0x0000000a0600720c */ /* 0x040fe20003f24070 */
[C---:B------:R-:W-:Y:S01]  /*a550*/  IMAD R12, R6.reuse, R3, R12 ;  /* 0x00000003060c7224 */ /* 0x040fe200078e020c */
[C---:B------:R-:W-:Y:S01]  /*a560*/  IADD3 R3, R9.reuse, 0x3b, RZ ;  /* 0x0000003b09037810 */ /* 0x040fe20007ffe0ff */
[----:B------:R-:W-:Y:S01]  /*a570*/  @!P3 IMAD.MOV R11, RZ, RZ, -R11 ;  /* 0x000000ffff0bb224 */ /* 0x000fe200078e0a0b */
[C---:B------:R-:W-:Y:S01]  /*a580*/  ISETP.GT.U32.AND P3, PT, R6.reuse, R5, PT ;  /* 0x000000050600720c */ /* 0x040fe20003f64070 */
[----:B------:R-:W-:Y:S01]  /*a590*/  IMAD.MOV.U32 R13, RZ, RZ, R7 ;  /* 0x000000ffff0d7224 */ /* 0x000fe200078e0007 */
[----:B------:R-:W-:Y:S01]  /*a5a0*/  ISETP.GT.U32.AND P0, PT, R6, R12, PT ;  /* 0x0000000c0600720c */ /* 0x000fe20003f04070 */
[----:B------:R-:W-:Y:S01]  /*a5b0*/  @!P6 IMAD.IADD R0, R0, 0x1, -R6 ;  /* 0x000000010000e824 */ /* 0x000fe200078e0a06 */
[----:B------:R-:W-:Y:S01]  /*a5c0*/  IABS R16, R3 ;  /* 0x0000000300107213 */ /* 0x000fe20000000000 */
[----:B------:R-:W-:Y:S01]  /*a5d0*/  @!P5 IMAD.MOV R13, RZ, RZ, -R13 ;  /* 0x000000ffff0dd224 */ /* 0x000fe200078e0a0d */
[----:B------:R-:W-:-:S02]  /*a5e0*/  IADD3 R8, R9, 0x3a, RZ ;  /* 0x0000003a09087810 */ /* 0x000fc40007ffe0ff */
[----:B------:R-:W-:Y:S01]  /*a5f0*/  ISETP.GE.AND P5, PT, R4, RZ, PT ;  /* 0x000000ff0400720c */ /* 0x000fe20003fa6270 */
[----:B------:R-:W-:Y:S01]  /*a600*/  @!P1 IMAD.IADD R10, R10, 0x1, -R6 ;  /* 0x000000010a0a9824 */ /* 0x000fe200078e0a06 */
[----:B------:R-:W-:Y:S01]  /*a610*/  STL [R1+0xb8], R13 ;  /* 0x0000b80d01007387 */ /* 0x000fe20000100800 */
[----:B------:R-:W-:Y:S01]  /*a620*/  IMAD.MOV.U32 R7, RZ, RZ, R16 ;  /* 0x000000ffff077224 */ /* 0x000fe200078e0010 */
[----:B------:R-:W-:Y:S01]  /*a630*/  IABS R16, R8 ;  /* 0x0000000800107213 */ /* 0x000fe20000000000 */
[--C-:B------:R-:W-:Y:S01]  /*a640*/  @!P3 IMAD.IADD R5, R5, 0x1, -R6.reuse ;  /* 0x000000010505b824 */ /* 0x100fe200078e0a06 */
[----:B------:R0:W-:Y:S01]  /*a650*/  STL [R1+0xbc], R11 ;  /* 0x0000bc0b01007387 */ /* 0x0001e20000100800 */
[----:B------:R-:W-:Y:S01]  /*a660*/  @!P0 IMAD.IADD R12, R12, 0x1, -R6 ;  /* 0x000000010c0c8824 */ /* 0x000fe200078e0a06 */
[----:B------:R-:W-:Y:S01]  /*a670*/  ISETP.GT.U32.AND P0, PT, R6, R10, PT ;  /* 0x0000000a0600720c */ /* 0x000fe20003f04070 */
[----:B------:R-:W-:Y:S01]  /*a680*/  IMAD.HI.U32 R4, R27, R7, RZ ;  /* 0x000000071b047227 */ /* 0x000fe200078e00ff */
[----:B------:R-:W-:-:S02]  /*a690*/  ISETP.GE.AND P6, PT, R2, RZ, PT ;  /* 0x000000ff0200720c */ /* 0x000fc40003fc6270 */
[----:B------:R-:W-:Y:S01]  /*a6a0*/  ISETP.GT.U32.AND P3, PT, R6, R12, PT ;  /* 0x0000000c0600720c */ /* 0x000fe20003f64070 */
[----:B------:R-:W-:Y:S01]  /*a6b0*/  IMAD.MOV R4, RZ, RZ, -R4 ;  /* 0x000000ffff047224 */ /* 0x000fe200078e0a04 */
[----:B------:R-:W-:Y:S01]  /*a6c0*/  ISETP.GE.AND P1, PT, R3, RZ, PT ;  /* 0x000000ff0300720c */ /* 0x000fe20003f26270 */
[----:B------:R-:W-:Y:S01]  /*a6d0*/  IMAD.HI.U32 R2, R27, R16, RZ ;  /* 0x000000101b027227 */ /* 0x000fe200078e00ff */
[----:B------:R-:W-:-:S03]  /*a6e0*/  IADD3 R3, R9, 0x38, RZ ;  /* 0x0000003809037810 */ /* 0x000fc60007ffe0ff */
[----:B0-----:R-:W-:Y:S01]  /*a6f0*/  IMAD.MOV.U32 R11, RZ, RZ, R0 ;  /* 0x000000ffff0b7224 */ /* 0x001fe200078e0000 */
[C---:B------:R-:W-:Y:S01]  /*a700*/  IADD3 R0, R9.reuse, 0x37, RZ ;  /* 0x0000003709007810 */ /* 0x040fe20007ffe0ff */
[C---:B------:R-:W-:Y:S01]  /*a710*/  IMAD R7, R6.reuse, R4, R7 ;  /* 0x0000000406077224 */ /* 0x040fe200078e0207 */
[----:B------:R-:W-:Y:S01]  /*a720*/  IADD3 R4, R9, 0x39, RZ ;  /* 0x0000003909047810 */ /* 0x000fe20007ffe0ff */
[----:B------:R-:W-:Y:S01]  /*a730*/  @!P2 IMAD.MOV R11, RZ, RZ, -R11 ;  /* 0x000000ffff0ba224 */ /* 0x000fe200078e0a0b */
[----:B------:R-:W-:Y:S01]  /*a740*/  ISETP.GT.U32.AND P2, PT, R6, R5, PT ;  /* 0x000000050600720c */ /* 0x000fe20003f44070 */
[----:B------:R-:W-:Y:S01]  /*a750*/  IMAD.MOV R2, RZ, RZ, -R2 ;  /* 0x000000ffff027224 */ /* 0x000fe200078e0a02 */
[----:B------:R-:W-:Y:S01]  /*a760*/  IABS R18, R0 ;  /* 0x0000000000127213 */ /* 0x000fe20000000000 */
[----:B------:R-:W-:Y:S01]  /*a770*/  @!P0 IMAD.IADD R10, R10, 0x1, -R6 ;  /* 0x000000010a0a8824 */ /* 0x000fe200078e0a06 */
[----:B------:R-:W-:Y:S01]  /*a780*/  IABS R17, R4 ;  /* 0x0000000400117213 */ /* 0x000fe20000000000 */
[----:B------:R-:W-:Y:S01]  /*a790*/  IMAD R16, R6, R2, R16 ;  /* 0x0000000206107224 */ /* 0x000fe200078e0210 */
[----:B------:R0:W-:Y:S01]  /*a7a0*/  STL [R1+0x3c4], R11 ;  /* 0x0003c40b01007387 */ /* 0x0001e20000100800 */
[----:B------:R-:W-:Y:S01]  /*a7b0*/  IABS R2, R3 ;  /* 0x0000000300027213 */ /* 0x000fe20000000000 */
[----:B------:R-:W-:Y:S01]  /*a7c0*/  @!P3 IMAD.IADD R12, R12, 0x1, -R6 ;  /* 0x000000010c0cb824 */ /* 0x000fe200078e0a06 */
[----:B------:R-:W-:-:S02]  /*a7d0*/  ISETP.GT.U32.AND P0, PT, R6, R7, PT ;  /* 0x000000070600720c */ /* 0x000fc40003f04070 */
[----:B------:R-:W-:Y:S01]  /*a7e0*/  ISETP.GT.U32.AND P3, PT, R6, R16, PT ;  /* 0x000000100600720c */ /* 0x000fe20003f64070 */
[----:B------:R-:W-:-:S04]  /*a7f0*/  IMAD.HI.U32 R19, R27, R2, RZ ;  /* 0x000000021b137227 */ /* 0x000fc800078e00ff */
[----:B------:R-:W-:Y:S01]  /*a800*/  @!P2 IMAD.IADD R5, R5, 0x1, -R6 ;  /* 0x000000010505a824 */ /* 0x000fe200078e0a06 */
[----:B------:R-:W-:Y:S01]  /*a810*/  ISETP.GE.AND P2, PT, R8, RZ, PT ;  /* 0x000000ff0800720c */ /* 0x000fe20003f46270 */
[----:B0-----:R-:W-:Y:S02]  /*a820*/  IMAD.MOV.U32 R11, RZ, RZ, R10 ;  /* 0x000000ffff0b7224 */ /* 0x001fe400078e000a */
[----:B------:R-:W-:Y:S02]  /*a830*/  IMAD.MOV.U32 R8, RZ, RZ, R18 ;  /* 0x000000ffff087224 */ /* 0x000fe400078e0012 */
[----:B------:R-:W-:-:S04]  /*a840*/  IMAD.HI.U32 R18, R27, R17, RZ ;  /* 0x000000111b127227 */ /* 0x000fc800078e00ff */
[----:B------:R-:W-:Y:S02]  /*a850*/  @!P4 IMAD.MOV R11, RZ, RZ, -R11 ;  /* 0x000000ffff0bc224 */ /* 0x000fe400078e0a0b */
[----:B------:R-:W-:Y:S02]  /*a860*/  IMAD.MOV R18, RZ, RZ, -R18 ;  /* 0x000000ffff127224 */ /* 0x000fe400078e0a12 */
[----:B------:R-:W-:Y:S01]  /*a870*/  IMAD.MOV R10, RZ, RZ, -R19 ;  /* 0x000000ffff0a7224 */ /* 0x000fe200078e0a13 */
[----:B------:R0:W-:Y:S01]  /*a880*/  STL [R1+0xb4], R11 ;  /* 0x0000b40b01007387 */ /* 0x0001e20000100800 */
[C---:B------:R-:W-:Y:S01]  /*a890*/  IMAD R17, R6.reuse, R18, R17 ;  /* 0x0000001206117224 */ /* 0x040fe200078e0211 */
[C---:B------:R-:W-:Y:S01]  /*a8a0*/  IADD3 R18, R9.reuse, 0x36, RZ ;  /* 0x0000003609127810 */ /* 0x040fe20007ffe0ff */
[----:B------:R-:W-:Y:S01]  /*a8b0*/  IMAD R2, R6, R10, R2 ;  /* 0x0000000a06027224 */ /* 0x000fe200078e0202 */
[----:B------:R-:W-:Y:S01]  /*a8c0*/  IADD3 R10, R9, 0x34, RZ ;  /* 0x00000034090a7810 */ /* 0x000fe20007ffe0ff */
[----:B------:R-:W-:-:S02]  /*a8d0*/  @!P3 IMAD.IADD R16, R16, 0x1, -R6 ;  /* 0x000000011010b824 */ /* 0x000fc400078e0a06 */
[----:B------:R-:W-:Y:S01]  /*a8e0*/  @!P6 IMAD.MOV R5, RZ, RZ, -R5 ;  /* 0x000000ffff05e224 */ /* 0x000fe200078e0a05 */
[----:B------:R-:W-:Y:S01]  /*a8f0*/  ISETP.GT.U32.AND P6, PT, R6, R2, PT ;  /* 0x000000020600720c */ /* 0x000fe20003fc4070 */
[----:B------:R-:W-:Y:S01]  /*a900*/  @!P0 IMAD.IADD R7, R7, 0x1, -R6 ;  /* 0x0000000107078824 */ /* 0x000fe200078e0a06 */
[----:B------:R-:W-:Y:S01]  /*a910*/  ISETP.GE.AND P0, PT, R4, RZ, PT ;  /* 0x000000ff0400720c */ /* 0x000fe20003f06270 */
[----:B0-----:R-:W-:Y:S01]  /*a920*/  IMAD.MOV.U32 R11, RZ, RZ, R12 ;  /* 0x000000ffff0b7224 */ /* 0x001fe200078e000c */
[C---:B------:R-:W-:Y:S01]  /*a930*/  ISETP.GT.U32.AND P4, PT, R6.reuse, R16, PT ;  /* 0x000000100600720c */ /* 0x040fe20003f84070 */
[----:B------:R-:W-:Y:S01]  /*a940*/  IMAD.HI.U32 R4, R27, R8, RZ ;  /* 0x000000081b047227 */ /* 0x000fe200078e00ff */
[C---:B------:R-:W-:Y:S02]  /*a950*/  ISETP.GT.U32.AND P3, PT, R6.reuse, R7, PT ;  /* 0x000000070600720c */ /* 0x040fe40003f64070 */
[----:B------:R-:W-:Y:S01]  /*a960*/  IABS R20, R10 ;  /* 0x0000000a00147213 */ /* 0x000fe20000000000 */
[----:B------:R-:W-:Y:S01]  /*a970*/  @!P5 IMAD.MOV R11, RZ, RZ, -R11 ;  /* 0x000000ffff0bd224 */ /* 0x000fe200078e0a0b */
[----:B------:R-:W-:Y:S01]  /*a980*/  ISETP.GT.U32.AND P5, PT, R6, R17, PT ;  /* 0x000000110600720c */ /* 0x000fe20003fa4070 */
[----:B------:R-:W-:-:S02]  /*a990*/  IMAD.MOV R4, RZ, RZ, -R4 ;  /* 0x000000ffff047224 */ /* 0x000fc400078e0a04 */
[----:B------:R-:W-:Y:S01]  /*a9a0*/  @!P6 IMAD.IADD R2, R2, 0x1, -R6 ;  /* 0x000000010202e824 */ /* 0x000fe200078e0a06 */
[----:B------:R0:W-:Y:S01]  /*a9b0*/  STL [R1+0x9c], R11 ;  /* 0x00009c0b01007387 */ /* 0x0001e20000100800 */
[----:B------:R-:W-:Y:S02]  /*a9c0*/  IMAD R8, R6, R4, R8 ;  /* 0x0000000406087224 */ /* 0x000fe400078e0208 */
[--C-:B------:R-:W-:Y:S01]  /*a9d0*/  @!P4 IMAD.IADD R16, R16, 0x1, -R6.reuse ;  /* 0x000000011010c824 */ /* 0x100fe200078e0a06 */
[----:B------:R1:W-:Y:S01]  /*a9e0*/  STL [R1+0xa4], R5 ;  /* 0x0000a40501007387 */ /* 0x0003e20000100800 */
[----:B------:R-:W-:Y:S01]  /*a9f0*/  @!P3 IMAD.IADD R7, R7, 0x1, -R6 ;  /* 0x000000010707b824 */ /* 0x000fe200078e0a06 */
[----:B------:R-:W-:Y:S01]  /*aa00*/  ISETP.GT.U32.AND P4, PT, R6, R8, PT ;  /* 0x000000080600720c */ /* 0x000fe20003f84070 */
[----:B------:R-:W-:Y:S01]  /*aa10*/  IMAD.MOV.U32 R13, RZ, RZ, R16 ;  /* 0x000000ffff0d7224 */ /* 0x000fe200078e0010 */
[----:B------:R-:W-:Y:S01]  /*aa20*/  ISETP.GE.AND P3, PT, R3, RZ, PT ;  /* 0x000000ff0300720c */ /* 0x000fe20003f66270 */
[----:B------:R-:W-:Y:S01]  /*aa30*/  @!P5 IMAD.IADD R17, R17, 0x1, -R6 ;  /* 0x000000011111d824 */ /* 0x000fe200078e0a06 */
[----:B------:R-:W-:Y:S01]  /*aa40*/  ISETP.GE.AND P5, PT, R0, RZ, PT ;  /* 0x000000ff0000720c */ /* 0x000fe20003fa6270 */
[----:B0-----:R-:W-:Y:S01]  /*aa50*/  IMAD.MOV.U32 R11, RZ, RZ, R7 ;  /* 0x000000ffff0b7224 */ /* 0x001fe200078e0007 */
[----:B------:R-:W-:Y:S01]  /*aa60*/  IADD3 R3, R9, 0x35, RZ ;  /* 0x0000003509037810 */ /* 0x000fe20007ffe0ff */
[----:B------:R-:W-:Y:S01]  /*aa70*/  IMAD.HI.U32 R21, R27, R20, RZ ;  /* 0x000000141b157227 */ /* 0x000fe200078e00ff */
[----:B-1----:R-:W-:-:S02]  /*aa80*/  IABS R5, R18 ;  /* 0x0000001200057213 */ /* 0x002fc40000000000 */
[----:B------:R-:W-:Y:S01]  /*aa90*/  ISETP.GT.U32.AND P6, PT, R6, R17, PT ;  /* 0x000000110600720c */ /* 0x000fe20003fc4070 */
[----:B------:R-:W-:Y:S01]  /*aaa0*/  @!P1 IMAD.MOV R11, RZ, RZ, -R11 ;  /* 0x000000ffff0b9224 */ /* 0x000fe200078e0a0b */
[----:B------:R-:W-:Y:S01]  /*aab0*/  IABS R4, R3 ;  /* 0x0000000300047213 */ /* 0x000fe20000000000 */
[----:B------:R-:W-:-:S03]  /*aac0*/  IMAD.HI.U32 R0, R27, R5, RZ ;  /* 0x000000051b007227 */ /* 0x000fc600078e00ff */
[----:B------:R0:W-:Y:S01]  /*aad0*/  STL [R1+0xa8], R11 ;  /* 0x0000a80b01007387 */ /* 0x0001e20000100800 */
[----:B------:R-:W-:Y:S02]  /*aae0*/  IMAD.MOV R0, RZ, RZ, -R0 ;  /* 0x000000ffff007224 */ /* 0x000fe400078e0a00 */
[--C-:B------:R-:W-:Y:S01]  /*aaf0*/  @!P4 IMAD.IADD R8, R8, 0x1, -R6.reuse ;  /* 0x000000010808c824 */ /* 0x100fe200078e0a06 */
[C---:B------:R-:W-:Y:S01]  /*ab00*/  ISETP.GT.U32.AND P4, PT, R6.reuse, R2, PT ;  /* 0x000000020600720c */ /* 0x040fe20003f84070 */
[C---:B------:R-:W-:Y:S01]  /*ab10*/  IMAD R5, R6.reuse, R0, R5 ;  /* 0x0000000006057224 */ /* 0x040fe200078e0205 */
[----:B------:R-:W-:Y:S01]  /*ab20*/  IADD3 R0, R9, 0x33, RZ ;  /* 0x0000003309007810 */ /* 0x000fe20007ffe0ff */
[----:B------:R-:W-:Y:S01]  /*ab30*/  @!P6 IMAD.IADD R17, R17, 0x1, -R6 ;  /* 0x000000011111e824 */ /* 0x000fe200078e0a06 */
[C---:B------:R-:W-:Y:S01]  /*ab40*/  ISETP.GT.U32.AND P1, PT, R6.reuse, R8, PT ;  /* 0x000000080600720c */ /* 0x040fe20003f24070 */
[----:B------:R-:W-:Y:S01]  /*ab50*/  IMAD.HI.U32 R7, R27, R4, RZ ;  /* 0x000000041b077227 */ /* 0x000fe200078e00ff */
[----:B------:R-:W-:-:S02]  /*ab60*/  ISETP.GT.U32.AND P6, PT, R6, R5, PT ;  /* 0x000000050600720c */ /* 0x000fc40003fc4070 */
[----:B------:R-:W-:Y:S01]  /*ab70*/  IABS R12, R0 ;  /* 0x00000000000c7213 */ /* 0x000fe20000000000 */
[----:B------:R-:W-:Y:S02]  /*ab80*/  IMAD.MOV R7, RZ, RZ, -R7 ;  /* 0x000000ffff077224 */ /* 0x000fe400078e0a07 */
[----:B0-----:R-:W-:Y:S02]  /*ab90*/  IMAD.MOV.U32 R11, RZ, RZ, R17 ;  /* 0x000000ffff0b7224 */ /* 0x001fe400078e0011 */
[----:B------:R-:W-:Y:S01]  /*aba0*/  IMAD R4, R6, R7, R4 ;  /* 0x0000000706047224 */ /* 0x000fe200078e0204 */
[----:B------:R-:W-:Y:S01]  /*abb0*/  IADD3 R7, R9, 0x32, RZ ;  /* 0x0000003209077810 */ /* 0x000fe20007ffe0ff */
[--C-:B------:R-:W-:Y:S02]  /*abc0*/  @!P4 IMAD.IADD R2, R2, 0x1, -R6.reuse ;  /* 0x000000010202c824 */ /* 0x100fe400078e0a06 */
[----:B------:R-:W-:Y:S01]  /*abd0*/  @!P2 IMAD.MOV R13, RZ, RZ, -R13 ;  /* 0x000000ffff0da224 */ /* 0x000fe200078e0a0d */
[C---:B------:R-:W-:Y:S01]  /*abe0*/  ISETP.GT.U32.AND P4, PT, R6.reuse, R4, PT ;  /* 0x000000040600720c */ /* 0x040fe20003f84070 */
[----:B------:R-:W-:Y:S01]  /*abf0*/  @!P6 IMAD.IADD R5, R5, 0x1, -R6 ;  /* 0x000000010505e824 */ /* 0x000fe200078e0a06 */
[----:B------:R-:W-:Y:S01]  /*ac00*/  ISETP.GE.AND P6, PT, R3, RZ, PT ;  /* 0x000000ff0300720c */ /* 0x000fe20003fc6270 */
[----:B------:R-:W-:Y:S01]  /*ac10*/  IMAD.MOV R21, RZ, RZ, -R21 ;  /* 0x000000ffff157224 */ /* 0x000fe200078e0a15 */
[----:B------:R-:W-:Y:S01]  /*ac20*/  STL [R1+0x90], R13 ;  /* 0x0000900d01007387 */ /* 0x000fe20000100800 */
[----:B------:R-:W-:Y:S01]  /*ac30*/  IMAD.HI.U32 R19, R27, R12, RZ ;  /* 0x0000000c1b137227 */ /* 0x000fe200078e00ff */
[----:B------:R-:W-:-:S03]  /*ac40*/  ISETP.GT.U32.AND P2, PT, R6, R5, PT ;  /* 0x000000050600720c */ /* 0x000fc60003f44070 */
[----:B------:R-:W-:Y:S02]  /*ac50*/  @!P0 IMAD.MOV R11, RZ, RZ, -R11 ;  /* 0x000000ffff0b8224 */ /* 0x000fe400078e0a0b */
[----:B------:R-:W-:Y:S01]  /*ac60*/  @!P3 IMAD.MOV R2, RZ, RZ, -R2 ;  /* 0x000000ffff02b224 */ /* 0x000fe200078e0a02 */
[----:B------:R-:W-:Y:S01]  /*ac70*/  ISETP.GE.AND P3, PT, R10, RZ, PT ;  /* 0x000000ff0a00720c */ /* 0x000fe20003f66270 */
[----:B------:R-:W-:Y:S01]  /*ac80*/  IMAD R3, R6, R21, R20 ;  /* 0x0000001506037224 */ /* 0x000fe200078e0214 */
[----:B------:R0:W-:Y:S01]  /*ac90*/  STL [R1+0x8c], R11 ;  /* 0x00008c0b01007387 */ /* 0x0001e20000100800 */
[----:B------:R-:W-:Y:S01]  /*aca0*/  IMAD.MOV R19, RZ, RZ, -R19 ;  /* 0x000000ffff137224 */ /* 0x000fe200078e0a13 */
[----:B------:R-:W-:Y:S01]  /*acb0*/  IADD3 R10, R9, 0x30, RZ ;  /* 0x00000030090a7810 */ /* 0x000fe20007ffe0ff */
[--C-:B------:R-:W-:Y:S01]  /*acc0*/  @!P1 IMAD.IADD R8, R8, 0x1, -R6.reuse ;  /* 0x0000000108089824 */ /* 0x100fe200078e0a06 */
[----:B------:R1:W-:Y:S01]  /*acd0*/  STL [R1+0x80], R2 ;  /* 0x0000800201007387 */ /* 0x0003e20000100800 */
[--C-:B------:R-:W-:Y:S01]  /*ace0*/  @!P4 IMAD.IADD R4, R4, 0x1, -R6.reuse ;  /* 0x000000010404c824 */ /* 0x100fe200078e0a06 */
[----:B------:R-:W-:Y:S01]  /*acf0*/  ISETP.GT.U32.AND P0, PT, R6, R3, PT ;  /* 0x000000030600720c */ /* 0x000fe20003f04070 */
[----:B------:R-:W-:Y:S01]  /*ad00*/  @!P2 IMAD.IADD R5, R5, 0x1, -R6 ;  /* 0x000000010505a824 */ /* 0x000fe200078e0a06 */
[----:B------:R-:W-:Y:S01]  /*ad10*/  ISETP.GE.AND P1, PT, R18, RZ, PT ;  /* 0x000000ff1200720c */ /* 0x000fe20003f26270 */
[----:B0-----:R-:W-:Y:S01]  /*ad20*/  IMAD.MOV.U32 R11, RZ, RZ, R8 ;  /* 0x000000ffff0b7224 */ /* 0x001fe200078e0008 */
[----:B------:R-:W-:-:S02]  /*ad30*/  ISETP.GT.U32.AND P4, PT, R6, R4, PT ;  /* 0x000000040600720c */ /* 0x000fc40003f84070 */
[----:B------:R-:W-:Y:S01]  /*ad40*/  IABS R18, R7 ;  /* 0x0000000700127213 */ /* 0x000fe20000000000 */
[----:B-1----:R-:W-:Y:S01]  /*ad50*/  IMAD R2, R6, R19, R12 ;  /* 0x0000001306027224 */ /* 0x002fe200078e020c */
[----:B------:R-:W-:Y:S01]  /*ad60*/  IABS R20, R10 ;  /* 0x0000000a00147213 */ /* 0x000fe20000000000 */
[----:B------:R-:W-:Y:S01]  /*ad70*/  @!P5 IMAD.MOV R11, RZ, RZ, -R11 ;  /* 0x000000ffff0bd224 */ /* 0x000fe200078e0a0b */
[----:B------:R-:W-:Y:S01]  /*ad80*/  ISETP.GE.AND P5, PT, R0, RZ, PT ;  /* 0x000000ff0000720c */ /* 0x000fe20003fa6270 */
[----:B------:R-:W-:Y:S01]  /*ad90*/  IMAD.HI.U32 R8, R27, R18, RZ ;  /* 0x000000121b087227 */ /* 0x000fe200078e00ff */
[----:B------:R-:W-:Y:S02]  /*ada0*/  ISETP.GT.U32.AND P2, PT, R6, R2, PT ;  /* 0x000000020600720c */ /* 0x000fe40003f44070 */
[----:B------:R-:W-:Y:S01]  /*adb0*/  IADD3 R0, R9, 0x31, RZ ;  /* 0x0000003109007810 */ /* 0x000fe20007ffe0ff */
[----:B------:R0:W-:Y:S01]  /*adc0*/  STL [R1+0x7c], R11 ;  /* 0x00007c0b01007387 */ /* 0x0001e20000100800 */
[----:B------:R-:W-:-:S02]  /*add0*/  @!P0 IMAD.IADD R3, R3, 0x1, -R6 ;  /* 0x0000000103038824 */ /* 0x000fc400078e0a06 */
[----:B------:R-:W-:Y:S01]  /*ade0*/  IABS R21, R0 ;  /* 0x0000000000157213 */ /* 0x000fe20000000000 */
[----:B------:R-:W-:Y:S01]  /*adf0*/  @!P4 IMAD.IADD R4, R4, 0x1, -R6 ;  /* 0x000000010404c824 */ /* 0x000fe200078e0a06 */
[----:B------:R-:W-:Y:S01]  /*ae00*/  ISETP.GE.AND P4, PT, R7, RZ, PT ;  /* 0x000000ff0700720c */ /* 0x000fe20003f86270 */
[----:B------:R-:W-:Y:S01]  /*ae10*/  IMAD.MOV R8, RZ, RZ, -R8 ;  /* 0x000000ffff087224 */ /* 0x000fe200078e0a08 */
[C---:B------:R-:W-:Y:S02]  /*ae20*/  IADD3 R7, R9.reuse, 0x2f, RZ ;  /* 0x0000002f09077810 */ /* 0x040fe40007ffe0ff */
[----:B------:R-:W-:Y:S01]  /*ae30*/  ISETP.GE.AND P0, PT, R0, RZ, PT ;  /* 0x000000ff0000720c */ /* 0x000fe20003f06270 */
[----:B0-----:R-:W-:Y:S01]  /*ae40*/  IMAD.MOV.U32 R11, RZ, RZ, R5 ;  /* 0x000000ffff0b7224 */ /* 0x001fe200078e0005 */
[----:B------:R-:W-:Y:S01]  /*ae50*/  IADD3 R0, R9, 0x2e, RZ ;  /* 0x0000002e09007810 */ /* 0x000fe20007ffe0ff */
[----:B------:R-:W-:Y:S01]  /*ae60*/  @!P2 IMAD.IADD R2, R2, 0x1, -R6 ;  /* 0x000000010202a824 */ /* 0x000fe200078e0a06 */
[C---:B------:R-:W-:Y:S01]  /*ae70*/  ISETP.GT.U32.AND P2, PT, R6.reuse, R3, PT ;  /* 0x000000030600720c */ /* 0x040fe20003f44070 */
[----:B------:R-:W-:Y:S01]  /*ae80*/  @!P1 IMAD.MOV R11, RZ, RZ, -R11 ;  /* 0x000000ffff0b9224 */ /* 0x000fe200078e0a0b */
[----:B------:R-:W-:Y:S01]  /*ae90*/  IABS R17, R7 ;  /* 0x0000000700117213 */ /* 0x000fe20000000000 */
[----:B------:R-:W-:Y:S01]  /*aea0*/  IMAD.HI.U32 R5, R27, R21, RZ ;  /* 0x000000151b057227 */ /* 0x000fe200078e00ff */
[----:B------:R-:W-:-:S02]  /*aeb0*/  ISETP.GT.U32.AND P1, PT, R6, R2, PT ;  /* 0x000000020600720c */ /* 0x000fc40003f24070 */
[----:B------:R0:W-:Y:S01]  /*aec0*/  STL [R1+0x60], R11 ;  /* 0x0000600b01007387 */ /* 0x0001e20000100800 */
[----:B------:R-:W-:Y:S01]  /*aed0*/  IMAD R8, R6, R8, R18 ;  /* 0x0000000806087224 */ /* 0x000fe200078e0212 */
[----:B------:R-:W-:Y:S02]  /*aee0*/  IABS R19, R0 ;  /* 0x0000000000137213 */ /* 0x000fe40000000000 */
[----:B------:R-:W-:-:S03]  /*aef0*/  IADD3 R18, R9, 0x2b, RZ ;  /* 0x0000002b09127810 */ /* 0x000fc60007ffe0ff */
[----:B------:R-:W-:Y:S02]  /*af00*/  @!P2 IMAD.IADD R3, R3, 0x1, -R6 ;  /* 0x000000010303a824 */ /* 0x000fe400078e0a06 */
[----:B0-----:R-:W-:Y:S02]  /*af10*/  IMAD.MOV.U32 R11, RZ, RZ, R4 ;  /* 0x000000ffff0b7224 */ /* 0x001fe400078e0004 */
[----:B------:R-:W-:Y:S02]  /*af20*/  IMAD.MOV R4, RZ, RZ, -R5 ;  /* 0x000000ffff047224 */ /* 0x000fe400078e0a05 */
[----:B------:R-:W-:Y:S01]  /*af30*/  @!P6 IMAD.MOV R11, RZ, RZ, -R11 ;  /* 0x000000ffff0be224 */ /* 0x000fe200078e0a0b */
[C---:B------:R-:W-:Y:S01]  /*af40*/  ISETP.GT.U32.AND P6, PT, R6.reuse, R8, PT ;  /* 0x000000080600720c */ /* 0x040fe20003fc4070 */
[C---:B------:R-:W-:Y:S02]  /*af50*/  IMAD R21, R6.reuse, R4, R21 ;  /* 0x0000000406157224 */ /* 0x040fe400078e0215 */
[C---:B------:R-:W-:Y:S01]  /*af60*/  IMAD.HI.U32 R4, R27.reuse, R20, RZ ;  /* 0x000000141b047227 */ /* 0x040fe200078e00ff */
[----:B------:R0:W-:Y:S02]  /*af70*/  STL [R1+0x64], R11 ;  /* 0x0000640b01007387 */ /* 0x0001e40000100800 */
[----:B------:R-:W-:Y:S01]  /*af80*/  ISETP.GT.U32.AND P2, PT, R6, R21, PT ;  /* 0x000000150600720c */ /* 0x000fe20003f44070 */
[----:B------:R-:W-:Y:S01]  /*af90*/  @!P1 IMAD.IADD R2, R2, 0x1, -R6 ;  /* 0x0000000102029824 */ /* 0x000fe200078e0a06 */
[----:B------:R-:W-:Y:S01]  /*afa0*/  ISETP.GE.AND P1, PT, R10, RZ, PT ;  /* 0x000000ff0a00720c */ /* 0x000fe20003f26270 */
[----:B------:R-:W-:-:S04]  /*afb0*/  IMAD.HI.U32 R5, R27, R17, RZ ;  /* 0x000000111b057227 */ /* 0x000fc800078e00ff */
[----:B------:R-:W-:Y:S01]  /*afc0*/  @!P6 IMAD.IADD R8, R8, 0x1, -R6 ;  /* 0x000000010808e824 */ /* 0x000fe200078e0a06 */
[----:B------:R-:W-:Y:S01]  /*afd0*/  ISETP.GE.AND P6, PT, R7, RZ, PT ;  /* 0x000000ff0700720c */ /* 0x000fe20003fc6270 */
[----:B0-----:R-:W-:Y:S02]  /*afe0*/  IMAD.MOV.U32 R11, RZ, RZ, R3 ;  /* 0x000000ffff0b7224 */ /* 0x001fe400078e0003 */
[----:B------:R-:W-:Y:S02]  /*aff0*/  IMAD.MOV R10, RZ, RZ, -R4 ;  /* 0x000000ffff0a7224 */ /* 0x000fe400078e0a04 */
[----:B------:R-:W-:Y:S02]  /*b000*/  @!P2 IMAD.IADD R21, R21, 0x1, -R6 ;  /* 0x000000011515a824 */ /* 0x000fe400078e0a06 */
[----:B------:R-:W-:Y:S01]  /*b010*/  @!P3 IMAD.MOV R11, RZ, RZ, -R11 ;  /* 0x000000ffff0bb224 */ /* 0x000fe200078e0a0b */
[C---:B------:R-:W-:Y:S01]  /*b020*/  ISETP.GT.U32.AND P3, PT, R6.reuse, R8, PT ;  /* 0x000000080600720c */ /* 0x040fe20003f64070 */
[----:B------:R-:W-:Y:S01]  /*b030*/  IMAD.HI.U32 R4, R27, R19, RZ ;  /* 0x000000131b047227 */ /* 0x000fe200078e00ff */
[----:B------:R-:W-:-:S02]  /*b040*/  ISETP.GT.U32.AND P2, PT, R6, R21, PT ;  /* 0x000000150600720c */ /* 0x000fc40003f44070 */
[----:B------:R-:W-:Y:S01]  /*b050*/  STL [R1+0x68], R11 ;  /* 0x0000680b01007387 */ /* 0x000fe20000100800 */
[----:B------:R-:W-:Y:S02]  /*b060*/  IMAD.MOV R5, RZ, RZ, -R5 ;  /* 0x000000ffff057224 */ /* 0x000fe400078e0a05 */
[C---:B------:R-:W-:Y:S01]  /*b070*/  IMAD R20, R6.reuse, R10, R20 ;  /* 0x0000000a06147224 */ /* 0x040fe200078e0214 */
[----:B------:R-:W-:Y:S01]  /*b080*/  IABS R10, R18 ;  /* 0x00000012000a7213 */ /* 0x000fe20000000000 */
[----:B------:R-:W-:Y:S01]  /*b090*/  IMAD.MOV.U32 R3, RZ, RZ, R2 ;  /* 0x000000ffff037224 */ /* 0x000fe200078e0002 */
[C---:B------:R-:W-:Y:S01]  /*b0a0*/  IADD3 R2, R9.reuse, 0x2c, RZ ;  /* 0x0000002c09027810 */ /* 0x040fe20007ffe0ff */
[----:B------:R-:W-:Y:S02]  /*b0b0*/  IMAD.MOV R4, RZ, RZ, -R4 ;  /* 0x000000ffff047224 */ /* 0x000fe400078e0a04 */
[C---:B------:R-:W-:Y:S01]  /*b0c0*/  IMAD R17, R6.reuse, R5, R17 ;  /* 0x0000000506117224 */ /* 0x040fe200078e0211 */
[----:B------:R-:W-:Y:S01]  /*b0d0*/  IADD3 R5, R9, 0x2d, RZ ;  /* 0x0000002d09057810 */ /* 0x000fe20007ffe0ff */
[----:B------:R-:W-:Y:S01]  /*b0e0*/  @!P5 IMAD.MOV R3, RZ, RZ, -R3 ;  /* 0x000000ffff03d224 */ /* 0x000fe200078e0a03 */
[C---:B------:R-:W-:Y:S01]  /*b0f0*/  ISETP.GT.U32.AND P5, PT, R6.reuse, R20, PT ;  /* 0x000000140600720c */ /* 0x040fe20003fa4070 */
[----:B------:R-:W-:Y:S01]  /*b100*/  IMAD R19, R6, R4, R19 ;  /* 0x0000000406137224 */ /* 0x000fe200078e0213 */
[----:B------:R-:W-:Y:S01]  /*b110*/  IABS R7, R5 ;  /* 0x0000000500077213 */ /* 0x000fe20000000000 */
[--C-:B------:R-:W-:Y:S01]  /*b120*/  @!P3 IMAD.IADD R8, R8, 0x1, -R6.reuse ;  /* 0x000000010808b824 */ /* 0x100fe200078e0a06 */
[C---:B------:R-:W-:Y:S01]  /*b130*/  ISETP.GT.U32.AND P3, PT, R6.reuse, R17, PT ;  /* 0x000000110600720c */ /* 0x040fe20003f64070 */
[----:B------:R-:W-:Y:S01]  /*b140*/  @!P2 IMAD.IADD R21, R21, 0x1, -R6 ;  /* 0x000000011515a824 */ /* 0x000fe200078e0a06 */
[----:B------:R-:W-:Y:S01]  /*b150*/  ISETP.GT.U32.AND P2, PT, R6, R19, PT ;  /* 0x000000130600720c */ /* 0x000fe20003f44070 */
[----:B------:R-:W-:Y:S01]  /*b160*/  IMAD.HI.U32 R16, R27, R7, RZ ;  /* 0x000000071b107227 */ /* 0x000fe200078e00ff */
[----:B------:R-:W-:Y:S01]  /*b170*/  IABS R4, R2 ;  /* 0x0000000200047213 */ /* 0x000fe20000000000 */
[----:B------:R0:W-:Y:S02]  /*b180*/  STL [R1+0x6c], R3 ;  /* 0x00006c0301007387 */ /* 0x0001e40000100800 */
[----:B------:R-:W-:-:S02]  /*b190*/  IMAD.MOV R16, RZ, RZ, -R16 ;  /* 0x000000ffff107224 */ /* 0x000fc400078e0a10 */
[----:B------:R-:W-:Y:S01]  /*b1a0*/  @!P5 IMAD.IADD R20, R20, 0x1, -R6 ;  /* 0x000000011414d824 */ /* 0x000fe200078e0a06 */
[----:B------:R-:W-:Y:S01]  /*b1b0*/  ISETP.GE.AND P5, PT, R0, RZ, PT ;  /* 0x000000ff0000720c */ /* 0x000fe20003fa6270 */
[----:B------:R-:W-:Y:S02]  /*b1c0*/  IMAD.MOV.U32 R0, RZ, RZ, R10 ;  /* 0x000000ffff007224 */ /* 0x000fe400078e000a */
[--C-:B------:R-:W-:Y:S01]  /*b1d0*/  @!P3 IMAD.IADD R17, R17, 0x1, -R6.reuse ;  /* 0x000000011111b824 */ /* 0x100fe200078e0a06 */
[C---:B------:R-:W-:Y:S01]  /*b1e0*/  ISETP.GT.U32.AND P3, PT, R6.reuse, R20, PT ;  /* 0x000000140600720c */ /* 0x040fe20003f64070 */
[----:B------:R-:W-:Y:S01]  /*b1f0*/  @!P2 IMAD.IADD R19, R19, 0x1, -R6 ;  /* 0x000000011313a824 */ /* 0x000fe200078e0a06 */
[----:B0-----:R-:W-:Y:S01]  /*b200*/  IADD3 R3, R9, 0x2a, RZ ;  /* 0x0000002a09037810 */ /* 0x001fe20007ffe0ff */
[----:B------:R-:W-:Y:S01]  /*b210*/  IMAD.HI.U32 R10, R27, R4, RZ ;  /* 0x000000041b0a7227 */ /* 0x000fe200078e00ff */
[----:B------:R-:W-:Y:S02]  /*b220*/  ISETP.GT.U32.AND P2, PT, R6, R17, PT ;  /* 0x000000110600720c */ /* 0x000fe40003f44070 */
[----:B------:R-:W-:Y:S01]  /*b230*/  IABS R12, R3 ;  /* 0x00000003000c7213 */ /* 0x000fe20000000000 */
[----:B------:R-:W-:-:S02]  /*b240*/  IMAD.MOV R10, RZ, RZ, -R10 ;  /* 0x000000ffff0a7224 */ /* 0x000fc400078e0a0a */
[C---:B------:R-:W-:Y:S02]  /*b250*/  IMAD R7, R6.reuse, R16, R7 ;  /* 0x0000001006077224 */ /* 0x040fe400078e0207 */
[----:B------:R-:W-:Y:S01]  /*b260*/  IMAD R4, R6, R10, R4 ;  /* 0x0000000a06047224 */ /* 0x000fe200078e0204 */
[----:B------:R-:W-:Y:S01]  /*b270*/  IADD3 R10, R9, 0x29, RZ ;  /* 0x00000029090a7810 */ /* 0x000fe20007ffe0ff */
[----:B------:R-:W-:Y:S01]  /*b280*/  @!P3 IMAD.IADD R20, R20, 0x1, -R6 ;  /* 0x000000011414b824 */ /* 0x000fe200078e0a06 */
[----:B------:R-:W-:Y:S01]  /*b290*/  ISETP.GT.U32.AND P3, PT, R6, R7, PT ;  /* 0x000000070600720c */ /* 0x000fe20003f64070 */
[----:B------:R-:W-:-:S04]  /*b2a0*/  IMAD.HI.U32 R16, R27, R0, RZ ;  /* 0x000000001b107227 */ /* 0x000fc800078e00ff */
[----:B------:R-:W-:Y:S01]  /*b2b0*/  @!P2 IMAD.IADD R17, R17, 0x1, -R6 ;  /* 0x000000011111a824 */ /* 0x000fe200078e0a06 */
[C---:B------:R-:W-:Y:S01]  /*b2c0*/  ISETP.GT.U32.AND P2, PT, R6.reuse, R4, PT ;  /* 0x000000040600720c */ /* 0x040fe20003f44070 */
[----:B------:R-:W-:Y:S01]  /*b2d0*/  @!P4 IMAD.MOV R8, RZ, RZ, -R8 ;  /* 0x000000ffff08c224 */ /* 0x000fe200078e0a08 */
[C---:B------:R-:W-:Y:S01]  /*b2e0*/  ISETP.GT.U32.AND P4, PT, R6.reuse, R19, PT ;  /* 0x000000130600720c */ /* 0x040fe20003f84070 */
[----:B------:R-:W-:Y:S02]  /*b2f0*/  IMAD.MOV R16, RZ, RZ, -R16 ;  /* 0x000000ffff107224 */ /* 0x000fe400078e0a10 */
[----:B------:R-:W-:Y:S01]  /*b300*/  IMAD.MOV.U32 R11, RZ, RZ, R21 ;  /* 0x000000ffff0b7224 */ /* 0x000fe200078e0015 */
[----:B------:R0:W-:Y:S01]  /*b310*/  STL [R1+0xcec], R8 ;  /* 0x000cec0801007387 */ /* 0x0001e20000100800 */
[C---:B------:R-:W-:Y:S01]  /*b320*/  IMAD R0, R6.reuse, R16, R0 ;  /* 0x0000001006007224 */ /* 0x040fe200078e0200 */
[----:B------:R-:W-:Y:S01]  /*b330*/  IABS R16, R10 ;  /* 0x0000000a00107213 */ /* 0x000fe20000000000 */
[--C-:B------:R-:W-:Y:S01]  /*b340*/  @!P3 IMAD.IADD R7, R7, 0x1, -R6.reuse ;  /* 0x000000010707b824 */ /* 0x100fe200078e0a06 */
[----:B------:R-:W-:Y:S01]  /*b350*/  IADD3 R21, R9, 0x23, RZ ;  /* 0x0000002309157810 */ /* 0x000fe20007ffe0ff */
[----:B------:R-:W-:Y:S01]  /*b360*/  @!P0 IMAD.MOV R11, RZ, RZ, -R11 ;  /* 0x000000ffff0b8224 */ /* 0x000fe200078e0a0b */
[----:B------:R-:W-:Y:S01]  /*b370*/  ISETP.GT.U32.AND P3, PT, R6, R0, PT ;  /* 0x000000000600720c */ /* 0x000fe20003f64070 */
[--C-:B------:R-:W-:Y:S01]  /*b380*/  @!P2 IMAD.IADD R4, R4, 0x1, -R6.reuse ;  /* 0x000000010404a824 */ /* 0x100fe200078e0a06 */
[----:B------:R-:W-:Y:S01]  /*b390*/  ISETP.GT.U32.AND P2, PT, R6, R7, PT ;  /* 0x000000070600720c */ /* 0x000fe20003f44070 */
[----:B------:R-:W-:Y:S01]  /*b3a0*/  @!P4 IMAD.IADD R19, R19, 0x1, -R6 ;  /* 0x000000011313c824 */ /* 0x000fe200078e0a06 */
[----:B------:R-:W-:Y:S01]  /*b3b0*/  ISETP.GE.AND P0, PT, R5, RZ, PT ;  /* 0x000000ff0500720c */ /* 0x000fe20003f06270 */
[----:B0-----:R-:W-:Y:S01]  /*b3c0*/  IMAD.MOV.U32 R8, RZ, RZ, R20 ;  /* 0x000000ffff087224 */ /* 0x001fe200078e0014 */
[----:B------:R0:W-:Y:S01]  /*b3d0*/  STL [R1+0x48], R11 ;  /* 0x0000480b01007387 */ /* 0x0001e20000100800 */
[----:B------:R-:W-:Y:S01]  /*b3e0*/  IMAD.HI.U32 R5, R27, R12, RZ ;  /* 0x0000000c1b057227 */ /* 0x000fe200078e00ff */
[----:B------:R-:W-:-:S02]  /*b3f0*/  ISETP.GE.AND P4, PT, R2, RZ, PT ;  /* 0x000000ff0200720c */ /* 0x000fc40003f86270 */
[----:B------:R-:W-:Y:S01]  /*b400*/  IADD3 R2, R9, 0x28, RZ ;  /* 0x0000002809027810 */ /* 0x000fe20007ffe0ff */
[----:B------:R-:W-:Y:S01]  /*b410*/  @!P1 IMAD.MOV R8, RZ, RZ, -R8 ;  /* 0x000000ffff089224 */ /* 0x000fe200078e0a08 */
[----:B------:R-:W-:Y:S01]  /*b420*/  ISETP.GT.U32.AND P1, PT, R6, R4, PT ;  /* 0x000000040600720c */ /* 0x000fe20003f24070 */
[----:B------:R-:W-:Y:S02]  /*b430*/  IMAD.MOV R5, RZ, RZ, -R5 ;  /* 0x000000ffff057224 */ /* 0x000fe400078e0a05 */
[----:B------:R-:W-:Y:S01]  /*b440*/  @!P3 IMAD.IADD R0, R0, 0x1, -R6 ;  /* 0x000000010000b824 */ /* 0x000fe200078e0a06 */
[----:B------:R1:W-:Y:S01]  /*b450*/  STL [R1+0x4c], R8 ;  /* 0x00004c0801007387 */ /* 0x0003e20000100800 */
[----:B0-----:R-:W-:Y:S01]  /*b460*/  IMAD.MOV.U32 R11, RZ, RZ, R17 ;  /* 0x000000ffff0b7224 */ /* 0x001fe200078e0011 */
[----:B------:R-:W-:Y:S01]  /*b470*/  ISETP.GE.AND P3, PT, R18, RZ, PT ;  /* 0x000000ff1200720c */ /* 0x000fe20003f66270 */
[----:B------:R-:W-:Y:S01]  /*b480*/  IMAD R12, R6, R5, R12 ;  /* 0x00000005060c7224 */ /* 0x000fe200078e020c */
[----:B------:R-:W-:Y:S01]  /*b490*/  IABS R5, R2 ;  /* 0x0000000200057213 */ /* 0x000fe20000000000 */
[----:B------:R-:W-:-:S02]  /*b4a0*/  @!P6 IMAD.MOV R11, RZ, RZ, -R11 ;  /* 0x000000ffff0be224 */ /* 0x000fc400078e0a0b */
[----:B------:R-:W-:Y:S01]  /*b4b0*/  @!P2 IMAD.IADD R7, R7, 0x1, -R6 ;  /* 0x000000010707a824 */ /* 0x000fe200078e0a06 */
[----:B------:R-:W-:Y:S01]  /*b4c0*/  ISETP.GT.U32.AND P6, PT, R6, R12, PT ;  /* 0x0000000c0600720c */ /* 0x000fe20003fc4070 */
[----:B------:R-:W-:Y:S01]  /*b4d0*/  IMAD.HI.U32 R17, R27, R16, RZ ;  /* 0x000000101b117227 */ /* 0x000fe200078e00ff */
[----:B------:R-:W-:Y:S01]  /*b4e0*/  STL [R1+0x5c], R11 ;  /* 0x00005c0b01007387 */ /* 0x000fe20000100800 */
[----:B------:R-:W-:Y:S02]  /*b4f0*/  ISETP.GE.AND P2, PT, R3, RZ, PT ;  /* 0x000000ff0300720c */ /* 0x000fe40003f46270 */
[----:B-1----:R-:W-:Y:S02]  /*b500*/  IMAD.MOV.U32 R8, RZ, RZ, R19 ;  /* 0x000000ffff087224 */ /* 0x002fe400078e0013 */
[----:B------:R-:W-:-:S04]  /*b510*/  IMAD.HI.U32 R18, R27, R5, RZ ;  /* 0x000000051b127227 */ /* 0x000fc800078e00ff */
[----:B------:R-:W-:Y:S01]  /*b520*/  @!P5 IMAD.MOV R8, RZ, RZ, -R8 ;  /* 0x000000ffff08d224 */ /* 0x000fe200078e0a08 */
[----:B------:R-:W-:Y:S01]  /*b530*/  ISETP.GT.U32.AND P5, PT, R6, R0, PT ;  /* 0x000000000600720c */ /* 0x000fe20003fa4070 */
[----:B------:R-:W-:Y:S02]  /*b540*/  IMAD.MOV R17, RZ, RZ, -R17 ;  /* 0x000000ffff117224 */ /* 0x000fe400078e0a11 */
[----:B------:R-:W-:Y:S01]  /*b550*/  IMAD.MOV R18, RZ, RZ, -R18 ;  /* 0x000000ffff127224 */ /* 0x000fe200078e0a12 */
[----:B------:R0:W-:Y:S01]  /*b560*/  STL [R1+0x50], R8 ;  /* 0x0000500801007387 */ /* 0x0001e20000100800 */
[----:B------:R-:W-:Y:S01]  /*b570*/  @!P1 IMAD.IADD R4, R4, 0x1, -R6 ;  /* 0x0000000104049824 */ /* 0x000fe200078e0a06 */
[----:B------:R-:W-:Y:S01]  /*b580*/  ISETP.GE.AND P1, PT, R10, RZ, PT ;  /* 0x000000ff0a00720c */ /* 0x000fe20003f26270 */
[C---:B------:R-:W-:Y:S01]  /*b590*/  IMAD R3, R6.reuse, R17, R16 ;  /* 0x0000001106037224 */ /* 0x040fe200078e0210 */
[----:B------:R-:W-:Y:S01]  /*b5a0*/  IADD3 R10, R9, 0x26, RZ ;  /* 0x00000026090a7810 */ /* 0x000fe20007ffe0ff */
[----:B------:R-:W-:-:S02]  /*b5b0*/  IMAD R5, R6, R18, R5 ;  /* 0x0000001206057224 */ /* 0x000fc400078e0205 */
[--C-:B------:R-:W-:Y:S02]  /*b5c0*/  @!P6 IMAD.IADD R12, R12, 0x1, -R6.reuse ;  /* 0x000000010c0ce824 */ /* 0x100fe400078e0a06 */
[----:B------:R-:W-:Y:S01]  /*b5d0*/  @!P5 IMAD.IADD R0, R0, 0x1, -R6 ;  /* 0x000000010000d824 */ /* 0x000fe200078e0a06 */
[C---:B------:R-:W-:Y:S01]  /*b5e0*/  ISETP.GT.U32.AND P5, PT, R6.reuse, R3, PT ;  /* 0x000000030600720c */ /* 0x040fe20003fa4070 */
[----:B0-----:R-:W-:Y:S01]  /*b5f0*/  IMAD.MOV.U32 R8, RZ, RZ, R7 ;  /* 0x000000ffff087224 */ /* 0x001fe200078e0007 */
[----:B------:R-:W-:Y:S01]  /*b600*/  ISETP.GT.U32.AND P6, PT, R6, R12, PT ;  /* 0x0000000c0600720c */ /* 0x000fe20003fc4070 */
[----:B------:R-:W-:Y:S01]  /*b610*/  @!P3 IMAD.MOV R0, RZ, RZ, -R0 ;  /* 0x000000ffff00b224 */ /* 0x000fe200078e0a00 */
[----:B------:R-:W-:Y:S01]  /*b620*/  IADD3 R7, R9, 0x27, RZ ;  /* 0x0000002709077810 */ /* 0x000fe20007ffe0ff */
[----:B------:R-:W-:Y:S01]  /*b630*/  @!P0 IMAD.MOV R8, RZ, RZ, -R8 ;  /* 0x000000ffff088224 */ /* 0x000fe200078e0a08 */
[----:B------:R-:W-:Y:S02]  /*b640*/  ISETP.GE.AND P0, PT, R2, RZ, PT ;  /* 0x000000ff0200720c */ /* 0x000fe40003f06270 */
[----:B------:R-:W-:-:S02]  /*b650*/  ISETP.GE.AND P3, PT, R7, RZ, PT ;  /* 0x000000ff0700720c */ /* 0x000fc40003f66270 */
[----:B------:R0:W-:Y:S03]  /*b660*/  STL [R1+0x54], R8 ;  /* 0x0000540801007387 */ /* 0x0001e60000100800 */
[--C-:B------:R-:W-:Y:S02]  /*b670*/  @!P5 IMAD.IADD R3, R3, 0x1, -R6.reuse ;  /* 0x000000010303d824 */ /* 0x100fe400078e0a06 */
[----:B------:R-:W-:Y:S01]  /*b680*/  @!P6 IMAD.IADD R12, R12, 0x1, -R6 ;  /* 0x000000010c0ce824 */ /* 0x000fe200078e0a06 */
[----:B------:R-:W-:Y:S02]  /*b690*/  ISETP.GE.AND P6, PT, R10, RZ, PT ;  /* 0x000000ff0a00720c */ /* 0x000fe40003fc6270 */
[----:B------:R-:W-:Y:S01]  /*b6a0*/  ISETP.GT.U32.AND P5, PT, R6, R3, PT ;  /* 0x000000030600720c */ /* 0x000fe20003fa4070 */
[----:B0-----:R-:W-:Y:S01]  /*b6b0*/  IMAD.MOV.U32 R8, RZ, RZ, R4 ;  /* 0x000000ffff087224 */ /* 0x001fe200078e0004 */
[----:B------:R-:W-:-:S02]  /*b6c0*/  IABS R4, R7 ;  /* 0x0000000700047213 */ /* 0x000fc40000000000 */
[----:B------:R-:W-:Y:S01]  /*b6d0*/  IABS R10, R10 ;  /* 0x0000000a000a7213 */ /* 0x000fe20000000000 */
[----:B------:R-:W-:Y:S01]  /*b6e0*/  @!P4 IMAD.MOV R8, RZ, RZ, -R8 ;  /* 0x000000ffff08c224 */ /* 0x000fe200078e0a08 */
[----:B------:R-:W-:Y:S01]  /*b6f0*/  ISETP.GT.U32.AND P4, PT, R6, R5, PT ;  /* 0x000000050600720c */ /* 0x000fe20003f84070 */
[----:B------:R-:W-:-:S03]  /*b700*/  IMAD.HI.U32 R7, R27, R4, RZ ;  /* 0x000000041b077227 */ /* 0x000fc600078e00ff */
[----:B------:R0:W-:Y:S01]  /*b710*/  STL [R1+0x230], R8 ;  /* 0x0002300801007387 */ /* 0x0001e20000100800 */
[----:B------:R-:W-:Y:S02]  /*b720*/  IMAD.MOV R7, RZ, RZ, -R7 ;  /* 0x000000ffff077224 */ /* 0x000fe400078e0a07 */
[--C-:B------:R-:W-:Y:S01]  /*b730*/  @!P5 IMAD.IADD R3, R3, 0x1, -R6.reuse ;  /* 0x000000010303d824 */ /* 0x100fe200078e0a06 */
[----:B------:R1:W-:Y:S03]  /*b740*/  STL [R1+0x270], R0 ;  /* 0x0002700001007387 */ /* 0x0003e60000100800 */
[----:B------:R-:W-:Y:S02]  /*b750*/  IMAD.MOV.U32 R11, RZ, RZ, R3 ;  /* 0x000000ffff0b7224 */ /* 0x000fe400078e0003 */
[----:B------:R-:W-:Y:S02]  /*b760*/  @!P4 IMAD.IADD R5, R5, 0x1, -R6 ;  /* 0x000000010505c824 */ /* 0x000fe400078e0a06 */
[----:B0-----:R-:W-:-:S02]  /*b770*/  IMAD.MOV.U32 R8, RZ, RZ, R12 ;  /* 0x000000ffff087224 */ /* 0x001fc400078e000c */
[----:B------:R-:W-:Y:S01]  /*b780*/  IMAD.HI.U32 R12, R27, R10, RZ ;  /* 0x0000000a1b0c7227 */ /* 0x000fe200078e00ff */
[----:B------:R-:W-:Y:S02]  /*b790*/  ISETP.GT.U32.AND P4, PT, R6, R5, PT ;  /* 0x000000050600720c */ /* 0x000fe40003f84070 */
[C---:B-1----:R-:W-:Y:S01]  /*b7a0*/  IADD3 R0, R9.reuse, 0x25, RZ ;  /* 0x0000002509007810 */ /* 0x042fe20007ffe0ff */
[----:B------:R-:W-:Y:S02]  /*b7b0*/  @!P2 IMAD.MOV R8, RZ, RZ, -R8 ;  /* 0x000000ffff08a224 */ /* 0x000fe400078e0a08 */
[----:B------:R-:W-:Y:S01]  /*b7c0*/  IMAD.MOV R12, RZ, RZ, -R12 ;  /* 0x000000ffff0c7224 */ /* 0x000fe200078e0a0c */
[----:B------:R-:W-:Y:S01]  /*b7d0*/  IABS R2, R0 ;  /* 0x0000000000027213 */ /* 0x000fe20000000000 */
[----:B------:R-:W-:Y:S01]  /*b7e0*/  @!P1 IMAD.MOV R11, RZ, RZ, -R11 ;  /* 0x000000ffff0b9224 */ /* 0x000fe200078e0a0b */
[----:B------:R-:W-:Y:S01]  /*b7f0*/  ISETP.GE.AND P2, PT, R0, RZ, PT ;  /* 0x000000ff0000720c */ /* 0x000fe20003f46270 */
[C---:B------:R-:W-:Y:S01]  /*b800*/  IMAD R0, R6.reuse, R7, R4 ;  /* 0x0000000706007224 */ /* 0x040fe200078e0204 */
[----:B------:R0:W-:Y:S01]  /*b810*/  STL [R1+0x280], R8 ;  /* 0x0002800801007387 */ /* 0x0001e20000100800 */
[C---:B------:R-:W-:Y:S01]  /*b820*/  IMAD R10, R6.reuse, R12, R10 ;  /* 0x0000000c060a7224 */ /* 0x040fe200078e020a */
[----:B------:R-:W-:Y:S01]  /*b830*/  IADD3 R7, R9, 0x24, RZ ;  /* 0x0000002409077810 */ /* 0x000fe20007ffe0ff */
[----:B------:R-:W-:Y:S01]  /*b840*/  @!P4 IMAD.IADD R5, R5, 0x1, -R6 ;  /* 0x000000010505c824 */ /* 0x000fe200078e0a06 */
[C---:B------:R-:W-:Y:S01]  /*b850*/  ISETP.GT.U32.AND P5, PT, R6.reuse, R0, PT ;  /* 0x000000000600720c */ /* 0x040fe20003fa4070 */
[----:B------:R-:W-:Y:S01]  /*b860*/  IMAD.HI.U32 R4, R27, R2, RZ ;  /* 0x000000021b047227 */ /* 0x000fe200078e00ff */
[----:B------:R-:W-:Y:S01]  /*b870*/  IABS R20, R7 ;  /* 0x0000000700147213 */ /* 0x000fe20000000000 */
[----:B------:R1:W-:Y:S01]  /*b880*/  STL [R1+0x240], R11 ;  /* 0x0002400b01007387 */ /* 0x0003e20000100800 */
[----:B------:R-:W-:Y:S01]  /*b890*/  ISETP.GE.AND P1, PT, R21, RZ, PT ;  /* 0x000000ff1500720c */ /* 0x000fe20003f26270 */
[----:B------:R-:W-:Y:S01]  /*b8a0*/  IMAD.MOV R4, RZ, RZ, -R4 ;  /* 0x000000ffff047224 */ /* 0x000fe200078e0a04 */
[----:B------:R-:W-:Y:S01]  /*b8b0*/  IABS R21, R21 ;  /* 0x0000001500157213 */ /* 0x000fe20000000000 */
[----:B0-----:R-:W-:Y:S01]  /*b8c0*/  IMAD.MOV.U32 R8, RZ, RZ, R5 ;  /* 0x000000ffff087224 */ /* 0x001fe200078e0005 */
[C---:B------:R-:W-:Y:S01]  /*b8d0*/  IADD3 R5, R9.reuse, 0x21, RZ ;  /* 0x0000002109057810 */ /* 0x040fe20007ffe0ff */
[C---:B------:R-:W-:Y:S01]  /*b8e0*/  IMAD R2, R6.reuse, R4, R2 ;  /* 0x0000000406027224 */ /* 0x040fe200078e0202 */
[----:B------:R-:W-:Y:S01]  /*b8f0*/  IADD3 R4, R9, 0x22, RZ ;  /* 0x0000002209047810 */ /* 0x000fe20007ffe0ff */
[----:B------:R-:W-:Y:S01]  /*b900*/  @!P0 IMAD.MOV R8, RZ, RZ, -R8 ;  /* 0x000000ffff088224 */ /* 0x000fe200078e0a08 */
[----:B------:R-:W-:Y:S01]  /*b910*/  ISETP.GT.U32.AND P0, PT, R6, R10, PT ;  /* 0x0000000a0600720c */ /* 0x000fe20003f04070 */
[----:B------:R-:W-:Y:S01]  /*b920*/  @!P5 IMAD.IADD R0, R0, 0x1, -R6 ;  /* 0x000000010000d824 */ /* 0x000fe200078e0a06 */
[----:B------:R-:W-:Y:S01]  /*b930*/  IABS R19, R4 ;  /* 0x0000000400137213 */ /* 0x000fe20000000000 */
[----:B------:R-:W-:Y:S01]  /*b940*/  IMAD.HI.U32 R3, R27, R20, RZ ;  /* 0x000000141b037227 */ /* 0x000fe200078e00ff */
[----:B------:R-:W-:Y:S01]  /*b950*/  IABS R18, R5 ;  /* 0x0000000500127213 */ /* 0x000fe20000000000 */
[----:B------:R0:W-:Y:S01]  /*b960*/  STL [R1+0x248], R8 ;  /* 0x0002480801007387 */ /* 0x0001e20000100800 */
[----:B------:R-:W-:Y:S01]  /*b970*/  ISETP.GT.U32.AND P5, PT, R6, R0, PT ;  /* 0x000000000600720c */ /* 0x000fe20003fa4070 */
[----:B------:R-:W-:Y:S01]  /*b980*/  IMAD.MOV R3, RZ, RZ, -R3 ;  /* 0x000000ffff037224 */ /* 0x000fe200078e0a03 */
[----:B------:R-:W-:Y:S01]  /*b990*/  ISETP.GE.AND P4, PT, R7, RZ, PT ;  /* 0x000000ff0700720c */ /* 0x000fe20003f86270 */
[----:B------:R-:W-:Y:S01]  /*b9a0*/  IMAD.HI.U32 R17, R27, R19, RZ ;  /* 0x000000131b117227 */ /* 0x000fe200078e00ff */
[----:B------:R-:W-:-:S02]  /*b9b0*/  IADD3 R7, R9, 0x1f, RZ ;  /* 0x0000001f09077810 */ /* 0x000fc40007ffe0ff */
[----:B------:R-:W-:Y:S01]  /*b9c0*/  IABS R12, R22 ;  /* 0x00000016000c7213 */ /* 0x000fe20000000000 */
[----:B------:R-:W-:Y:S02]  /*b9d0*/  @!P0 IMAD.IADD R10, R10, 0x1, -R6 ;  /* 0x000000010a0a8824 */ /* 0x000fe400078e0a06 */
[C---:B------:R-:W-:Y:S02]  /*b9e0*/  IMAD R20, R6.reuse, R3, R20 ;  /* 0x0000000306147224 */ /* 0x040fe400078e0214 */
[----:B------:R-:W-:Y:S01]  /*b9f0*/  IMAD.HI.U32 R3, R27, R21, RZ ;  /* 0x000000151b037227 */ /* 0x000fe200078e00ff */
[----:B------:R-:W-:-:S03]  /*ba00*/  ISETP.GT.U32.AND P0, PT, R6, R10, PT ;  /* 0x0000000a0600720c */ /* 0x000fc60003f04070 */
[----:B------:R-:W-:Y:S01]  /*ba10*/  @!P5 IMAD.IADD R0, R0, 0x1, -R6 ;  /* 0x000000010000d824 */ /* 0x000fe200078e0a06 */
[----:B------:R-:W-:Y:S01]  /*ba20*/  ISETP.GT.U32.AND P5, PT, R6, R2, PT ;  /* 0x000000020600720c */ /* 0x000fe20003fa4070 */
[----:B------:R-:W-:Y:S02]  /*ba30*/  IMAD.MOV R17, RZ, RZ, -R17 ;  /* 0x000000ffff117224 */ /* 0x000fe400078e0a11 */
[----:B------:R-:W-:Y:S02]  /*ba40*/  IMAD.MOV R3, RZ, RZ, -R3 ;  /* 0x000000ffff037224 */ /* 0x000fe400078e0a03 */
[----:B------:R-:W-:-:S04]  /*ba50*/  IMAD.HI.U32 R16, R27, R18, RZ ;  /* 0x000000121b107227 */ /* 0x000fc800078e00ff */
[--C-:B------:R-:W-:Y:S01]  /*ba60*/  @!P0 IMAD.IADD R10, R10, 0x1, -R6.reuse ;  /* 0x000000010a0a8824 */ /* 0x100fe200078e0a06 */
[C---:B------:R-:W-:Y:S01]  /*ba70*/  ISETP.GT.U32.AND P0, PT, R6.reuse, R20, PT ;  /* 0x000000140600720c */ /* 0x040fe20003f04070 */
[C---:B------:R-:W-:Y:S02]  /*ba80*/  IMAD R19, R6.reuse, R17, R19 ;  /* 0x0000001106137224 */ /* 0x040fe400078e0213 */
[----:B------:R-:W-:Y:S01]  /*ba90*/  IMAD R21, R6, R3, R21 ;  /* 0x0000000306157224 */ /* 0x000fe200078e0215 */
[----:B------:R-:W-:Y:S01]  /*baa0*/  IABS R3, R7 ;  /* 0x0000000700037213 */ /* 0x000fe20000000000 */
[----:B------:R-:W-:Y:S02]  /*bab0*/  @!P5 IMAD.IADD R2, R2, 0x1, -R6 ;  /* 0x000000010202d824 */ /* 0x000fe400078e0a06 */
[----:B------:R-:W-:Y:S02]  /*bac0*/  IMAD.MOV R17, RZ, RZ, -R16 ;  /* 0x000000ffff117224 */ /* 0x000fe400078e0a10 */
[----:B-1----:R-:W-:Y:S01]  /*bad0*/  IMAD.MOV.U32 R11, RZ, RZ, R0 ;  /* 0x000000ffff0b7224 */ /* 0x002fe200078e0000 */
[C---:B------:R-:W-:Y:S01]  /*bae0*/  ISETP.GT.U32.AND P5, PT, R6.reuse, R2, PT ;  /* 0x000000020600720c */ /* 0x040fe20003fa4070 */
[----:B------:R-:W-:Y:S01]  /*baf0*/  IMAD R18, R6, R17, R18 ;  /* 0x0000001106127224 */ /* 0x000fe200078e0212 */
[----:B------:R-:W-:Y:S01]  /*bb00*/  IADD3 R17, R9, 0x1c, RZ ;  /* 0x0000001c09117810 */ /* 0x000fe20007ffe0ff */
[----:B------:R-:W-:-:S04]  /*bb10*/  IMAD.HI.U32 R0, R27, R3, RZ ;  /* 0x000000031b007227 */ /* 0x000fc800078e00ff */
[----:B------:R-:W-:Y:S01]  /*bb20*/  @!P3 IMAD.MOV R11, RZ, RZ, -R11 ;  /* 0x000000ffff0bb224 */ /* 0x000fe200078e0a0b */
[----:B------:R-:W-:Y:S01]  /*bb30*/  ISETP.GT.U32.AND P3, PT, R6, R21, PT ;  /* 0x000000150600720c */ /* 0x000fe20003f64070 */
[----:B------:R-:W-:Y:S01]  /*bb40*/  @!P0 IMAD.IADD R20, R20, 0x1, -R6 ;  /* 0x0000000114148824 */ /* 0x000fe200078e0a06 */
[----:B------:R-:W-:Y:S01]  /*bb50*/  ISETP.GT.U32.AND P0, PT, R6, R18, PT ;  /* 0x000000120600720c */ /* 0x000fe20003f04070 */
[----:B------:R-:W-:Y:S01]  /*bb60*/  IMAD.HI.U32 R16, R27, R12, RZ ;  /* 0x0000000c1b107227 */ /* 0x000fe200078e00ff */
[----:B------:R-:W-:Y:S03]  /*bb70*/  STL [R1+0x21c], R11 ;  /* 0x00021c0b01007387 */ /* 0x000fe60000100800 */
[----:B------:R-:W-:Y:S02]  /*bb80*/  IMAD.MOV R0, RZ, RZ, -R0 ;  /* 0x000000ffff007224 */ /* 0x000fe400078e0a00 */
[----:B0-----:R-:W-:-:S02]  /*bb90*/  IMAD.MOV.U32 R8, RZ, RZ, R10 ;  /* 0x000000ffff087224 */ /* 0x001fc400078e000a */
[----:B------:R-:W-:Y:S02]  /*bba0*/  IMAD.MOV R16, RZ, RZ, -R16 ;  /* 0x000000ffff107224 */ /* 0x000fe400078e0a10 */
[C---:B------:R-:W-:Y:S01]  /*bbb0*/  IMAD R3, R6.reuse, R0, R3 ;  /* 0x0000000006037224 */ /* 0x040fe200078e0203 */
[----:B------:R-:W-:Y:S01]  /*bbc0*/  IADD3 R0, R9, 0x1e, RZ ;  /* 0x0000001e09007810 */ /* 0x000fe20007ffe0ff */
[----:B------:R-:W-:Y:S01]  /*bbd0*/  @!P6 IMAD.MOV R8, RZ, RZ, -R8 ;  /* 0x000000ffff08e224 */ /* 0x000fe200078e0a08 */
[----:B------:R-:W-:Y:S01]  /*bbe0*/  ISETP.GT.U32.AND P6, PT, R6, R19, PT ;  /* 0x000000130600720c */ /* 0x000fe20003fc4070 */
[----:B------:R-:W-:Y:S01]  /*bbf0*/  @!P5 IMAD.IADD R2, R2, 0x1, -R6 ;  /* 0x000000010202d824 */ /* 0x000fe200078e0a06 */
[----:B------:R-:W-:Y:S01]  /*bc00*/  ISETP.GE.AND P5, PT, R4, RZ, PT ;  /* 0x000000ff0400720c */ /* 0x000fe20003fa6270 */
[C---:B------:R-:W-:Y:S01]  /*bc10*/  IMAD R10, R6.reuse, R16, R12 ;  /* 0x00000010060a7224 */ /* 0x040fe200078e020c */
[----:B------:R-:W-:Y:S01]  /*bc20*/  IABS R12, R0 ;  /* 0x00000000000c7213 */ /* 0x000fe20000000000 */
[----:B------:R0:W-:Y:S01]  /*bc30*/  STL [R1+0x214], R8 ;  /* 0x0002140801007387 */ /* 0x0001e20000100800 */
[--C-:B------:R-:W-:Y:S01]  /*bc40*/  @!P3 IMAD.IADD R21, R21, 0x1, -R6.reuse ;  /* 0x000000011515b824 */ /* 0x100fe200078e0a06 */
[----:B------:R-:W-:Y:S01]  /*bc50*/  ISETP.GT.U32.AND P3, PT, R6, R20, PT ;  /* 0x000000140600720c */ /* 0x000fe20003f64070 */
[----:B------:R-:W-:Y:S01]  /*bc60*/  @!P0 IMAD.IADD R18, R18, 0x1, -R6 ;  /* 0x0000000112128824 */ /* 0x000fe200078e0a06 */
[----:B------:R-:W-:-:S04]  /*bc70*/  IADD3 R4, R9, 0x1d, RZ ;  /* 0x0000001d09047810 */ /* 0x000fc80007ffe0ff */
[----:B------:R-:W-:Y:S01]  /*bc80*/  @!P6 IMAD.IADD R19, R19, 0x1, -R6 ;  /* 0x000000011313e824 */ /* 0x000fe200078e0a06 */
[C---:B------:R-:W-:Y:S01]  /*bc90*/  ISETP.GT.U32.AND P6, PT, R6.reuse, R21, PT ;  /* 0x000000150600720c */ /* 0x040fe20003fc4070 */
[----:B0-----:R-:W-:Y:S01]  /*bca0*/  IMAD.MOV.U32 R8, RZ, RZ, R2 ;  /* 0x000000ffff087224 */ /* 0x001fe200078e0002 */
[----:B------:R-:W-:Y:S01]  /*bcb0*/  IABS R16, R4 ;  /* 0x0000000400107213 */ /* 0x000fe20000000000 */
[----:B------:R-:W-:Y:S01]  /*bcc0*/  IMAD.MOV.U32 R2, RZ, RZ, R12 ;  /* 0x000000ffff027224 */ /* 0x000fe200078e000c */
[C---:B------:R-:W-:Y:S01]  /*bcd0*/  ISETP.GT.U32.AND P0, PT, R6.reuse, R19, PT ;  /* 0x000000130600720c */ /* 0x040fe20003f04070 */
[----:B------:R-:W-:Y:S01]  /*bce0*/  @!P2 IMAD.MOV R8, RZ, RZ, -R8 ;  /* 0x000000ffff08a224 */ /* 0x000fe200078e0a08 */
[----:B------:R-:W-:Y:S01]  /*bcf0*/  ISETP.GT.U32.AND P2, PT, R6, R18, PT ;  /* 0x000000120600720c */ /* 0x000fe20003f44070 */
[----:B------:R-:W-:Y:S01]  /*bd00*/  IMAD.HI.U32 R24, R27, R2, RZ ;  /* 0x000000021b187227 */ /* 0x000fe200078e00ff */
[----:B------:R-:W-:Y:S02]  /*bd10*/  IABS R12, R17 ;  /* 0x00000011000c7213 */ /* 0x000fe40000000000 */
[----:B------:R0:W-:Y:S01]  /*bd20*/  STL [R1+0x1f8], R8 ;  /* 0x0001f80801007387 */ /* 0x0001e20000100800 */
[----:B------:R-:W-:-:S02]  /*bd30*/  IMAD.MOV R24, RZ, RZ, -R24 ;  /* 0x000000ffff187224 */ /* 0x000fc400078e0a18 */
[----:B------:R-:W-:Y:S01]  /*bd40*/  @!P3 IMAD.IADD R20, R20, 0x1, -R6 ;  /* 0x000000011414b824 */ /* 0x000fe200078e0a06 */
[C---:B------:R-:W-:Y:S01]  /*bd50*/  ISETP.GT.U32.AND P3, PT, R6.reuse, R10, PT ;  /* 0x0000000a0600720c */ /* 0x040fe20003f64070 */
[----:B------:R-:W-:Y:S02]  /*bd60*/  IMAD R2, R6, R24, R2 ;  /* 0x0000001806027224 */ /* 0x000fe400078e0202 */
[----:B------:R-:W-:-:S04]  /*bd70*/  IMAD.HI.U32 R24, R27, R16, RZ ;  /* 0x000000101b187227 */ /* 0x000fc800078e00ff */
[--C-:B------:R-:W-:Y:S01]  /*bd80*/  @!P2 IMAD.IADD R18, R18, 0x1, -R6.reuse ;  /* 0x000000011212a824 */ /* 0x100fe200078e0a06 */
[C---:B------:R-:W-:Y:S01]  /*bd90*/  ISETP.GT.U32.AND P2, PT, R6.reuse, R2, PT ;  /* 0x000000020600720c */ /* 0x040fe20003f44070 */
[--C-:B------:R-:W-:Y:S01]  /*bda0*/  @!P6 IMAD.IADD R21, R21, 0x1, -R6.reuse ;  /* 0x000000011515e824 */ /* 0x100fe200078e0a06 */
[----:B------:R-:W-:Y:S01]  /*bdb0*/  ISETP.GT.U32.AND P6, PT, R6, R3, PT ;  /* 0x000000030600720c */ /* 0x000fe20003fc4070 */
[--C-:B------:R-:W-:Y:S01]  /*bdc0*/  @!P0 IMAD.IADD R19, R19, 0x1, -R6.reuse ;  /* 0x0000000113138824 */ /* 0x100fe200078e0a06 */
[----:B------:R-:W-:Y:S01]  /*bdd0*/  ISETP.GE.AND P0, PT, R5, RZ, PT ;  /* 0x000000ff0500720c */ /* 0x000fe20003f06270 */
[----:B------:R-:W-:Y:S01]  /*bde0*/  @!P3 IMAD.IADD R10, R10, 0x1, -R6 ;  /* 0x000000010a0ab824 */ /* 0x000fe200078e0a06 */
[----:B------:R-:W-:Y:S01]  /*bdf0*/  ISETP.GE.AND P3, PT, R22, RZ, PT ;  /* 0x000000ff1600720c */ /* 0x000fe20003f66270 */
[----:B------:R-:W-:Y:S02]  /*be00*/  IMAD.MOV R24, RZ, RZ, -R24 ;  /* 0x000000ffff187224 */ /* 0x000fe400078e0a18 */
[----:B0-----:R-:W-:-:S02]  /*be10*/  IMAD.MOV.U32 R8, RZ, RZ, R21 ;  /* 0x000000ffff087224 */ /* 0x001fc400078e0015 */
[----:B------:R-:W-:-:S04]  /*be20*/  IMAD.HI.U32 R5, R27, R12, RZ ;  /* 0x0000000c1b057227 */ /* 0x000fc800078e00ff */
[----:B------:R-:W-:Y:S02]  /*be30*/  IMAD R16, R6, R24, R16 ;  /* 0x0000001806107224 */ /* 0x000fe400078e0210 */
[----:B------:R-:W-:Y:S01]  /*be40*/  @!P2 IMAD.IADD R2, R2, 0x1, -R6 ;  /* 0x000000010202a824 */ /* 0x000fe200078e0a06 */
[C---:B------:R-:W-:Y:S01]  /*be50*/  ISETP.GT.U32.AND P2, PT, R6.reuse, R10, PT ;  /* 0x0000000a0600720c */ /* 0x040fe20003f44070 */
[----:B------:R-:W-:Y:S01]  /*be60*/  IMAD.MOV.U32 R11, RZ, RZ, R19 ;  /* 0x000000ffff0b7224 */ /* 0x000fe200078e0013 */
[C---:B------:R-:W-:Y:S01]  /*be70*/  IADD3 R19, R9.reuse, 0x12, RZ ;  /* 0x0000001209137810 */ /* 0x040fe20007ffe0ff */
[----:B------:R-:W-:Y:S01]  /*be80*/  @!P4 IMAD.MOV R20, RZ, RZ, -R20 ;  /* 0x000000ffff14c224 */ /* 0x000fe200078e0a14 */
[C---:B------:R-:W-:Y:S01]  /*be90*/  ISETP.GT.U32.AND P4, PT, R6.reuse, R2, PT ;  /* 0x000000020600720c */ /* 0x040fe20003f84070 */
[----:B------:R-:W-:Y:S02]  /*bea0*/  @!P1 IMAD.MOV R8, RZ, RZ, -R8 ;  /* 0x000000ffff089224 */ /* 0x000fe400078e0a08 */
[----:B------:R-:W-:Y:S01]  /*beb0*/  IMAD.MOV R22, RZ, RZ, -R5 ;  /* 0x000000ffff167224 */ /* 0x000fe200078e0a05 */
[----:B------:R-:W-:Y:S01]  /*bec0*/  IADD3 R5, R9, 0x1b, RZ ;  /* 0x0000001b09057810 */ /* 0x000fe20007ffe0ff */
[----:B------:R-:W-:Y:S01]  /*bed0*/  @!P5 IMAD.MOV R11, RZ, RZ, -R11 ;  /* 0x000000ffff0bd224 */ /* 0x000fe200078e0a0b */
[C---:B------:R-:W-:Y:S01]  /*bee0*/  ISETP.GT.U32.AND P5, PT, R6.reuse, R16, PT ;  /* 0x000000100600720c */ /* 0x040fe20003fa4070 */
[----:B------:R-:W-:Y:S01]  /*bef0*/  STL [R1+0xcdc], R20 ;  /* 0x000cdc1401007387 */ /* 0x000fe20000100800 */
[----:B------:R-:W-:Y:S01]  /*bf00*/  @!P6 IMAD.IADD R3, R3, 0x1, -R6 ;  /* 0x000000010303e824 */ /* 0x000fe200078e0a06 */
[----:B------:R-:W-:Y:S01]  /*bf10*/  ISETP.GE.AND P6, PT, R7, RZ, PT ;  /* 0x000000ff0700720c */ /* 0x000fe20003fc6270 */
[----:B------:R-:W-:Y:S01]  /*bf20*/  IMAD R12, R6, R22, R12 ;  /* 0x00000016060c7224 */ /* 0x000fe200078e020c */
[----:B------:R0:W-:Y:S01]  /*bf30*/  STL [R1+0x74], R8 ;  /* 0x0000740801007387 */ /* 0x0001e20000100800 */
[----:B------:R-:W-:Y:S01]  /*bf40*/  IABS R7, R5 ;  /* 0x0000000500077213 */ /* 0x000fe20000000000 */
[--C-:B------:R-:W-:Y:S01]  /*bf50*/  @!P2 IMAD.IADD R10, R10, 0x1, -R6.reuse ;  /* 0x000000010a0aa824 */ /* 0x100fe200078e0a06 */
[C---:B------:R-:W-:Y:S01]  /*bf60*/  ISETP.GT.U32.AND P1, PT, R6.reuse, R3, PT ;  /* 0x000000030600720c */ /* 0x040fe20003f24070 */
[----:B------:R-:W-:Y:S01]  /*bf70*/  STL [R1+0xa0], R11 ;  /* 0x0000a00b01007387 */ /* 0x000fe20000100800 */
[----:B------:R-:W-:Y:S01]  /*bf80*/  ISETP.GT.U32.AND P2, PT, R6, R12, PT ;  /* 0x0000000c0600720c */ /* 0x000fe20003f44070 */
[--C-:B------:R-:W-:Y:S01]  /*bf90*/  @!P4 IMAD.IADD R2, R2, 0x1, -R6.reuse ;  /* 0x000000010202c824 */ /* 0x100fe200078e0a06 */
[----:B------:R-:W-:Y:S01]  /*bfa0*/  ISETP.GE.AND P4, PT, R17, RZ, PT ;  /* 0x000000ff1100720c */ /* 0x000fe20003f86270 */
[----:B------:R-:W-:Y:S01]  /*bfb0*/  @!P5 IMAD.IADD R16, R16, 0x1, -R6 ;  /* 0x000000011010d824 */ /* 0x000fe200078e0a06 */
[----:B------:R-:W-:Y:S01]  /*bfc0*/  ISETP.GE.AND P5, PT, R5, RZ, PT ;  /* 0x000000ff0500720c */ /* 0x000fe20003fa6270 */
[----:B0-----:R-:W-:Y:S01]  /*bfd0*/  IMAD.MOV.U32 R8, RZ, RZ, R18 ;  /* 0x000000ffff087224 */ /* 0x001fe200078e0012 */
[----:B------:R-:W0:Y:S01]  /*bfe0*/  I2F.RP R22, R29 ;  /* 0x0000001d00167306 */ /* 0x000e220000209400 */
[----:B------:R-:W-:-:S04]  /*bff0*/  IMAD.HI.U32 R18, R27, R7, RZ ;  /* 0x000000071b127227 */ /* 0x000fc800078e00ff */
[----:B------:R-:W-:Y:S01]  /*c000*/  @!P0 IMAD.MOV R8, RZ, RZ, -R8 ;  /* 0x000000ffff088224 */ /* 0x000fe200078e0a08 */
[----:B------:R-:W-:Y:S01]  /*c010*/  ISETP.GE.AND P0, PT, R0, RZ, PT ;  /* 0x000000ff0000720c */ /* 0x000fe20003f06270 */
[----:B------:R-:W-:Y:S01]  /*c020*/  IMAD.MOV R18, RZ, RZ, -R18 ;  /* 0x000000ffff127224 */ /* 0x000fe200078e0a12 */
[----:B------:R-:W-:Y:S01]  /*c030*/  IADD3 R0, R9, 0x1a, RZ ;  /* 0x0000001a09007810 */ /* 0x000fe20007ffe0ff */
[--C-:B------:R-:W-:Y:S01]  /*c040*/  @!P2 IMAD.IADD R12, R12, 0x1, -R6.reuse ;  /* 0x000000010c0ca824 */ /* 0x100fe200078e0a06 */
[----:B------:R1:W-:Y:S01]  /*c050*/  STL [R1+0xb0], R8 ;  /* 0x0000b00801007387 */ /* 0x0003e20000100800 */
[----:B------:R-:W-:Y:S02]  /*c060*/  IMAD R7, R6, R18, R7 ;  /* 0x0000001206077224 */ /* 0x000fe400078e0207 */
[----:B------:R-:W-:Y:S01]  /*c070*/  @!P1 IMAD.IADD R3, R3, 0x1, -R6 ;  /* 0x0000000103039824 */ /* 0x000fe200078e0a06 */
[----:B------:R-:W-:Y:S02]  /*c080*/  ISETP.GE.AND P1, PT, R4, RZ, PT ;  /* 0x000000ff0400720c */ /* 0x000fe40003f26270 */
[C---:B------:R-:W-:Y:S01]  /*c090*/  ISETP.GT.U32.AND P2, PT, R6.reuse, R12, PT ;  /* 0x0000000c0600720c */ /* 0x040fe20003f44070 */
[----:B------:R-:W-:Y:S01]  /*c0a0*/  @!P6 IMAD.MOV R3, RZ, RZ, -R3 ;  /* 0x000000ffff03e224 */ /* 0x000fe200078e0a03 */
[----:B------:R-:W-:Y:S01]  /*c0b0*/  IABS R4, R0 ;  /* 0x0000000000047213 */ /* 0x000fe20000000000 */
[----:B------:R-:W-:Y:S01]  /*c0c0*/  @!P0 IMAD.MOV R2, RZ, RZ, -R2 ;  /* 0x000000ffff028224 */ /* 0x000fe200078e0a02 */
[----:B------:R-:W-:Y:S01]  /*c0d0*/  ISETP.GT.U32.AND P0, PT, R6, R7, PT ;  /* 0x000000070600720c */ /* 0x000fe20003f04070 */
[----:B-1----:R-:W-:Y:S01]  /*c0e0*/  IMAD.MOV.U32 R8, RZ, RZ, R10 ;  /* 0x000000ffff087224 */ /* 0x002fe200078e000a */
[----:B------:R-:W-:Y:S01]  /*c0f0*/  IADD3 R10, R9, 0x19, RZ ;  /* 0x00000019090a7810 */ /* 0x000fe20007ffe0ff */
[----:B------:R-:W-:Y:S01]  /*c100*/  IMAD.HI.U32 R5, R27, R4, RZ ;  /* 0x000000041b057227 */ /* 0x000fe200078e00ff */
[----:B------:R-:W-:-:S03]  /*c110*/  ISETP.GE.AND P6, PT, R0, RZ, PT ;  /* 0x000000ff0000720c */ /* 0x000fc60003fc6270 */
[----:B------:R-:W-:Y:S01]  /*c120*/  @!P3 IMAD.MOV R8, RZ, RZ, -R8 ;  /* 0x000000ffff08b224 */ /* 0x000fe200078e0a08 */
[----:B------:R-:W-:Y:S01]  /*c130*/  ISETP.GT.U32.AND P3, PT, R6, R16, PT ;  /* 0x000000100600720c */ /* 0x000fe20003f64070 */
[--C-:B------:R-:W-:Y:S02]  /*c140*/  @!P2 IMAD.IADD R12, R12, 0x1, -R6.reuse ;  /* 0x000000010c0ca824 */ /* 0x100fe400078e0a06 */
[----:B------:R-:W-:Y:S01]  /*c150*/  IMAD.MOV R5, RZ, RZ, -R5 ;  /* 0x000000ffff057224 */ /* 0x000fe200078e0a05 */
[----:B------:R1:W-:Y:S01]  /*c160*/  STL [R1+0x100], R8 ;  /* 0x0001000801007387 */ /* 0x0003e20000100800 */
[----:B------:R-:W-:Y:S02]  /*c170*/  @!P0 IMAD.IADD R7, R7, 0x1, -R6 ;  /* 0x0000000107078824 */ /* 0x000fe400078e0a06 */
[----:B------:R-:W-:Y:S01]  /*c180*/  IMAD R4, R6, R5, R4 ;  /* 0x0000000506047224 */ /* 0x000fe200078e0204 */
[----:B------:R2:W-:Y:S01]  /*c190*/  STL [R1+0x140], R3 ;  /* 0x0001400301007387 */ /* 0x0005e20000100800 */
[----:B------:R-:W-:-:S03]  /*c1a0*/  IADD3 R5, R9, 0x16, RZ ;  /* 0x0000001609057810 */ /* 0x000fc60007ffe0ff */
[----:B------:R3:W-:Y:S01]  /*c1b0*/  STL [R1+0x170], R2 ;  /* 0x0001700201007387 */ /* 0x0007e20000100800 */
[----:B------:R-:W-:Y:S01]  /*c1c0*/  @!P3 IMAD.IADD R16, R16, 0x1, -R6 ;  /* 0x000000011010b824 */ /* 0x000fe200078e0a06 */
[----:B------:R-:W-:Y:S02]  /*c1d0*/  ISETP.GE.AND P3, PT, R10, RZ, PT ;  /* 0x000000ff0a00720c */ /* 0x000fe40003f66270 */
[----:B------:R-:W-:Y:S01]  /*c1e0*/  IABS R10, R10 ;  /* 0x0000000a000a7213 */ /* 0x000fe20000000000 */
[----:B-1----:R-:W-:Y:S01]  /*c1f0*/  IMAD.MOV.U32 R8, RZ, RZ, R16 ;  /* 0x000000ffff087224 */ /* 0x002fe200078e0010 */
[C---:B------:R-:W-:Y:S02]  /*c200*/  ISETP.GT.U32.AND P0, PT, R6.reuse, R4, PT ;  /* 0x000000040600720c */ /* 0x040fe40003f04070 */
[C---:B--2---:R-:W-:Y:S01]  /*c210*/  IADD3 R3, R9.reuse, 0x17, RZ ;  /* 0x0000001709037810 */ /* 0x044fe20007ffe0ff */
[----:B------:R-:W-:Y:S01]  /*c220*/  @!P1 IMAD.MOV R8, RZ, RZ, -R8 ;  /* 0x000000ffff089224 */ /* 0x000fe200078e0a08 */
[----:B---3--:R-:W-:Y:S01]  /*c230*/  IADD3 R2, R9, 0x18, RZ ;  /* 0x0000001809027810 */ /* 0x008fe20007ffe0ff */
[----:B------:R-:W-:Y:S01]  /*c240*/  IMAD.HI.U32 R17, R27, R10, RZ ;  /* 0x0000000a1b117227 */ /* 0x000fe200078e00ff */
[----:B------:R-:W-:-:S02]  /*c250*/  ISETP.GT.U32.AND P1, PT, R6, R7, PT ;  /* 0x000000070600720c */ /* 0x000fc40003f24070 */
[----:B------:R-:W-:Y:S01]  /*c260*/  ISETP.GE.AND P2, PT, R2, RZ, PT ;  /* 0x000000ff0200720c */ /* 0x000fe20003f46270 */
[----:B------:R1:W-:Y:S01]  /*c270*/  STL [R1+0x180], R8 ;  /* 0x0001800801007387 */ /* 0x0003e20000100800 */
[----:B------:R-:W-:Y:S01]  /*c280*/  IABS R2, R2 ;  /* 0x0000000200027213 */ /* 0x000fe20000000000 */
[----:B------:R-:W-:Y:S01]  /*c290*/  IMAD.MOV R17, RZ, RZ, -R17 ;  /* 0x000000ffff117224 */ /* 0x000fe200078e0a11 */
[----:B------:R-:W-:Y:S01]  /*c2a0*/  IABS R0, R3 ;  /* 0x0000000300007213 */ /* 0x000fe20000000000 */
[----:B------:R-:W-:-:S04]  /*c2b0*/  @!P0 IMAD.IADD R4, R4, 0x1, -R6 ;  /* 0x0000000104048824 */ /* 0x000fc800078e0a06 */
[----:B------:R-:W-:Y:S01]  /*c2c0*/  IMAD.HI.U32 R16, R27, R0, RZ ;  /* 0x000000001b107227 */ /* 0x000fe200078e00ff */
[----:B------:R-:W-:-:S03]  /*c2d0*/  ISETP.GT.U32.AND P0, PT, R6, R4, PT ;  /* 0x000000040600720c */ /* 0x000fc60003f04070 */
[----:B-1----:R-:W-:Y:S02]  /*c2e0*/  IMAD.MOV.U32 R8, RZ, RZ, R12 ;  /* 0x000000ffff087224 */ /* 0x002fe400078e000c */
[----:B------:R-:W-:-:S04]  /*c2f0*/  IMAD.HI.U32 R12, R27, R2, RZ ;  /* 0x000000021b0c7227 */ /* 0x000fc800078e00ff */
[----:B------:R-:W-:Y:S01]  /*c300*/  @!P4 IMAD.MOV R8, RZ, RZ, -R8 ;  /* 0x000000ffff08c224 */ /* 0x000fe200078e0a08 */
[----:B------:R-:W-:Y:S01]  /*c310*/  ISETP.GE.AND P4, PT, R3, RZ, PT ;  /* 0x000000ff0300720c */ /* 0x000fe20003f86270 */
[----:B------:R-:W-:Y:S02]  /*c320*/  IMAD.MOV R12, RZ, RZ, -R12 ;  /* 0x000000ffff0c7224 */ /* 0x000fe400078e0a0c */
[----:B------:R-:W-:Y:S01]  /*c330*/  @!P1 IMAD.IADD R7, R7, 0x1, -R6 ;  /* 0x0000000107079824 */ /* 0x000fe200078e0a06 */
[----:B------:R1:W-:Y:S01]  /*c340*/  STL [R1+0x178], R8 ;  /* 0x0001780801007387 */ /* 0x0003e20000100800 */
[C---:B------:R-:W-:Y:S01]  /*c350*/  IMAD R2, R6.reuse, R12, R2 ;  /* 0x0000000c06027224 */ /* 0x040fe200078e0202 */
[C---:B------:R-:W-:Y:S01]  /*c360*/  IADD3 R12, R9.reuse, 0x14, RZ ;  /* 0x00000014090c7810 */ /* 0x040fe20007ffe0ff */
[----:B------:R-:W-:Y:S01]  /*c370*/  IMAD R3, R6, R17, R10 ;  /* 0x0000001106037224 */ /* 0x000fe200078e020a */
[----:B------:R-:W-:Y:S01]  /*c380*/  IABS R10, R5 ;  /* 0x00000005000a7213 */ /* 0x000fe20000000000 */
[----:B------:R-:W-:Y:S01]  /*c390*/  @!P0 IMAD.IADD R4, R4, 0x1, -R6 ;  /* 0x0000000104048824 */ /* 0x000fe200078e0a06 */
[----:B------:R-:W-:Y:S01]  /*c3a0*/  IABS R21, R12 ;  /* 0x0000000c00157213 */ /* 0x000fe20000000000 */
[----:B------:R-:W-:Y:S01]  /*c3b0*/  IMAD.MOV R16, RZ, RZ, -R16 ;  /* 0x000000ffff107224 */ /* 0x000fe200078e0a10 */
[C---:B------:R-:W-:Y:S01]  /*c3c0*/  ISETP.GT.U32.AND P1, PT, R6.reuse, R3, PT ;  /* 0x000000030600720c */ /* 0x040fe20003f24070 */
[----:B-1----:R-:W-:Y:S01]  /*c3d0*/  IMAD.MOV.U32 R8, RZ, RZ, R7 ;  /* 0x000000ffff087224 */ /* 0x002fe200078e0007 */
[----:B------:R-:W-:Y:S01]  /*c3e0*/  IADD3 R7, R9, 0x15, RZ ;  /* 0x0000001509077810 */ /* 0x000fe20007ffe0ff */
[----:B------:R-:W-:-:S02]  /*c3f0*/  IMAD R0, R6, R16, R0 ;  /* 0x0000001006007224 */ /* 0x000fc400078e0200 */
[----:B------:R-:W-:Y:S01]  /*c400*/  @!P5 IMAD.MOV R8, RZ, RZ, -R8 ;  /* 0x000000ffff08d224 */ /* 0x000fe200078e0a08 */
[C---:B------:R-:W-:Y:S01]  /*c410*/  ISETP.GT.U32.AND P5, PT, R6.reuse, R2, PT ;  /* 0x000000020600720c */ /* 0x040fe20003fa4070 */
[----:B------:R-:W-:Y:S01]  /*c420*/  IMAD.HI.U32 R16, R27, R10, RZ ;  /* 0x0000000a1b107227 */ /* 0x000fe200078e00ff */
[C---:B------:R-:W-:Y:S02]  /*c430*/  ISETP.GT.U32.AND P0, PT, R6.reuse, R0, PT ;  /* 0x000000000600720c */ /* 0x040fe40003f04070 */
[----:B------:R1:W-:Y:S01]  /*c440*/  STL [R1+0x150], R8 ;  /* 0x0001500801007387 */ /* 0x0003e20000100800 */
[----:B------:R-:W-:Y:S01]  /*c450*/  IMAD.MOV R16, RZ, RZ, -R16 ;  /* 0x000000ffff107224 */ /* 0x000fe200078e0a10 */
[----:B------:R-:W-:Y:S01]  /*c460*/  IABS R18, R7 ;  /* 0x0000000700127213 */ /* 0x000fe20000000000 */
[----:B------:R-:W-:Y:S02]  /*c470*/  @!P1 IMAD.IADD R3, R3, 0x1, -R6 ;  /* 0x0000000103039824 */ /* 0x000fe400078e0a06 */
[----:B------:R-:W-:-:S02]  /*c480*/  IMAD R10, R6, R16, R10 ;  /* 0x00000010060a7224 */ /* 0x000fc400078e020a */
[----:B------:R-:W-:Y:S01]  /*c490*/  IMAD.HI.U32 R16, R27, R18, RZ ;  /* 0x000000121b107227 */ /* 0x000fe200078e00ff */
[----:B------:R-:W-:-:S03]  /*c4a0*/  ISETP.GT.U32.AND P1, PT, R6, R3, PT ;  /* 0x000000030600720c */ /* 0x000fc60003f24070 */
[----:B------:R-:W-:Y:S02]  /*c4b0*/  @!P5 IMAD.IADD R2, R2, 0x1, -R6 ;  /* 0x000000010202d824 */ /* 0x000fe400078e0a06 */
[----:B-1----:R-:W-:Y:S01]  /*c4c0*/  IMAD.MOV.U32 R8, RZ, RZ, R4 ;  /* 0x000000ffff087224 */ /* 0x002fe200078e0004 */
[----:B------:R-:W-:Y:S01]  /*c4d0*/  IADD3 R4, R9, 0x13, RZ ;  /* 0x0000001309047810 */ /* 0x000fe20007ffe0ff */
[----:B------:R-:W-:Y:S01]  /*c4e0*/  @!P0 IMAD.IADD R0, R0, 0x1, -R6 ;  /* 0x0000000100008824 */ /* 0x000fe200078e0a06 */
[C---:B------:R-:W-:Y:S01]  /*c4f0*/  ISETP.GT.U32.AND P5, PT, R6.reuse, R2, PT ;  /* 0x000000020600720c */ /* 0x040fe20003fa4070 */
[----:B------:R-:W-:Y:S01]  /*c500*/  @!P6 IMAD.MOV R8, RZ, RZ, -R8 ;  /* 0x000000ffff08e224 */ /* 0x000fe200078e0a08 */
[----:B------:R-:W-:Y:S01]  /*c510*/  ISETP.GE.AND P6, PT, R5, RZ, PT ;  /* 0x000000ff0500720c */ /* 0x000fe20003fc6270 */
[----:B------:R-:W-:Y:S01]  /*c520*/  IMAD.HI.U32 R17, R27, R21, RZ ;  /* 0x000000151b117227 */ /* 0x000fe200078e00ff */
[C---:B------:R-:W-:Y:S02]  /*c530*/  ISETP.GT.U32.AND P0, PT, R6.reuse, R0, PT ;  /* 0x000000000600720c */ /* 0x040fe40003f04070 */
[----:B------:R1:W-:Y:S01]  /*c540*/  STL [R1+0x138], R8 ;  /* 0x0001380801007387 */ /* 0x0003e20000100800 */
[----:B------:R-:W-:Y:S01]  /*c550*/  @!P1 IMAD.IADD R3, R3, 0x1, -R6 ;  /* 0x0000000103039824 */ /* 0x000fe200078e0a06 */
[----:B------:R-:W-:Y:S01]  /*c560*/  ISETP.GT.U32.AND P1, PT, R6, R10, PT ;  /* 0x0000000a0600720c */ /* 0x000fe20003f24070 */
[----:B------:R-:W-:-:S02]  /*c570*/  IMAD.MOV R16, RZ, RZ, -R16 ;  /* 0x000000ffff107224 */ /* 0x000fc400078e0a10 */
[----:B------:R-:W-:Y:S01]  /*c580*/  @!P3 IMAD.MOV R3, RZ, RZ, -R3 ;  /* 0x000000ffff03b224 */ /* 0x000fe200078e0a03 */
[----:B------:R-:W-:Y:S01]  /*c590*/  ISETP.GE.AND P3, PT, R7, RZ, PT ;  /* 0x000000ff0700720c */ /* 0x000fe20003f66270 */
[----:B------:R-:W-:Y:S01]  /*c5a0*/  @!P5 IMAD.IADD R2, R2, 0x1, -R6 ;  /* 0x000000010202d824 */ /* 0x000fe200078e0a06 */
[----:B------:R-:W-:Y:S01]  /*c5b0*/  ISETP.GE.AND P5, PT, R12, RZ, PT ;  /* 0x000000ff0c00720c */ /* 0x000fe20003fa6270 */
[----:B------:R-:W-:Y:S01]  /*c5c0*/  IMAD.MOV R17, RZ, RZ, -R17 ;  /* 0x000000ffff117224 */ /* 0x000fe200078e0a11 */
[----:B------:R0:W-:Y:S01]  /*c5d0*/  STL [R1+0x130], R3 ;  /* 0x0001300301007387 */ /* 0x0001e20000100800 */
[----:B-1----:R-:W-:Y:S01]  /*c5e0*/  IMAD.MOV.U32 R8, RZ, RZ, R2 ;  /* 0x000000ffff087224 */ /* 0x002fe200078e0002 */
[----:B------:R-:W-:Y:S01]  /*c5f0*/  IABS R2, R4 ;  /* 0x0000000400027213 */ /* 0x000fe20000000000 */
[----:B------:R-:W-:Y:S02]  /*c600*/  IMAD R18, R6, R16, R18 ;  /* 0x0000001006127224 */ /* 0x000fe400078e0212 */
[----:B------:R-:W-:Y:S01]  /*c610*/  @!P2 IMAD.MOV R8, RZ, RZ, -R8 ;  /* 0x000000ffff08a224 */ /* 0x000fe200078e0a08 */
[----:B------:R-:W-:Y:S01]  /*c620*/  ISETP.GE.AND P2, PT, R4, RZ, PT ;  /* 0x000000ff0400720c */ /* 0x000fe20003f46270 */
[----:B------:R-:W-:-:S02]  /*c630*/  @!P1 IMAD.IADD R10, R10, 0x1, -R6 ;  /* 0x000000010a0a9824 */ /* 0x000fc400078e0a06 */
[----:B------:R-:W-:Y:S01]  /*c640*/  IMAD R21, R6, R17, R21 ;  /* 0x0000001106157224 */ /* 0x000fe200078e0215 */
[----:B------:R-:W-:Y:S01]  /*c650*/  STL [R1+0xf4], R8 ;  /* 0x0000f40801007387 */ /* 0x000fe20000100800 */
[----:B------:R-:W-:Y:S01]  /*c660*/  @!P0 IMAD.IADD R0, R0, 0x1, -R6 ;  /* 0x0000000100008824 */ /* 0x000fe200078e0a06 */
[C---:B------:R-:W-:Y:S01]  /*c670*/  ISETP.GT.U32.AND P1, PT, R6.reuse, R10, PT ;  /* 0x0000000a0600720c */ /* 0x040fe20003f24070 */
[----:B0-----:R0:W1:Y:S01]  /*c680*/  MUFU.RCP R3, R22 ;  /* 0x0000001600037308 */ /* 0x0010620000001000 */
[----:B------:R-:W2:Y:S01]  /*c690*/  LDL R23, [R1+0xb6c] ;  /* 0x000b6c0001177983 */ /* 0x000ea20000100800 */
[----:B------:R-:W-:Y:S01]  /*c6a0*/  ISETP.GT.U32.AND P0, PT, R6, R18, PT ;  /* 0x000000120600720c */ /* 0x000fe20003f04070 */
[----:B------:R-:W-:-:S04]  /*c6b0*/  IMAD.MOV.U32 R5, RZ, RZ, R0 ;  /* 0x000000ffff057224 */ /* 0x000fc800078e0000 */
[----:B------:R-:W-:Y:S01]  /*c6c0*/  @!P4 IMAD.MOV R5, RZ, RZ, -R5 ;  /* 0x000000ffff05c224 */ /* 0x000fe200078e0a05 */
[----:B0-----:R-:W-:-:S04]  /*c6d0*/  IADD3 R22, R9, 0x11, RZ ;  /* 0x0000001109167810 */ /* 0x001fc80007ffe0ff */
[--C-:B------:R-:W-:Y:S01]  /*c6e0*/  @!P1 IMAD.IADD R10, R10, 0x1, -R6.reuse ;  /* 0x000000010a0a9824 */ /* 0x100fe200078e0a06 */
[----:B------:R-:W-:Y:S02]  /*c6f0*/  ISETP.GT.U32.AND P1, PT, R6, R21, PT ;  /* 0x000000150600720c */ /* 0x000fe40003f24070 */
[----:B------:R-:W-:Y:S01]  /*c700*/  @!P0 IMAD.IADD R18, R18, 0x1, -R6 ;  /* 0x0000000112128824 */ /* 0x000fe200078e0a06 */
[----:B------:R-:W-:Y:S02]  /*c710*/  ISETP.GE.AND P4, PT, R19, RZ, PT ;  /* 0x000000ff1300720c */ /* 0x000fe40003f86270 */
[----:B------:R-:W-:Y:S01]  /*c720*/  IABS R19, R19 ;  /* 0x0000001300137213 */ /* 0x000fe20000000000 */
[----:B------:R-:W-:Y:S01]  /*c730*/  IMAD.HI.U32 R16, R27, R2, RZ ;  /* 0x000000021b107227 */ /* 0x000fe200078e00ff */
[----:B------:R-:W-:Y:S02]  /*c740*/  IABS R0, R22 ;  /* 0x0000001600007213 */ /* 0x000fe40000000000 */
[----:B------:R-:W-:-:S04]  /*c750*/  ISETP.GT.U32.AND P0, PT, R6, R18, PT ;  /* 0x000000120600720c */ /* 0x000fc80003f04070 */
[----:B------:R-:W-:Y:S01]  /*c760*/  @!P1 IMAD.IADD R21, R21, 0x1, -R6 ;  /* 0x0000000115159824 */ /* 0x000fe200078e0a06 */
[----:B-1----:R-:W-:Y:S01]  /*c770*/  IADD3 R4, R3, 0xffffffe, RZ ;  /* 0x0ffffffe03047810 */ /* 0x002fe20007ffe0ff */
[----:B------:R-:W-:-:S03]  /*c780*/  IMAD.HI.U32 R12, R27, R19, RZ ;  /* 0x000000131b0c7227 */ /* 0x000fc600078e00ff */
[C---:B------:R-:W-:Y:S01]  /*c790*/  ISETP.GT.U32.AND P1, PT, R6.reuse, R21, PT ;  /* 0x000000150600720c */ /* 0x040fe20003f24070 */
[----:B------:R-:W-:Y:S02]  /*c7a0*/  IMAD.MOV.U32 R3, RZ, RZ, R0 ;  /* 0x000000ffff037224 */ /* 0x000fe400078e0000 */
[----:B------:R-:W-:Y:S01]  /*c7b0*/  IMAD.MOV R16, RZ, RZ, -R16 ;  /* 0x000000ffff107224 */ /* 0x000fe200078e0a10 */
[----:B------:R0:W-:Y:S01]  /*c7c0*/  STL [R1+0xf8], R5 ;  /* 0x0000f80501007387 */ /* 0x0001e20000100800 */
[----:B------:R-:W-:Y:S01]  /*c7d0*/  IMAD.MOV R12, RZ, RZ, -R12 ;  /* 0x000000ffff0c7224 */ /* 0x000fe200078e0a0c */
[----:B------:R-:W-:Y:S01]  /*c7e0*/  IADD3 R0, R9, 0x10, RZ ;  /* 0x0000001009007810 */ /* 0x000fe20007ffe0ff */
[C---:B------:R-:W-:Y:S02]  /*c7f0*/  IMAD R2, R6.reuse, R16, R2 ;  /* 0x0000001006027224 */ /* 0x040fe400078e0202 */
[----:B------:R-:W-:Y:S01]  /*c800*/  IMAD R19, R6, R12, R19 ;  /* 0x0000000c06137224 */ /* 0x000fe200078e0213 */
[----:B0-----:R0:W1:Y:S01]  /*c810*/  F2I.FTZ.U32.TRUNC.NTZ R5, R4 ;  /* 0x0000000400057305 */ /* 0x001062000021f000 */
[----:B------:R-:W-:Y:S01]  /*c820*/  IABS R7, R0 ;  /* 0x0000000000077213 */ /* 0x000fe20000000000 */
[----:B------:R-:W-:Y:S01]  /*c830*/  @!P0 IMAD.IADD R18, R18, 0x1, -R6 ;  /* 0x0000000112128824 */ /* 0x000fe200078e0a06 */
[----:B------:R-:W-:Y:S01]  /*c840*/  ISETP.GT.U32.AND P0, PT, R6, R2, PT ;  /* 0x000000020600720c */ /* 0x000fe20003f04070 */
[----:B0-----:R-:W-:-:S04]  /*c850*/  IMAD.HI.U32 R4, R27, R3, RZ ;  /* 0x000000031b047227 */ /* 0x001fc800078e00ff */
[----:B------:R-:W-:Y:S02]  /*c860*/  IMAD.MOV R4, RZ, RZ, -R4 ;  /* 0x000000ffff047224 */ /* 0x000fe400078e0a04 */
[----:B------:R-:W-:Y:S01]  /*c870*/  @!P1 IMAD.IADD R21, R21, 0x1, -R6 ;  /* 0x0000000115159824 */ /* 0x000fe200078e0a06 */
[C---:B------:R-:W-:Y:S01]  /*c880*/  ISETP.GT.U32.AND P1, PT, R6.reuse, R19, PT ;  /* 0x000000130600720c */ /* 0x040fe20003f24070 */
[----:B------:R-:W-:Y:S02]  /*c890*/  IMAD R3, R6, R4, R3 ;  /* 0x0000000406037224 */ /* 0x000fe400078e0203 */
[----:B------:R-:W-:-:S04]  /*c8a0*/  IMAD.HI.U32 R4, R27, R7, RZ ;  /* 0x000000071b047227 */ /* 0x000fc800078e00ff */
[----:B------:R-:W-:Y:S02]  /*c8b0*/  IMAD.MOV R26, RZ, RZ, -R4 ;  /* 0x000000ffff1a7224 */ /* 0x000fe400078e0a04 */
[--C-:B------:R-:W-:Y:S02]  /*c8c0*/  @!P0 IMAD.IADD R2, R2, 0x1, -R6.reuse ;  /* 0x0000000102028824 */ /* 0x100fe400078e0a06 */
[C---:B------:R-:W-:Y:S01]  /*c8d0*/  IMAD R7, R6.reuse, R26, R7 ;  /* 0x0000001a06077224 */ /* 0x040fe200078e0207 */
[----:B------:R-:W-:Y:S01]  /*c8e0*/  ISETP.GT.U32.AND P0, PT, R6, R3, PT ;  /* 0x000000030600720c */ /* 0x000fe20003f04070 */
[----:B------:R-:W-:-:S03]  /*c8f0*/  @!P1 IMAD.IADD R19, R19, 0x1, -R6 ;  /* 0x0000000113139824 */ /* 0x000fc600078e0a06 */
[C---:B------:R-:W-:Y:S01]  /*c900*/  ISETP.GT.U32.AND P1, PT, R6.reuse, R7, PT ;  /* 0x000000070600720c */ /* 0x040fe20003f24070 */
[----:B------:R-:W-:Y:S02]  /*c910*/  IMAD.MOV.U32 R11, RZ, RZ, R10 ;  /* 0x000000ffff0b7224 */ /* 0x000fe400078e000a */
[----:B------:R-:W-:Y:S01]  /*c920*/  IMAD.MOV.U32 R8, RZ, RZ, R18 ;  /* 0x000000ffff087224 */ /* 0x000fe200078e0012 */
[----:B------:R-:W-:Y:S01]  /*c930*/  IADD3 R12, R9, 0xf, RZ ;  /* 0x0000000f090c7810 */ /* 0x000fe20007ffe0ff */
[----:B-1----:R-:W-:Y:S02]  /*c940*/  IMAD.MOV R25, RZ, RZ, -R5 ;  /* 0x000000ffff197224 */ /* 0x002fe400078e0a05 */
[----:B------:R-:W-:Y:S02]  /*c950*/  @!P6 IMAD.MOV R11, RZ, RZ, -R11 ;  /* 0x000000ffff0be224 */ /* 0x000fe400078e0a0b */
[----:B------:R-:W-:Y:S01]  /*c960*/  @!P0 IMAD.IADD R3, R3, 0x1, -R6 ;  /* 0x0000000103038824 */ /* 0x000fe200078e0a06 */
[----:B------:R-:W-:Y:S01]  /*c970*/  ISETP.GT.U32.AND P0, PT, R6, R2, PT ;  /* 0x000000020600720c */ /* 0x000fe20003f04070 */
[----:B------:R-:W-:Y:S01]  /*c980*/  @!P3 IMAD.MOV R8, RZ, RZ, -R8 ;  /* 0x000000ffff08b224 */ /* 0x000fe200078e0a08 */
[----:B------:R-:W-:Y:S01]  /*c990*/  IABS R16, R9 ;  /* 0x0000000900107213 */ /* 0x000fe20000000000 */
[----:B------:R-:W-:Y:S01]  /*c9a0*/  @!P1 IMAD.IADD R7, R7, 0x1, -R6 ;  /* 0x0000000107079824 */ /* 0x000fe200078e0a06 */
[----:B------:R-:W-:Y:S01]  /*c9b0*/  IABS R24, R12 ;  /* 0x0000000c00187213 */ /* 0x000fe20000000000 */
[----:B------:R-:W-:-:S02]  /*c9c0*/  IMAD R25, R25, R29, RZ ;  /* 0x0000001d19197224 */ /* 0x000fc400078e02ff */
[----:B------:R-:W-:Y:S01]  /*c9d0*/  IMAD.MOV.U32 R4, RZ, RZ, RZ ;  /* 0x000000ffff047224 */ /* 0x000fe200078e00ff */
[----:B------:R-:W-:-:S03]  /*c9e0*/  ISETP.GT.U32.AND P1, PT, R6, R7, PT ;  /* 0x000000070600720c */ /* 0x000fc60003f24070 */
[----:B------:R-:W-:-:S04]  /*c9f0*/  IMAD.HI.U32 R25, R5, R25, R4 ;  /* 0x0000001905197227 */ /* 0x000fc800078e0004 */
[----:B------:R-:W-:-:S04]  /*ca00*/  IMAD.HI.U32 R5, R27, R16, RZ ;  /* 0x000000101b057227 */ /* 0x000fc800078e00ff */
[----:B------:R-:W-:Y:S02]  /*ca10*/  IMAD.MOV.U32 R4, RZ, RZ, R24 ;  /* 0x000000ffff047224 */ /* 0x000fe400078e0018 */
[----:B------:R-:W-:Y:S02]  /*ca20*/  IMAD.MOV R10, RZ, RZ, -R5 ;  /* 0x000000ffff0a7224 */ /* 0x000fe400078e0a05 */
[----:B------:R-:W-:-:S04]  /*ca30*/  IMAD.HI.U32 R5, R27, R4, RZ ;  /* 0x000000041b057227 */ /* 0x000fc800078e00ff */
[----:B------:R-:W-:Y:S02]  /*ca40*/  @!P0 IMAD.IADD R2, R2, 0x1, -R6 ;  /* 0x0000000102028824 */ /* 0x000fe400078e0a06 */
[----:B------:R-:W-:Y:S02]  /*ca50*/  IMAD.MOV R5, RZ, RZ, -R5 ;  /* 0x000000ffff057224 */ /* 0x000fe400078e0a05 */
[C---:B------:R-:W-:Y:S02]  /*ca60*/  IMAD R10, R6.reuse, R10, R16 ;  /* 0x0000000a060a7224 */ /* 0x040fe400078e0210 */
[----:B------:R-:W-:Y:S02]  /*ca70*/  @!P1 IMAD.IADD R7, R7, 0x1, -R6 ;  /* 0x0000000107079824 */ /* 0x000fe400078e0a06 */
[----:B------:R-:W-:Y:S01]  /*ca80*/  IMAD R16, R6, R5, R4 ;  /* 0x0000000506107224 */ /* 0x000fe200078e0204 */
[C---:B------:R-:W-:Y:S02]  /*ca90*/  IADD3 R4, R9.reuse, 0xa, RZ ;  /* 0x0000000a09047810 */ /* 0x040fe40007ffe0ff */
[----:B------:R-:W-:Y:S01]  /*caa0*/  IADD3 R28, R9, 0xb, RZ ;  /* 0x0000000b091c7810 */ /* 0x000fe20007ffe0ff */
[----:B--2---:R-:W-:Y:S04]  /*cab0*/  STL [R1+0xd08], R23 ;  /* 0x000d081701007387 */ /* 0x004fe80000100800 */
[----:B------:R-:W-:Y:S04]  /*cac0*/  STL [R1+0x98], R11 ;  /* 0x0000980b01007387 */ /* 0x000fe80000100800 */
[----:B------:R0:W-:Y:S01]  /*cad0*/  STL [R1+0x88], R8 ;  /* 0x0000880801007387 */ /* 0x0001e20000100800 */
[----:B------:R-:W-:Y:S01]  /*cae0*/  IABS R17, R23 ;  /* 0x0000001700117213 */ /* 0x000fe20000000000 */
[----:B0-----:R-:W-:-:S04]  /*caf0*/  IMAD.MOV.U32 R8, RZ, RZ, R21 ;  /* 0x000000ffff087224 */ /* 0x001fc800078e0015 */
[----:B------:R-:W-:Y:S02]  /*cb00*/  @!P5 IMAD.MOV R8, RZ, RZ, -R8 ;  /* 0x000000ffff08d224 */ /* 0x000fe400078e0a08 */
[----:B------:R-:W-:-:S03]  /*cb10*/  IMAD.HI.U32 R25, R25, R17, RZ ;  /* 0x0000001119197227 */ /* 0x000fc600078e00ff */
[----:B------:R0:W-:Y:S01]  /*cb20*/  STL [R1+0x84], R8 ;  /* 0x0000840801007387 */ /* 0x0001e20000100800 */
[----:B------:R-:W-:Y:S02]  /*cb30*/  IMAD.MOV R25, RZ, RZ, -R25 ;  /* 0x000000ffff197224 */ /* 0x000fe400078e0a19 */
[----:B0-----:R-:W-:-:S04]  /*cb40*/  IMAD.MOV.U32 R8, RZ, RZ, R2 ;  /* 0x000000ffff087224 */ /* 0x001fc800078e0002 */
[----:B------:R-:W-:Y:S01]  /*cb50*/  @!P2 IMAD.MOV R8, RZ, RZ, -R8 ;  /* 0x000000ffff08a224 */ /* 0x000fe200078e0a08 */
[----:B------:R-:W-:Y:S01]  /*cb60*/  STL [R1+0xd10], R7 ;  /* 0x000d100701007387 */ /* 0x000fe20000100800 */
[----:B------:R-:W-:Y:S01]  /*cb70*/  IMAD R24, R29, R25, R17 ;  /* 0x000000191d187224 */ /* 0x000fe200078e0211 */
[----:B------:R-:W-:Y:S02]  /*cb80*/  IABS R25, R28 ;  /* 0x0000001c00197213 */ /* 0x000fe40000000000 */
[----:B------:R-:W-:Y:S04]  /*cb90*/  STL [R1+0x70], R8 ;  /* 0x0000700801007387 */ /* 0x000fe80000100800 */
[----:B------:R-:W-:Y:S04]  /*cba0*/  STL [R1+0x3c], R4 ;  /* 0x00003c0401007387 */ /* 0x000fe80000100800 */
[----:B------:R0:W-:Y:S04]  /*cbb0*/  STL [R1+0xd0c], R28 ;  /* 0x000d0c1c01007387 */ /* 0x0001e80000100800 */
[----:B0-----:R-:W2:Y:S01]  /*cbc0*/  LDL R28, [R1+0x274] ;  /* 0x00027400011c7983 */ /* 0x001ea20000100800 */
[----:B------:R-:W-:-:S02]  /*cbd0*/  ISETP.GT.U32.AND P6, PT, R6, R3, PT ;  /* 0x000000030600720c */ /* 0x000fc40003fc4070 */
[C---:B------:R-:W-:Y:S02]  /*cbe0*/  ISETP.GT.U32.AND P0, PT, R6.reuse, R10, PT ;  /* 0x0000000a0600720c */ /* 0x040fe40003f04070 */
[----:B------:R-:W-:Y:S02]  /*cbf0*/  ISETP.GT.U32.AND P1, PT, R29, R24, PT ;  /* 0x000000181d00720c */ /* 0x000fe40003f24070 */
[----:B------:R-:W-:-:S07]  /*cc00*/  ISETP.GT.U32.AND P3, PT, R6, R19, PT ;  /* 0x000000130600720c */ /* 0x000fce0003f64070 */
[--C-:B------:R-:W-:Y:S01]  /*cc10*/  @!P6 IMAD.IADD R3, R3, 0x1, -R6.reuse ;  /* 0x000000010303e824 */ /* 0x100fe200078e0a06 */
[----:B------:R-:W-:Y:S01]  /*cc20*/  ISETP.GE.AND P6, PT, R12, RZ, PT ;  /* 0x000000ff0c00720c */ /* 0x000fe20003fc6270 */
[----:B------:R-:W-:Y:S01]  /*cc30*/  @!P0 IMAD.IADD R10, R10, 0x1, -R6 ;  /* 0x000000010a0a8824 */ /* 0x000fe200078e0a06 */
[----:B------:R-:W-:Y:S01]  /*cc40*/  IADD3 R12, R9, 0xe, RZ ;  /* 0x0000000e090c7810 */ /* 0x000fe20007ffe0ff */
[----:B------:R-:W-:-:S03]  /*cc50*/  @!P1 IMAD.IADD R24, R24, 0x1, -R29 ;  /* 0x0000000118189824 */ /* 0x000fc600078e0a1d */
[----:B------:R-:W-:Y:S02]  /*cc60*/  ISETP.GE.AND P0, PT, R12, RZ, PT ;  /* 0x000000ff0c00720c */ /* 0x000fe40003f06270 */
[----:B------:R-:W-:Y:S02]  /*cc70*/  IABS R12, R12 ;  /* 0x0000000c000c7213 */ /* 0x000fe40000000000 */
[----:B------:R-:W-:Y:S02]  /*cc80*/  ISETP.GT.U32.AND P2, PT, R6, R10, PT ;  /* 0x0000000a0600720c */ /* 0x000fe40003f44070 */
[----:B------:R-:W-:Y:S01]  /*cc90*/  ISETP.GT.U32.AND P1, PT, R29, R24, PT ;  /* 0x000000181d00720c */ /* 0x000fe20003f24070 */
[----:B------:R-:W-:-:S04]  /*cca0*/  IMAD.HI.U32 R5, R27, R12, RZ ;  /* 0x0000000c1b057227 */ /* 0x000fc800078e00ff */
[----:B------:R-:W-:Y:S02]  /*ccb0*/  IMAD.MOV R5, RZ, RZ, -R5 ;  /* 0x000000ffff057224 */ /* 0x000fe400078e0a05 */
[----:B------:R-:W-:Y:S01]  /*ccc0*/  @!P3 IMAD.IADD R19, R19, 0x1, -R6 ;  /* 0x000000011313b824 */ /* 0x000fe200078e0a06 */
[----:B------:R-:W-:Y:S01]  /*ccd0*/  ISETP.GE.AND P3, PT, R0, RZ, PT ;  /* 0x000000ff0000720c */ /* 0x000fe20003f66270 */
[----:B------:R-:W-:Y:S01]  /*cce0*/  IMAD R12, R6, R5, R12 ;  /* 0x00000005060c7224 */ /* 0x000fe200078e020c */
[----:B------:R-:W-:Y:S01]  /*ccf0*/  IADD3 R0, R9, 0xd, RZ ;  /* 0x0000000d09007810 */ /* 0x000fe20007ffe0ff */
[----:B------:R-:W-:Y:S01]  /*cd00*/  @!P2 IMAD.IADD R10, R10, 0x1, -R6 ;  /* 0x000000010a0aa824 */ /* 0x000fe200078e0a06 */
[----:B------:R-:W-:Y:S01]  /*cd10*/  ISETP.GT.U32.AND P2, PT, R6, R16, PT ;  /* 0x000000100600720c */ /* 0x000fe20003f44070 */
[----:B------:R-:W-:Y:S01]  /*cd20*/  @!P1 IMAD.IADD R24, R24, 0x1, -R29 ;  /* 0x0000000118189824 */ /* 0x000fe200078e0a1d */
[----:B------:R-:W-:Y:S02]  /*cd30*/  IABS R17, R0 ;  /* 0x0000000000117213 */ /* 0x000fe40000000000 */
[----:B------:R-:W-:-:S02]  /*cd40*/  ISETP.GT.U32.AND P1, PT, R6, R12, PT ;  /* 0x0000000c0600720c */ /* 0x000fc40003f24070 */
[----:B------:R-:W-:Y:S01]  /*cd50*/  IABS R18, R4 ;  /* 0x0000000400127213 */ /* 0x000fe20000000000 */
[----:B------:R-:W-:Y:S01]  /*cd60*/  IMAD.HI.U32 R4, R27, R17, RZ ;  /* 0x000000111b047227 */ /* 0x000fe200078e00ff */
[----:B------:R-:W-:-:S03]  /*cd70*/  IADD3 R2, R9, 0xc, RZ ;  /* 0x0000000c09027810 */ /* 0x000fc60007ffe0ff */
[----:B------:R-:W-:Y:S02]  /*cd80*/  IMAD.MOV R4, RZ, RZ, -R4 ;  /* 0x000000ffff047224 */ /* 0x000fe400078e0a04 */
[--C-:B------:R-:W-:Y:S01]  /*cd90*/  @!P2 IMAD.IADD R16, R16, 0x1, -R6.reuse ;  /* 0x000000011010a824 */ /* 0x100fe200078e0a06 */
[----:B------:R-:W-:Y:S01]  /*cda0*/  ISETP.GE.AND P5, PT, R22, RZ, PT ;  /* 0x000000ff1600720c */ /* 0x000fe20003fa6270 */
[----:B------:R-:W-:Y:S01]  /*cdb0*/  IMAD R17, R6, R4, R17 ;  /* 0x0000000406117224 */ /* 0x000fe200078e0211 */
[----:B------:R-:W-:Y:S01]  /*cdc0*/  IABS R26, R2 ;  /* 0x00000002001a7213 */ /* 0x000fe20000000000 */
[----:B------:R-:W-:Y:S01]  /*cdd0*/  @!P1 IMAD.IADD R12, R12, 0x1, -R6 ;  /* 0x000000010c0c9824 */ /* 0x000fe200078e0a06 */
[----:B------:R-:W-:Y:S01]  /*cde0*/  ISETP.GT.U32.AND P1, PT, R6, R16, PT ;  /* 0x000000100600720c */ /* 0x000fe20003f24070 */
[----:B------:R-:W-:-:S04]  /*cdf0*/  IMAD.HI.U32 R4, R27, R18, RZ ;  /* 0x000000121b047227 */ /* 0x000fc800078e00ff */
[----:B------:R-:W-:-:S04]  /*ce00*/  IMAD.HI.U32 R5, R27, R25, RZ ;  /* 0x000000191b057227 */ /* 0x000fc800078e00ff */
[----:B------:R-:W-:Y:S02]  /*ce10*/  IMAD.MOV R4, RZ, RZ, -R4 ;  /* 0x000000ffff047224 */ /* 0x000fe400078e0a04 */
[----:B------:R-:W-:-:S04]  /*ce20*/  IMAD.HI.U32 R21, R27, R26, RZ ;  /* 0x0000001a1b157227 */ /* 0x000fc800078e00ff */
[----:B------:R-:W-:Y:S02]  /*ce30*/  IMAD.MOV R5, RZ, RZ, -R5 ;  /* 0x000000ffff057224 */ /* 0x000fe400078e0a05 */
[C---:B------:R-:W-:Y:S02]  /*ce40*/  IMAD R18, R6.reuse, R4, R18 ;  /* 0x0000000406127224 */ /* 0x040fe400078e0212 */
[----:B------:R-:W-:Y:S02]  /*ce50*/  IMAD.MOV.U32 R7, RZ, RZ, R19 ;  /* 0x000000ffff077224 */ /* 0x000fe400078e0013 */
[----:B------:R-:W-:Y:S02]  /*ce60*/  IMAD.MOV R21, RZ, RZ, -R21 ;  /* 0x000000ffff157224 */ /* 0x000fe400078e0a15 */
[----:B------:R-:W-:Y:S02]  /*ce70*/  IMAD R25, R6, R5, R25 ;  /* 0x0000000506197224 */ /* 0x000fe400078e0219 */
[----:B------:R-:W-:-:S02]  /*ce80*/  @!P4 IMAD.MOV R7, RZ, RZ, -R7 ;  /* 0x000000ffff07c224 */ /* 0x000fc400078e0a07 */
[----:B------:R-:W-:Y:S02]  /*ce90*/  IMAD R26, R6, R21, R26 ;  /* 0x00000015061a7224 */ /* 0x000fe400078e021a */
[----:B------:R-:W-:Y:S02]  /*cea0*/  @!P5 IMAD.MOV R3, RZ, RZ, -R3 ;  /* 0x000000ffff03d224 */ /* 0x000fe400078e0a03 */
[--C-:B------:R-:W-:Y:S01]  /*ceb0*/  @!P1 IMAD.IADD R16, R16, 0x1, -R6.reuse ;  /* 0x0000000110109824 */ /* 0x100fe200078e0a06 */
[----:B------:R-:W-:Y:S01]  /*cec0*/  ISETP.GT.U32.AND P1, PT, R6, R25, PT ;  /* 0x000000190600720c */ /* 0x000fe20003f24070 */
[----:B------:R-:W-:Y:S04]  /*ced0*/  STL [R1+0xd14], R10 ;  /* 0x000d140a01007387 */ /* 0x000fe80000100800 */
[----:B------:R-:W-:Y:S04]  /*cee0*/  STL [R1+0xd18], R24 ;  /* 0x000d181801007387 */ /* 0x000fe80000100800 */
[----:B------:R-:W-:Y:S04]  /*cef0*/  STL [R1+0x38], R7 ;  /* 0x0000380701007387 */ /* 0x000fe80000100800 */
[----:B------:R0:W-:Y:S01]  /*cf00*/  STL [R1+0x34], R3 ;  /* 0x0000340301007387 */ /* 0x0001e20000100800 */
[----:B------:R-:W-:Y:S01]  /*cf10*/  @!P1 IMAD.IADD R25, R25, 0x1, -R6 ;  /* 0x0000000119199824 */ /* 0x000fe200078e0a06 */
[----:B------:R-:W-:-:S02]  /*cf20*/  ISETP.GE.AND P1, PT, R2, RZ, PT ;  /* 0x000000ff0200720c */ /* 0x000fc40003f26270 */
[C---:B--2---:R-:W-:Y:S02]  /*cf30*/  IADD3 R23, R28.reuse, 0x9, RZ ;  /* 0x000000091c177810 */ /* 0x044fe40007ffe0ff */
[----:B------:R-:W-:Y:S02]  /*cf40*/  IADD3 R15, R28, 0x8, RZ ;  /* 0x000000081c0f7810 */ /* 0x000fe40007ffe0ff */
[----:B------:R-:W-:Y:S02]  /*cf50*/  IABS R4, R23 ;  /* 0x0000001700047213 */ /* 0x000fe40000000000 */
[----:B------:R-:W-:-:S03]  /*cf60*/  IABS R21, R15 ;  /* 0x0000000f00157213 */ /* 0x000fc60000000000 */
[----:B------:R-:W-:Y:S02]  /*cf70*/  IMAD.MOV.U32 R19, RZ, RZ, R4 ;  /* 0x000000ffff137224 */ /* 0x000fe400078e0004 */
[----:B0-----:R-:W-:-:S04]  /*cf80*/  IMAD.HI.U32 R3, R27, R21, RZ ;  /* 0x000000151b037227 */ /* 0x001fc800078e00ff */
[----:B------:R-:W-:Y:S01]  /*cf90*/  IMAD.HI.U32 R5, R27, R19, RZ ;  /* 0x000000131b057227 */ /* 0x000fe200078e00ff */
[----:B------:R-:W-:-:S03]  /*cfa0*/  IADD3 R13, R28, 0x6, RZ ;  /* 0x000000061c0d7810 */ /* 0x000fc60007ffe0ff */
[----:B------:R-:W-:Y:S01]  /*cfb0*/  IMAD.MOV R5, RZ, RZ, -R5 ;  /* 0x000000ffff057224 */ /* 0x000fe200078e0a05 */
[C---:B------:R-:W-:Y:S01]  /*cfc0*/  IADD3 R11, R28.reuse, 0x4, RZ ;  /* 0x000000041c0b7810 */ /* 0x040fe20007ffe0ff */
[----:B------:R-:W-:Y:S01]  /*cfd0*/  IMAD.MOV R3, RZ, RZ, -R3 ;  /* 0x000000ffff037224 */ /* 0x000fe200078e0a03 */
[----:B------:R-:W-:Y:S01]  /*cfe0*/  IADD3 R9, R28, 0x3, RZ ;  /* 0x000000031c097810 */ /* 0x000fe20007ffe0ff */
[C---:B------:R-:W-:Y:S01]  /*cff0*/  IMAD R19, R6.reuse, R5, R19 ;  /* 0x0000000506137224 */ /* 0x040fe200078e0213 */
[----:B------:R-:W-:Y:S01]  /*d000*/  IABS R5, R13 ;  /* 0x0000000d00057213 */ /* 0x000fe20000000000 */
[----:B------:R-:W-:Y:S01]  /*d010*/  IMAD R21, R6, R3, R21 ;  /* 0x0000000306157224 */ /* 0x000fe200078e0215 */
[----:B------:R-:W-:Y:S02]  /*d020*/  IABS R3, R11 ;  /* 0x0000000b00037213 */ /* 0x000fe40000000000 */
[----:B------:R-:W-:Y:S01]  /*d030*/  IABS R2, R9 ;  /* 0x0000000900027213 */ /* 0x000fe20000000000 */
[----:B------:R-:W-:-:S04]  /*d040*/  IMAD.HI.U32 R29, R27, R5, RZ ;  /* 0x000000051b1d7227 */ /* 0x000fc800078e00ff */
[----:B------:R-:W-:-:S04]  /*d050*/  IMAD.HI.U32 R10, R27, R3, RZ ;  /* 0x000000031b0a7227 */ /* 0x000fc800078e00ff */
[----:B------:R-:W-:-:S04]  /*d060*/  IMAD.HI.U32 R7, R27, R2, RZ ;  /* 0x000000021b077227 */ /* 0x000fc800078e00ff */
[----:B------:R-:W-:Y:S02]  /*d070*/  IMAD.MOV R24, RZ, RZ, -R29 ;  /* 0x000000ffff187224 */ /* 0x000fe400078e0a1d */
[----:B------:R-:W-:Y:S02]  /*d080*/  IMAD.MOV R10, RZ, RZ, -R10 ;  /* 0x000000ffff0a7224 */ /* 0x000fe400078e0a0a */
[----:B------:R-:W-:Y:S02]  /*d090*/  IMAD.MOV R7, RZ, RZ, -R7 ;  /* 0x000000ffff077224 */ /* 0x000fe400078e0a07 */
[C---:B------:R-:W-:Y:S02]  /*d0a0*/  IMAD R5, R6.reuse, R24, R5 ;  /* 0x0000001806057224 */ /* 0x040fe400078e0205 */
[----:B------:R-:W2:Y:S01]  /*d0b0*/  LDL.LU R24, [R1+0xd18] ;  /* 0x000d180001187983 */ /* 0x000ea20000300800 */
[C---:B------:R-:W-:Y:S02]  /*d0c0*/  IMAD R3, R6.reuse, R10, R3 ;  /* 0x0000000a06037224 */ /* 0x040fe400078e0203 */
[C---:B------:R-:W-:Y:S01]  /*d0d0*/  IMAD R2, R6.reuse, R7, R2 ;  /* 0x0000000706027224 */ /* 0x040fe200078e0202 */
[----:B------:R-:W3:Y:S04]  /*d0e0*/  LDL.LU R10, [R1+0xd14] ;  /* 0x000d1400010a7983 */ /* 0x000ee80000300800 */
[----:B------:R-:W4:Y:S01]  /*d0f0*/  LDL.LU R7, [R1+0xd10] ;  /* 0x000d100001077983 */ /* 0x000f220000300800 */
[----:B------:R-:W-:-:S02]  /*d100*/  ISETP.GT.U32.AND P2, PT, R6, R17, PT ;  /* 0x000000110600720c */ /* 0x000fc40003f44070 */
[----:B------:R-:W-:-:S11]  /*d110*/  IADD3 R14, R28, 0x7, RZ ;  /* 0x000000071c0e7810 */ /* 0x000fd60007ffe0ff */
[----:B------:R-:W-:Y:S01]  /*d120*/  @!P2 IMAD.IADD R17, R17, 0x1, -R6 ;  /* 0x000000011111a824 */ /* 0x000fe200078e0a06 */
[C---:B------:R-:W-:Y:S02]  /*d130*/  ISETP.GT.U32.AND P2, PT, R6.reuse, R12, PT ;  /* 0x0000000c0600720c */ /* 0x040fe40003f44070 */
[----:B------:R-:W-:Y:S02]  /*d140*/  IABS R22, R14 ;  /* 0x0000000e00167213 */ /* 0x000fe40000000000 */
[----:B------:R-:W-:-:S03]  /*d150*/  ISETP.GT.U32.AND P5, PT, R6, R17, PT ;  /* 0x000000110600720c */ /* 0x000fc60003fa4070 */
[----:B------:R-:W-:-:S06]  /*d160*/  IMAD.HI.U32 R4, R27, R22, RZ ;  /* 0x000000161b047227 */ /* 0x000fcc00078e00ff */
[----:B------:R-:W-:Y:S01]  /*d170*/  @!P2 IMAD.IADD R12, R12, 0x1, -R6 ;  /* 0x000000010c0ca824 */ /* 0x000fe200078e0a06 */
[----:B------:R-:W-:Y:S01]  /*d180*/  ISETP.GT.U32.AND P2, PT, R6, R18, PT ;  /* 0x000000120600720c */ /* 0x000fe20003f44070 */
[----:B------:R-:W-:Y:S01]  /*d190*/  IMAD.MOV R4, RZ, RZ, -R4 ;  /* 0x000000ffff047224 */ /* 0x000fe200078e0a04 */
[----:B------:R-:W-:-:S03]  /*d1a0*/  IADD3 R8, R28, 0x5, RZ ;  /* 0x000000051c087810 */ /* 0x000fc60007ffe0ff */
[----:B------:R-:W-:Y:S01]  /*d1b0*/  IMAD R22, R6, R4, R22 ;  /* 0x0000000406167224 */ /* 0x000fe200078e0216 */
[----:B------:R-:W-:Y:S01]  /*d1c0*/  IABS R4, R8 ;  /* 0x0000000800047213 */ /* 0x000fe20000000000 */
[----:B------:R-:W-:Y:S01]  /*d1d0*/  @!P5 IMAD.IADD R17, R17, 0x1, -R6 ;  /* 0x000000011111d824 */ /* 0x000fe200078e0a06 */
[----:B------:R-:W-:-:S05]  /*d1e0*/  ISETP.GE.AND P5, PT, R0, RZ, PT ;  /* 0x000000ff0000720c */ /* 0x000fca0003fa6270 */
[----:B------:R-:W-:Y:S01]  /*d1f0*/  @!P2 IMAD.IADD R18, R18, 0x1, -R6 ;  /* 0x000000011212a824 */ /* 0x000fe200078e0a06 */
[C---:B------:R-:W-:Y:S01]  /*d200*/  ISETP.GE.AND P2, PT, R28.reuse, RZ, PT ;  /* 0x000000ff1c00720c */ /* 0x040fe20003f46270 */
[----:B------:R-:W-:Y:S01]  /*d210*/  IMAD.HI.U32 R29, R27, R4, RZ ;  /* 0x000000041b1d7227 */ /* 0x000fe200078e00ff */
[----:B------:R-:W-:-:S03]  /*d220*/  IADD3 R20, R28, 0x2, RZ ;  /* 0x000000021c147810 */ /* 0x000fc60007ffe0ff */
[----:B------:R-:W-:Y:S01]  /*d230*/  IMAD.MOV R29, RZ, RZ, -R29 ;  /* 0x000000ffff1d7224 */ /* 0x000fe200078e0a1d */
[----:B------:R-:W-:-:S03]  /*d240*/  IABS R0, R20 ;  /* 0x0000001400007213 */ /* 0x000fc60000000000 */
[----:B------:R-:W-:Y:S02]  /*d250*/  IMAD R4, R6, R29, R4 ;  /* 0x0000001d06047224 */ /* 0x000fe400078e0204 */
[----:B------:R-:W-:-:S04]  /*d260*/  IMAD.HI.U32 R29, R27, R0, RZ ;  /* 0x000000001b1d7227 */ /* 0x000fc800078e00ff */
[----:B------:R-:W-:Y:S02]  /*d270*/  @!P6 IMAD.MOV R16, RZ, RZ, -R16 ;  /* 0x000000ffff10e224 */ /* 0x000fe400078e0a10 */
[----:B------:R-:W-:Y:S02]  /*d280*/  @!P0 IMAD.MOV R12, RZ, RZ, -R12 ;  /* 0x000000ffff0c8224 */ /* 0x000fe400078e0a0c */
[----:B------:R-:W-:Y:S02]  /*d290*/  IMAD.MOV R29, RZ, RZ, -R29 ;  /* 0x000000ffff1d7224 */ /* 0x000fe400078e0a1d */
[----:B------:R-:W-:Y:S02]  /*d2a0*/  @!P5 IMAD.MOV R17, RZ, RZ, -R17 ;  /* 0x000000ffff11d224 */ /* 0x000fe400078e0a11 */
[----:B------:R-:W-:Y:S01]  /*d2b0*/  IMAD R0, R6, R29, R0 ;  /* 0x0000001d06007224 */ /* 0x000fe200078e0200 */
[----:B------:R-:W-:Y:S02]  /*d2c0*/  IADD3 R29, R28, 0x1, RZ ;  /* 0x000000011c1d7810 */ /* 0x000fe40007ffe0ff */
[----:B------:R-:W-:-:S13]  /*d2d0*/  ISETP.GT.U32.AND P4, PT, R6, R26, PT ;  /* 0x0000001a0600720c */ /* 0x000fda0003f84070 */
[----:B------:R-:W-:Y:S02]  /*d2e0*/  @!P4 IMAD.IADD R26, R26, 0x1, -R6 ;  /* 0x000000011a1ac824 */ /* 0x000fe400078e0a06 */
[----:B---3--:R-:W-:Y:S02]  /*d2f0*/  @!P2 IMAD.MOV R10, RZ, RZ, -R10 ;  /* 0x000000ffff0aa224 */ /* 0x008fe400078e0a0a */
[----:B----4-:R-:W-:-:S05]  /*d300*/  @!P3 IMAD.MOV R7, RZ, RZ, -R7 ;  /* 0x000000ffff07b224 */ /* 0x010fca00078e0a07 */
[----:B------:R0:W-:Y:S04]  /*d310*/  STL [R1+0xcb8], R7 ;  /* 0x000cb80701007387 */ /* 0x0001e80000100800 */
[----:B0-----:R-:W3:Y:S04]  /*d320*/  LDL.LU R7, [R1+0x3c] ;  /* 0x00003c0001077983 */ /* 0x001ee80000300800 */
[----:B------:R0:W-:Y:S04]  /*d330*/  STL [R1+0xcbc], R10 ;  /* 0x000cbc0a01007387 */ /* 0x0001e80000100800 */
[----:B------:R-:W-:Y:S04]  /*d340*/  STL [R1+0xcc0], R16 ;  /* 0x000cc01001007387 */ /* 0x000fe80000100800 */
[----:B------:R-:W-:Y:S04]  /*d350*/  STL [R1+0xcc4], R12 ;  /* 0x000cc40c01007387 */ /* 0x000fe80000100800 */
[----:B------:R1:W-:Y:S04]  /*d360*/  STL [R1+0xcc8], R17 ;  /* 0x000cc81101007387 */ /* 0x0003e80000100800 */
[----:B------:R-:W4:Y:S01]  /*d370*/  LDL.LU R28, [R1+0xd0c] ;  /* 0x000d0c00011c7983 */ /* 0x000f220000300800 */
[----:B------:R-:W-:-:S13]  /*d380*/  ISETP.GT.U32.AND P2, PT, R6, R25, PT ;  /* 0x000000190600720c */ /* 0x000fda0003f44070 */
[----:B------:R-:W-:Y:S01]  /*d390*/  @!P2 IMAD.IADD R25, R25, 0x1, -R6 ;  /* 0x000000011919a824 */ /* 0x000fe200078e0a06 */
[----:B------:R-:W-:-:S13]  /*d3a0*/  ISETP.GT.U32.AND P2, PT, R6, R4, PT ;  /* 0x000000040600720c */ /* 0x000fda0003f44070 */
[----:B------:R-:W-:Y:S01]  /*d3b0*/  @!P2 IMAD.IADD R4, R4, 0x1, -R6 ;  /* 0x000000010404a824 */ /* 0x000fe200078e0a06 */
[----:B------:R-:W-:Y:S02]  /*d3c0*/  ISETP.GE.AND P2, PT, R23, RZ, PT ;  /* 0x000000ff1700720c */ /* 0x000fe40003f46270 */
[----:B------:R-:W5:Y:S01]  /*d3d0*/  LDL.LU R23, [R1+0xd08] ;  /* 0x000d080001177983 */ /* 0x000f620000300800 */
[----:B------:R-:W-:-:S13]  /*d3e0*/  ISETP.GT.U32.AND P4, PT, R6, R19, PT ;  /* 0x000000130600720c */ /* 0x000fda0003f84070 */
[----:B------:R-:W-:Y:S01]  /*d3f0*/  @!P4 IMAD.IADD R19, R19, 0x1, -R6 ;  /* 0x000000011313c824 */ /* 0x000fe200078e0a06 */
[----:B------:R-:W-:-:S04]  /*d400*/  ISETP.GT.U32.AND P4, PT, R6, R21, PT ;  /* 0x000000150600720c */ /* 0x000fc80003f84070 */
[----:B------:R-:W-:-:S09]  /*d410*/  ISETP.GT.U32.AND P0, PT, R6, R19, PT ;  /* 0x000000130600720c */ /* 0x000fd20003f04070 */
[----:B------:R-:W-:Y:S01]  /*d420*/  @!P4 IMAD.IADD R21, R21, 0x1, -R6 ;  /* 0x000000011515c824 */ /* 0x000fe200078e0a06 */
[----:B------:R-:W-:-:S03]  /*d430*/  ISETP.GT.U32.AND P4, PT, R6, R22, PT ;  /* 0x000000160600720c */ /* 0x000fc60003f84070 */
[----:B------:R-:W-:Y:S01]  /*d440*/  @!P0 IMAD.IADD R19, R19, 0x1, -R6 ;  /* 0x0000000113138824 */ /* 0x000fe200078e0a06 */
[----:B------:R-:W-:-:S09]  /*d450*/  ISETP.GT.U32.AND P0, PT, R6, R2, PT ;  /* 0x000000020600720c */ /* 0x000fd20003f04070 */
[----:B------:R-:W-:-:S05]  /*d460*/  @!P4 IMAD.IADD R22, R22, 0x1, -R6 ;  /* 0x000000011616c824 */ /* 0x000fca00078e0a06 */
[----:B------:R-:W-:Y:S01]  /*d470*/  ISETP.GT.U32.AND P5, PT, R6, R22, PT ;  /* 0x000000160600720c */ /* 0x000fe20003fa4070 */
[----:B------:R-:W-:Y:S01]  /*d480*/  @!P0 IMAD.IADD R2, R2, 0x1, -R6 ;  /* 0x0000000102028824 */ /* 0x000fe200078e0a06 */
[----:B------:R-:W-:Y:S02]  /*d490*/  ISETP.GE.AND P0, PT, R14, RZ, PT ;  /* 0x000000ff0e00720c */ /* 0x000fe40003f06270 */
[----:B------:R-:W-:-:S09]  /*d4a0*/  ISETP.GT.U32.AND P3, PT, R6, R26, PT ;  /* 0x0000001a0600720c */ /* 0x000fd20003f64070 */
[----:B------:R-:W-:-:S04]  /*d4b0*/  @!P5 IMAD.IADD R22, R22, 0x1, -R6 ;  /* 0x000000011616d824 */ /* 0x000fc800078e0a06 */
[----:B------:R-:W-:Y:S01]  /*d4c0*/  @!P0 IMAD.MOV R22, RZ, RZ, -R22 ;  /* 0x000000ffff168224 */ /* 0x000fe200078e0a16 */
[----:B------:R-:W-:Y:S02]  /*d4d0*/  ISETP.GE.AND P0, PT, R8, RZ, PT ;  /* 0x000000ff0800720c */ /* 0x000fe40003f06270 */
[----:B------:R-:W0:Y:S01]  /*d4e0*/  S2R R8, SR_TID.X ;  /* 0x0000000000087919 */ /* 0x000e220000002100 */
[C---:B------:R-:W-:Y:S01]  /*d4f0*/  ISETP.GT.U32.AND P4, PT, R6.reuse, R18, PT ;  /* 0x000000120600720c */ /* 0x040fe20003f84070 */
[----:B------:R-:W-:Y:S01]  /*d500*/  @!P2 IMAD.MOV R19, RZ, RZ, -R19 ;  /* 0x000000ffff13a224 */ /* 0x000fe200078e0a13 */
[----:B------:R-:W-:Y:S01]  /*d510*/  ISETP.GT.U32.AND P2, PT, R6, R2, PT ;  /* 0x000000020600720c */ /* 0x000fe20003f44070 */
[----:B------:R-:W-:Y:S01]  /*d520*/  @!P3 IMAD.IADD R26, R26, 0x1, -R6 ;  /* 0x000000011a1ab824 */ /* 0x000fe200078e0a06 */
[C---:B------:R-:W-:Y:S02]  /*d530*/  ISETP.GT.U32.AND P3, PT, R6.reuse, R5, PT ;  /* 0x000000050600720c */ /* 0x040fe40003f64070 */
[----:B------:R-:W-:-:S07]  /*d540*/  ISETP.GT.U32.AND P6, PT, R6, R21, PT ;  /* 0x000000150600720c */ /* 0x000fce0003fc4070 */
[--C-:B------:R-:W-:Y:S01]  /*d550*/  @!P4 IMAD.IADD R18, R18, 0x1, -R6.reuse ;  /* 0x000000011212c824 */ /* 0x100fe200078e0a06 */
[----:B------:R-:W-:Y:S01]  /*d560*/  ISETP.GT.U32.AND P4, PT, R6, R3, PT ;  /* 0x000000030600720c */ /* 0x000fe20003f84070 */
[--C-:B------:R-:W-:Y:S01]  /*d570*/  @!P2 IMAD.IADD R2, R2, 0x1, -R6.reuse ;  /* 0x000000010202a824 */ /* 0x100fe200078e0a06 */
[----:B------:R-:W-:Y:S02]  /*d580*/  ISETP.GE.AND P2, PT, R20, RZ, PT ;  /* 0x000000ff1400720c */ /* 0x000fe40003f46270 */
[----:B------:R-:W1:Y:S01]  /*d590*/  S2R R20, SR_TID.X ;  /* 0x0000000000147919 */ /* 0x000e620000002100 */
[----:B------:R-:W-:Y:S01]  /*d5a0*/  ISETP.GT.U32.AND P5, PT, R6, R0, PT ;  /* 0x000000000600720c */ /* 0x000fe20003fa4070 */
[----:B------:R-:W-:Y:S01]  /*d5b0*/  @!P3 IMAD.IADD R5, R5, 0x1, -R6 ;  /* 0x000000010505b824 */ /* 0x000fe200078e0a06 */
[----:B0-----:R-:W-:Y:S01]  /*d5c0*/  SHF.R.U32.HI R8, RZ, 0x4, R8 ;  /* 0x00000004ff087819 */ /* 0x001fe20000011608 */
[----:B------:R-:W-:Y:S01]  /*d5d0*/  @!P6 IMAD.IADD R21, R21, 0x1, -R6 ;  /* 0x000000011515e824 */ /* 0x000fe200078e0a06 */
[----:B------:R-:W-:-:S02]  /*d5e0*/  IABS R10, R29 ;  /* 0x0000001d000a7213 */ /* 0x000fc40000000000 */
[----:B------:R-:W-:Y:S02]  /*d5f0*/  SGXT.U32 R8, R8, 0x2 ;  /* 0x000000020808781a */ /* 0x000fe40000000000 */
[----:B------:R-:W-:Y:S01]  /*d600*/  @!P4 IMAD.IADD R3, R3, 0x1, -R6 ;  /* 0x000000010303c824 */ /* 0x000fe200078e0a06 */
[----:B------:R-:W-:Y:S02]  /*d610*/  ISETP.GE.AND P4, PT, R15, RZ, PT ;  /* 0x000000ff0f00720c */ /* 0x000fe40003f86270 */
[----:B------:R-:W-:Y:S01]  /*d620*/  LOP3.LUT R8, R8, 0x38, RZ, 0xfc, !PT ;  /* 0x0000003808087812 */ /* 0x000fe200078efcff */
[----:B------:R-:W-:Y:S01]  /*d630*/  @!P1 IMAD.MOV R26, RZ, RZ, -R26 ;  /* 0x000000ffff1a9224 */ /* 0x000fe200078e0a1a */
[----:B------:R-:W-:Y:S01]  /*d640*/  ISETP.GT.U32.AND P1, PT, R6, R5, PT ;  /* 0x000000050600720c */ /* 0x000fe20003f24070 */
[----:B------:R-:W-:Y:S01]  /*d650*/  @!P5 IMAD.IADD R0, R0, 0x1, -R6 ;  /* 0x000000010000d824 */ /* 0x000fe200078e0a06 */
[C---:B------:R-:W-:Y:S01]  /*d660*/  ISETP.GT.U32.AND P5, PT, R6.reuse, R4, PT ;  /* 0x000000040600720c */ /* 0x040fe20003fa4070 */
[----:B------:R-:W2:Y:S04]  /*d670*/  LDL.LU R15, [R1+0xd04] ;  /* 0x000d0400010f7983 */ /* 0x000ea80000300800 */
[----:B------:R-:W2:Y:S02]  /*d680*/  LDL.LU R14, [R1+0xd00] ;  /* 0x000d0000010e7983 */ /* 0x000ea40000300800 */
[----:B------:R-:W-:Y:S01]  /*d690*/  @!P4 IMAD.MOV R21, RZ, RZ, -R21 ;  /* 0x000000ffff15c224 */ /* 0x000fe200078e0a15 */
[----:B------:R-:W-:Y:S01]  /*d6a0*/  ISETP.GT.U32.AND P4, PT, R6, R0, PT ;  /* 0x000000000600720c */ /* 0x000fe20003f84070 */
[----:B------:R-:W-:Y:S01]  /*d6b0*/  STL [R1+0xccc], R26 ;  /* 0x000ccc1a01007387 */ /* 0x000fe20000100800 */
[----:B-1----:R-:W-:-:S02]  /*d6c0*/  IMAD.MOV.U32 R17, RZ, RZ, 0x3f ;  /* 0x0000003fff117424 */ /* 0x002fc400078e00ff */
[--C-:B------:R-:W-:Y:S01]  /*d6d0*/  @!P1 IMAD.IADD R5, R5, 0x1, -R6.reuse ;  /* 0x0000000105059824 */ /* 0x100fe200078e0a06 */
[----:B------:R-:W-:Y:S01]  /*d6e0*/  ISETP.GE.AND P1, PT, R11, RZ, PT ;  /* 0x000000ff0b00720c */ /* 0x000fe20003f26270 */
[----:B------:R-:W-:Y:S01]  /*d6f0*/  @!P5 IMAD.IADD R4, R4, 0x1, -R6 ;  /* 0x000000010404d824 */ /* 0x000fe200078e0a06 */
[----:B------:R-:W-:Y:S01]  /*d700*/  ISETP.GE.AND P5, PT, R9, RZ, PT ;  /* 0x000000ff0900720c */ /* 0x000fe20003fa6270 */
[C---:B------:R-:W-:Y:S01]  /*d710*/  IMAD.SHL.U32 R16, R20.reuse, 0x10, RZ ;  /* 0x0000001014107824 */ /* 0x040fe200078e00ff */
[----:B------:R-:W-:Y:S01]  /*d720*/  IADD3 R17, R17, c[0x0][0x180], RZ ;  /* 0x0000600011117a10 */ /* 0x000fe20007ffe0ff */
[----:B------:R-:W-:-:S03]  /*d730*/  IMAD.SHL.U32 R12, R20, 0x2, RZ ;  /* 0x00000002140c7824 */ /* 0x000fc600078e00ff */
[----:B------:R-:W-:Y:S01]  /*d740*/  @!P4 IMAD.IADD R0, R0, 0x1, -R6 ;  /* 0x000000010000c824 */ /* 0x000fe200078e0a06 */
[----:B------:R-:W-:Y:S02]  /*d750*/  ISETP.GE.AND P4, PT, R29, RZ, PT ;  /* 0x000000ff1d00720c */ /* 0x000fe40003f86270 */
[----:B------:R-:W-:-:S04]  /*d760*/  SHF.R.S32.HI R29, RZ, 0x1f, R17 ;  /* 0x0000001fff1d7819 */ /* 0x000fc80000011411 */
[----:B------:R-:W-:Y:S02]  /*d770*/  LEA.HI R17, R29, R17, RZ, 0x6 ;  /* 0x000000111d117211 */ /* 0x000fe400078f30ff */
[----:B------:R-:W-:Y:S01]  /*d780*/  LOP3.LUT R29, R16, 0x100, RZ, 0xc0, !PT ;  /* 0x00000100101d7812 */ /* 0x000fe200078ec0ff */
[----:B------:R-:W-:Y:S01]  /*d790*/  @!P0 IMAD.MOV R4, RZ, RZ, -R4 ;  /* 0x000000ffff048224 */ /* 0x000fe200078e0a04 */
[----:B---3--:R-:W-:Y:S01]  /*d7a0*/  ISETP.GE.AND P3, PT, R7, RZ, PT ;  /* 0x000000ff0700720c */ /* 0x008fe20003f66270 */
[----:B------:R-:W-:Y:S02]  /*d7b0*/  IMAD R7, R8, c[0x0][0x188], RZ ;  /* 0x0000620008077a24 */ /* 0x000fe400078e02ff */
[----:B------:R-:W-:-:S04]  /*d7c0*/  IMAD.MOV R8, RZ, RZ, -c[0x0][0x188] ;  /* 0x80006200ff087624 */ /* 0x000fc800078e02ff */
[----:B------:R-:W-:Y:S01]  /*d7d0*/  IMAD R7, R8, 0x4, R7 ;  /* 0x0000000408077824 */ /* 0x000fe200078e0207 */
[----:B----4-:R-:W-:Y:S01]  /*d7e0*/  ISETP.GE.AND P6, PT, R28, RZ, PT ;  /* 0x000000ff1c00720c */ /* 0x010fe20003fc6270 */
[----:B------:R-:W-:-:S04]  /*d7f0*/  IMAD.MOV.U32 R28, RZ, RZ, R10 ;  /* 0x000000ffff1c7224 */ /* 0x000fc800078e000a */
[----:B------:R-:W-:Y:S02]  /*d800*/  @!P3 IMAD.MOV R18, RZ, RZ, -R18 ;  /* 0x000000ffff12b224 */ /* 0x000fe400078e0a12 */
[----:B------:R-:W-:Y:S01]  /*d810*/  IMAD.HI.U32 R27, R27, R28, RZ ;  /* 0x0000001c1b1b7227 */ /* 0x000fe200078e00ff */
[----:B------:R-:W-:-:S03]  /*d820*/  ISETP.GT.U32.AND P3, PT, R6, R3, PT ;  /* 0x000000030600720c */ /* 0x000fc60003f64070 */
[----:B------:R-:W-:Y:S02]  /*d830*/  IMAD.MOV R27, RZ, RZ, -R27 ;  /* 0x000000ffff1b7224 */ /* 0x000fe400078e0a1b */
[----:B------:R-:W-:Y:S02]  /*d840*/  @!P6 IMAD.MOV R25, RZ, RZ, -R25 ;  /* 0x000000ffff19e224 */ /* 0x000fe400078e0a19 */
[----:B------:R-:W-:Y:S02]  /*d850*/  IMAD R7, R8, 0x4, R7 ;  /* 0x0000000408077824 */ /* 0x000fe400078e0207 */
[----:B------:R-:W-:Y:S01]  /*d860*/  IMAD R28, R6, R27, R28 ;  /* 0x0000001b061c7224 */ /* 0x000fe200078e021c */
[----:B------:R-:W-:Y:S01]  /*d870*/  STL [R1+0xcd0], R25 ;  /* 0x000cd01901007387 */ /* 0x000fe20000100800 */
[----:B------:R-:W-:Y:S01]  /*d880*/  SHF.R.S32.HI R27, RZ, 0x2, R20 ;  /* 0x00000002ff1b7819 */ /* 0x000fe20000011414 */
[----:B------:R-:W-:Y:S02]  /*d890*/  IMAD R7, R8, 0x4, R7 ;  /* 0x0000000408077824 */ /* 0x000fe400078e0207 */
[----:B------:R0:W-:Y:S01]  /*d8a0*/  STL [R1+0xcd4], R18 ;  /* 0x000cd41201007387 */ /* 0x0001e20000100800 */
[----:B------:R-:W-:-:S03]  /*d8b0*/  ISETP.GE.AND P6, PT, R13, RZ, PT ;  /* 0x000000ff0d00720c */ /* 0x000fc60003fc6270 */
[----:B------:R-:W-:Y:S01]  /*d8c0*/  STL [R1+0xcd8], R19 ;  /* 0x000cd81301007387 */ /* 0x000fe20000100800 */
[----:B------:R-:W-:-:S03]  /*d8d0*/  SGXT R27, R27, 0x1 ;  /* 0x000000011b1b781a */ /* 0x000fc60000000200 */
[----:B------:R-:W-:Y:S01]  /*d8e0*/  STL [R1+0xce0], R21 ;  /* 0x000ce01501007387 */ /* 0x000fe20000100800 */
[----:B------:R-:W-:-:S03]  /*d8f0*/  @!P3 IMAD.IADD R3, R3, 0x1, -R6 ;  /* 0x000000010303b824 */ /* 0x000fc600078e0a06 */
[----:B------:R-:W3:Y:S01]  /*d900*/  LDL.LU R13, [R1+0xcfc] ;  /* 0x000cfc00010d7983 */ /* 0x000ee20000300800 */
[----:B------:R-:W-:-:S03]  /*d910*/  ISETP.GT.U32.AND P3, PT, R6, R28, PT ;  /* 0x0000001c0600720c */ /* 0x000fc60003f64070 */
[----:B------:R-:W-:Y:S01]  /*d920*/  STL [R1+0xce4], R22 ;  /* 0x000ce41601007387 */ /* 0x000fe20000100800 */
[----:B0-----:R-:W-:-:S03]  /*d930*/  IMAD.SHL.U32 R18, R20, 0x20, RZ ;  /* 0x0000002014127824 */ /* 0x001fc600078e00ff */
[----:B------:R-:W4:Y:S01]  /*d940*/  LDL.LU R11, [R1+0xcf8] ;  /* 0x000cf800010b7983 */ /* 0x000f220000300800 */
[----:B------:R-:W-:-:S03]  /*d950*/  LOP3.LUT R27, R27, 0x90, RZ, 0xc0, !PT ;  /* 0x000000901b1b7812 */ /* 0x000fc600078ec0ff */
[----:B------:R-:W2:Y:S01]  /*d960*/  LDL.LU R9, [R1+0xcf4] ;  /* 0x000cf40001097983 */ /* 0x000ea20000300800 */
[----:B------:R-:W-:-:S03]  /*d970*/  LOP3.LUT R10, R20, 0x7, RZ, 0xc0, !PT ;  /* 0x00000007140a7812 */ /* 0x000fc600078ec0ff */
[----:B------:R0:W-:Y:S01]  /*d980*/  STL [R1+0xb48], R7 ;  /* 0x000b480701007387 */ /* 0x0001e20000100800 */
[----:B------:R-:W-:-:S03]  /*d990*/  LOP3.LUT R27, R27, 0x60, R18, 0xf8, !PT ;  /* 0x000000601b1b7812 */ /* 0x000fc600078ef812 */
[----:B------:R-:W-:Y:S01]  /*d9a0*/  STL [R1+0xb60], R16 ;  /* 0x000b601001007387 */ /* 0x000fe20000100800 */
[----:B0-----:R-:W-:Y:S01]  /*d9b0*/  IMAD R7, R8, 0x4, R7 ;  /* 0x0000000408077824 */ /* 0x001fe200078e0207 */
[----:B------:R-:W-:Y:S01]  /*d9c0*/  LOP3.LUT R27, R27, 0x10, R12, 0x78, !PT ;  /* 0x000000101b1b7812 */ /* 0x000fe200078e780c */
[----:B------:R-:W-:-:S03]  /*d9d0*/  IMAD R10, R10, 0x90, RZ ;  /* 0x000000900a0a7824 */ /* 0x000fc600078e02ff */
[----:B------:R0:W-:Y:S01]  /*d9e0*/  STL [R1+0xb5c], R7 ;  /* 0x000b5c0701007387 */ /* 0x0001e20000100800 */
[----:B------:R-:W-:Y:S01]  /*d9f0*/  @!P3 IMAD.IADD R28, R28, 0x1, -R6 ;  /* 0x000000011c1cb824 */ /* 0x000fe200078e0a06 */
[----:B------:R-:W-:Y:S01]  /*da00*/  LOP3.LUT R10, R10, 0x30, R12, 0x78, !PT ;  /* 0x000000300a0a7812 */ /* 0x000fe200078e780c */
[----:B------:R-:W-:Y:S02]  /*da10*/  IMAD.IADD R10, R29, 0x1, R27 ;  /* 0x000000011d0a7824 */ /* 0x000fe400078e021b */
[----:B0-----:R-:W-:-:S05]  /*da20*/  IMAD R7, R8, 0x4, R7 ;  /* 0x0000000408077824 */ /* 0x001fca00078e0207 */
[----:B------:R0:W-:Y:S01]  /*da30*/  STL [R1+0xb38], R7 ;  /* 0x000b380701007387 */ /* 0x0001e20000100800 */
[----:B------:R-:W-:Y:S01]  /*da40*/  ISETP.GT.U32.AND P3, PT, R6, R28, PT ;  /* 0x0000001c0600720c */ /* 0x000fe20003f64070 */
[----:B------:R-:W-:Y:S02]  /*da50*/  @!P6 IMAD.MOV R5, RZ, RZ, -R5 ;  /* 0x000000ffff05e224 */ /* 0x000fe400078e0a05 */
[----:B0-----:R-:W-:-:S05]  /*da60*/  IMAD R7, R8, 0x4, R7 ;  /* 0x0000000408077824 */ /* 0x001fca00078e0207 */
[----:B------:R-:W-:Y:S04]  /*da70*/  STL [R1+0xb40], R7 ;  /* 0x000b400701007387 */ /* 0x000fe80000100800 */
[----:B------:R0:W-:Y:S04]  /*da80*/  STL [R1+0x278], R10 ;  /* 0x0002780a01007387 */ /* 0x0001e80000100800 */
[----:B------:R1:W-:Y:S01]  /*da90*/  STL [R1+0xcf0], R5 ;  /* 0x000cf00501007387 */ /* 0x0003e20000100800 */
[----:B0-----:R-:W-:-:S04]  /*daa0*/  IMAD R10, R8, 0x4, R7 ;  /* 0x00000004080a7824 */ /* 0x001fc800078e0207 */
[----:B-1----:R-:W-:Y:S01]  /*dab0*/  IMAD R5, R8, 0x4, R10 ;  /* 0x0000000408057824 */ /* 0x002fe200078e020a */
[----:B------:R0:W-:Y:S01]  /*dac0*/  STL [R1+0xb30], R10 ;  /* 0x000b300a01007387 */ /* 0x0001e20000100800 */
[----:B------:R-:W-:Y:S01]  /*dad0*/  LOP3.LUT R7, R20, 0x3f, RZ, 0xc0, !PT ;  /* 0x0000003f14077812 */ /* 0x000fe200078ec0ff */
[----:B------:R-:W-:Y:S02]  /*dae0*/  @!P3 IMAD.IADD R28, R28, 0x1, -R6 ;  /* 0x000000011c1cb824 */ /* 0x000fe400078e0a06 */
[----:B------:R1:W-:Y:S01]  /*daf0*/  STL [R1+0xb34], R5 ;  /* 0x000b340501007387 */ /* 0x0003e20000100800 */
[----:B------:R-:W-:Y:S02]  /*db00*/  IMAD.MOV.U32 R6, RZ, RZ, R3 ;  /* 0x000000ffff067224 */ /* 0x000fe400078e0003 */
[----:B0-----:R-:W-:Y:S02]  /*db10*/  IMAD R10, R8, 0x4, R5 ;  /* 0x00000004080a7824 */ /* 0x001fe400078e0205 */
[----:B-1----:R-:W2:Y:S01]  /*db20*/  LDL.LU R5, [R1+0x58] ;  /* 0x0000580001057983 */ /* 0x002ea20000300800 */
[----:B------:R-:W-:-:S03]  /*db30*/  IMAD R3, R7, c[0x0][0x18c], RZ ;  /* 0x0000630007037a24 */ /* 0x000fc600078e02ff */
[----:B------:R-:W2:Y:S04]  /*db40*/  LDL.LU R29, [R1+0x44] ;  /* 0x00004400011d7983 */ /* 0x000ea80000300800 */
[----:B------:R-:W2:Y:S04]  /*db50*/  LDL.LU R22, [R1+0x40] ;  /* 0x0000400001167983 */ /* 0x000ea80000300800 */
[----:B------:R-:W-:Y:S04]  /*db60*/  STL [R1+0xb3c], R10 ;  /* 0x000b3c0a01007387 */ /* 0x000fe80000100800 */
[----:B------:R-:W3:Y:S01]  /*db70*/  LDL.LU R21, [R1+0x18] ;  /* 0x0000180001157983 */ /* 0x000ee20000300800 */
[----:B-----5:R-:W-:-:S03]  /*db80*/  ISETP.GE.AND P0, PT, R23, RZ, PT ;  /* 0x000000ff1700720c */ /* 0x020fc60003f06270 */
[----:B------:R-:W5:Y:S01]  /*db90*/  LDL.LU R19, [R1+0x39c] ;  /* 0x00039c0001137983 */ /* 0x000f620000300800 */
[----:B------:R-:W-:-:S03]  /*dba0*/  LEA R3, P6, R3, c[0x0][0x168], 0x1 ;  /* 0x00005a0003037a11 */ /* 0x000fc600078c08ff */
[----:B------:R-:W3:Y:S04]  /*dbb0*/  LDL.LU R18, [R1+0x3a0] ;  /* 0x0003a00001127983 */ /* 0x000ee80000300800 */
[----:B------:R-:W3:Y:S04]  /*dbc0*/  LDL.LU R25, [R1+0x3a4] ;  /* 0x0003a40001197983 */ /* 0x000ee80000300800 */
[----:B------:R-:W3:Y:S04]  /*dbd0*/  LDL.LU R26, [R1+0x3b0] ;  /* 0x0003b000011a7983 */ /* 0x000ee80000300800 */
[----:B------:R-:W3:Y:S04]  /*dbe0*/  LDL.LU R23, [R1+0x3b4] ;  /* 0x0003b40001177983 */ /* 0x000ee80000300800 */
[----:B------:R-:W3:Y:S04]  /*dbf0*/  LDL.LU R7, [R1+0x3b8] ;  /* 0x0003b80001077983 */ /* 0x000ee80000300800 */
[----:B------:R-:W3:Y:S04]  /*dc00*/  LDL.LU R17, [R1+0x3c0] ;  /* 0x0003c00001117983 */ /* 0x000ee80000300800 */
[----:B------:R-:W3:Y:S04]  /*dc10*/  LDL.LU R12, [R1+0x3c8] ;  /* 0x0003c800010c7983 */ /* 0x000ee80000300800 */
[----:B------:R0:W-:Y:S04]  /*dc20*/  STL [R1+0xc08], R3 ;  /* 0x000c080301007387 */ /* 0x0001e80000100800 */
[----:B0-----:R-:W3:Y:S01]  /*dc30*/  LDL.LU R3, [R1+0x94] ;  /* 0x0000940001037983 */ /* 0x001ee20000300800 */
[----:B------:R-:W-:-:S03]  /*dc40*/  IMAD R8, R8, 0x4, R10 ;  /* 0x0000000408087824 */ /* 0x000fc600078e020a */
[----:B------:R-:W4:Y:S04]  /*dc50*/  LDL.LU R16, [R1+0x3cc] ;  /* 0x0003cc0001107983 */ /* 0x000f280000300800 */
[----:B------:R-:W4:Y:S04]  /*dc60*/  LDL.LU R10, [R1+0x3bc] ;  /* 0x0003bc00010a7983 */ /* 0x000f280000300800 */
[----:B------:R0:W-:Y:S04]  /*dc70*/  STL [R1+0xb44], R8 ;  /* 0x000b440801007387 */ /* 0x0001e80000100800 */
[----:B------:R-:W4:Y:S04]  /*dc80*/  LDL.LU R20, [R1+0x3ac] ;  /* 0x0003ac0001147983 */ /* 0x000f280000300800 */
[----:B0-----:R-:W4:Y:S01]  /*dc90*/  LDL.LU R8, [R1+0x3a8] ;  /* 0x0003a80001087983 */ /* 0x001f220000300800 */
[----:B------:R-:W-:-:S02]  /*dca0*/  ISETP.NE.AND P3, PT, RZ, c[0x0][0x17c], PT ;  /* 0x00005f00ff007a0c */ /* 0x000fc40003f65270 */
[----:B------:R-:W-:-:S04]  /*dcb0*/  LOP3.LUT R27, RZ, c[0x0][0x17c], RZ, 0x33, !PT ;  /* 0x00005f00ff1b7a12 */ /* 0x000fc800078e33ff */
[C---:B--2---:R-:W-:Y:S02]  /*dcc0*/  SEL R22, R27.reuse, R22, !P3 ;  /* 0x000000161b167207 */ /* 0x044fe40005800000 */
[----:B---3--:R-:W-:-:S05]  /*dcd0*/  SEL R3, R27, R3, !P3 ;  /* 0x000000031b037207 */ /* 0x008fca0005800000 */
[----:B------:R0:W-:Y:S02]  /*dce0*/  STL [R1+0x410], R3 ;  /* 0x0004100301007387 */ /* 0x0001e40000100800 */
[C---:B0-----:R-:W-:Y:S02]  /*dcf0*/  SEL R3, R27.reuse, R5, !P3 ;  /* 0x000000051b037207 */ /* 0x041fe40005800000 */
[----:B------:R-:W-:-:S03]  /*dd00*/  SEL R5, R27, R29, !P3 ;  /* 0x0000001d1b057207 */ /* 0x000fc60005800000 */
[----:B------:R0:W-:Y:S04]  /*dd10*/  STL [R1+0x40c], R3 ;  /* 0x00040c0301007387 */ /* 0x0001e80000100800 */
[----:B------:R1:W-:Y:S01]  /*dd20*/  STL [R1+0x408], R5 ;  /* 0x0004080501007387 */ /* 0x0003e20000100800 */
[----:B0-----:R-:W-:-:S03]  /*dd30*/  SEL R3, R27, R21, !P3 ;  /* 0x000000151b037207 */ /* 0x001fc60005800000 */
[----:B------:R-:W-:Y:S01]  /*dd40*/  STL [R1+0x404], R22 ;  /* 0x0004041601007387 */ /* 0x000fe20000100800 */
[C---:B-1----:R-:W-:Y:S02]  /*dd50*/  SEL R5, R27.reuse, R9, !P3 ;  /* 0x000000091b057207 */ /* 0x042fe40005800000 */
[C---:B----4-:R-:W-:Y:S01]  /*dd60*/  SEL R9, R27.reuse, R11, !P3 ;  /* 0x0000000b1b097207 */ /* 0x050fe20005800000 */
[----:B------:R5:W-:Y:S04]  /*dd70*/  STL [R1+0x400], R3 ;  /* 0x0004000301007387 */ /* 0x000be80000100800 */
[----:B------:R0:W-:Y:S04]  /*dd80*/  STL [R1+0x3fc], R5 ;  /* 0x0003fc0501007387 */ /* 0x0001e80000100800 */
[----:B------:R1:W-:Y:S01]  /*dd90*/  STL [R1+0x3f8], R9 ;  /* 0x0003f80901007387 */ /* 0x0003e20000100800 */
[----:B-----5:R-:W-:-:S02]  /*dda0*/  SEL R3, R27, R19, !P3 ;  /* 0x000000131b037207 */ /* 0x020fc40005800000 */
[----:B0-----:R-:W-:-:S03]  /*ddb0*/  SEL R5, R27, R18, !P3 ;  /* 0x000000121b057207 */ /* 0x001fc60005800000 */
[----:B------:R-:W-:Y:S01]  /*ddc0*/  STL [R1+0x3f4], R3 ;  /* 0x0003f40301007387 */ /* 0x000fe20000100800 */
[----:B-1----:R-:W-:-:S03]  /*ddd0*/  SEL R9, R27, R25, !P3 ;  /* 0x000000191b097207 */ /* 0x002fc60005800000 */
[----:B------:R0:W-:Y:S04]  /*dde0*/  STL [R1+0x3f0], R5 ;  /* 0x0003f00501007387 */ /* 0x0001e80000100800 */
[----:B------:R-:W-:Y:S01]  /*ddf0*/  STL [R1+0x3ec], R9 ;  /* 0x0003ec0901007387 */ /* 0x000fe20000100800 */
[----:B0-----:R-:W-:-:S03]  /*de00*/  SEL R5, R27, R23, !P3 ;  /* 0x000000171b057207 */ /* 0x001fc60005800000 */
[----:B------:R-:W2:Y:S01]  /*de10*/  LDL.LU R23, [R1+0x374] ;  /* 0x0003740001177983 */ /* 0x000ea20000300800 */
[----:B------:R-:W-:-:S05]  /*de20*/  SEL R3, R27, R26, !P3 ;  /* 0x0000001a1b037207 */ /* 0x000fca0005800000 */
[----:B------:R0:W-:Y:S04]  /*de30*/  STL [R1+0x3e8], R3 ;  /* 0x0003e80301007387 */ /* 0x0001e80000100800 */
[----:B------:R1:W-:Y:S01]  /*de40*/  STL [R1+0x3e4], R5 ;  /* 0x0003e40501007387 */ /* 0x0003e20000100800 */
[----:B0-----:R-:W-:-:S03]  /*de50*/  SEL R3, R27, R7, !P3 ;  /* 0x000000071b037207 */ /* 0x001fc60005800000 */
[----:B------:R-:W3:Y:S01]  /*de60*/  LDL.LU R7, [R1+0x378] ;  /* 0x0003780001077983 */ /* 0x000ee20000300800 */
[----:B-1----:R-:W-:-:S03]  /*de70*/  SEL R5, R27, R17, !P3 ;  /* 0x000000111b057207 */ /* 0x002fc60005800000 */
[----:B------:R0:W-:Y:S04]  /*de80*/  STL [R1+0x3e0], R3 ;  /* 0x0003e00301007387 */ /* 0x0001e80000100800 */
[----:B------:R-:W4:Y:S04]  /*de90*/  LDL.LU R26, [R1+0x37c] ;  /* 0x00037c00011a7983 */ /* 0x000f280000300800 */
[----:B------:R1:W-:Y:S01]  /*dea0*/  STL [R1+0x3dc], R5 ;  /* 0x0003dc0501007387 */ /* 0x0003e20000100800 */
[----:B0-----:R-:W-:-:S03]  /*deb0*/  SEL R3, R27, R12, !P3 ;  /* 0x0000000c1b037207 */ /* 0x001fc60005800000 */
[----:B------:R-:W5:Y:S04]  /*dec0*/  LDL.LU R17, [R1+0x380] ;  /* 0x0003800001117983 */ /* 0x000f680000300800 */
[----:B------:R0:W-:Y:S01]  /*ded0*/  STL [R1+0x3d8], R3 ;  /* 0x0003d80301007387 */ /* 0x0001e20000100800 */
[----:B-1----:R-:W-:-:S03]  /*dee0*/  SEL R5, R27, R16, !P3 ;  /* 0x000000101b057207 */ /* 0x002fc60005800000 */
[----:B------:R-:W5:Y:S04]  /*def0*/  LDL.LU R12, [R1+0x388] ;  /* 0x00038800010c7983 */ /* 0x000f680000300800 */
[----:B------:R1:W-:Y:S01]  /*df00*/  STL [R1+0x3d4], R5 ;  /* 0x0003d40501007387 */ /* 0x0003e20000100800 */
[----:B0-----:R-:W-:-:S03]  /*df10*/  SEL R3, R27, R10, !P3 ;  /* 0x0000000a1b037207 */ /* 0x001fc60005800000 */
[----:B------:R-:W5:Y:S04]  /*df20*/  LDL.LU R16, [R1+0x398] ;  /* 0x0003980001107983 */ /* 0x000f680000300800 */
[----:B------:R0:W-:Y:S01]  /*df30*/  STL [R1+0x3d0], R3 ;  /* 0x0003d00301007387 */ /* 0x0001e20000100800 */
[----:B-1----:R-:W-:-:S05]  /*df40*/  SEL R5, R27, R20, !P3 ;  /* 0x000000141b057207 */ /* 0x002fca0005800000 */
[----:B------:R1:W-:Y:S01]  /*df50*/  STL [R1+0x3cc], R5 ;  /* 0x0003cc0501007387 */ /* 0x0003e20000100800 */
[----:B0-----:R-:W-:-:S03]  /*df60*/  SEL R3, R27, R8, !P3 ;  /* 0x000000081b037207 */ /* 0x001fc60005800000 */
[----:B------:R-:W5:Y:S04]  /*df70*/  LDL.LU R18, [R1+0x38c] ;  /* 0x00038c0001127983 */ /* 0x000f680000300800 */
[----:B------:R-:W5:Y:S01]  /*df80*/  LDL.LU R10, [R1+0x384] ;  /* 0x00038400010a7983 */ /* 0x000f620000300800 */
[----:B-1----:R-:W-:-:S03]  /*df90*/  SEL R5, R27, R13, !P3 ;  /* 0x0000000d1b057207 */ /* 0x002fc60005800000 */
[----:B------:R0:W-:Y:S02]  /*dfa0*/  STL [R1+0x3c8], R3 ;  /* 0x0003c80301007387 */ /* 0x0001e40000100800 */
[C---:B0-----:R-:W-:Y:S02]  /*dfb0*/  SEL R3, R27.reuse, R14, !P3 ;  /* 0x0000000e1b037207 */ /* 0x041fe40005800000 */
[----:B------:R-:W5:Y:S04]  /*dfc0*/  LDL.LU R14, [R1+0x394] ;  /* 0x00039400010e7983 */ /* 0x000f680000300800 */
[----:B------:R-:W-:Y:S04]  /*dfd0*/  STL [R1+0x3c0], R5 ;  /* 0x0003c00501007387 */ /* 0x000fe80000100800 */
[----:B------:R-:W5:Y:S04]  /*dfe0*/  LDL.LU R13, [R1+0x360] ;  /* 0x00036000010d7983 */ /* 0x000f680000300800 */
[----:B------:R0:W-:Y:S04]  /*dff0*/  STL [R1+0x3bc], R3 ;  /* 0x0003bc0301007387 */ /* 0x0001e80000100800 */
[----:B------:R-:W5:Y:S04]  /*e000*/  LDL.LU R11, [R1+0x364] ;  /* 0x00036400010b7983 */ /* 0x000f680000300800 */
[----:B------:R-:W5:Y:S04]  /*e010*/  LDL.LU R9, [R1+0x368] ;  /* 0x0003680001097983 */ /* 0x000f680000300800 */
[----:B0-----:R-:W5:Y:S04]  /*e020*/  LDL.LU R3, [R1+0x36c] ;  /* 0x00036c0001037983 */ /* 0x001f680000300800 */
[----:B------:R-:W5:Y:S04]  /*e030*/  LDL.LU R5, [R1+0x370] ;  /* 0x0003700001057983 */ /* 0x000f680000300800 */
[----:B------:R-:W5:Y:S01]  /*e040*/  LDL.LU R29, [R1+0x2f8] ;  /* 0x0002f800011d7983 */ /* 0x000f620000300800 */
[----:B------:R-:W-:-:S03]  /*e050*/  SEL R25, R27, R15, !P3 ;  /* 0x0000000f1b197207 */ /* 0x000fc60005800000 */
[----:B------:R-:W5:Y:S04]  /*e060*/  LDL.LU R22, [R1+0x2fc] ;  /* 0x0002fc0001167983 */ /* 0x000f680000300800 */
[----:B------:R-:W5:Y:S04]  /*e070*/  LDL.LU R21, [R1+0x30c] ;  /* 0x00030c0001157983 */ /* 0x000f680000300800 */
[----:B------:R-:W5:Y:S04]  /*e080*/  LDL.LU R19, [R1+0x350] ;  /* 0x0003500001137983 */ /* 0x000f680000300800 */
[----:B------:R-:W5:Y:S04]  /*e090*/  LDL.LU R20, [R1+0x354] ;  /* 0x0003540001147983 */ /* 0x000f680000300800 */
[----:B------:R-:W5:Y:S04]  /*e0a0*/  LDL.LU R15, [R1+0x390] ;  /* 0x00039000010f7983 */ /* 0x000f680000300800 */
[----:B------:R-:W5:Y:S04]  /*e0b0*/  LDL.LU R8, [R1+0x35c] ;  /* 0x00035c0001087983 */ /* 0x000f680000300800 */
[----:B------:R2:W-:Y:S02]  /*e0c0*/  STL [R1+0x3b8], R25 ;  /* 0x0003b81901007387 */ /* 0x0005e40000100800 */
[----:B--2---:R-:W-:-:S02]  /*e0d0*/  SEL R25, R27, R23, !P3 ;  /* 0x000000171b197207 */ /* 0x004fc40005800000 */
[----:B------:R-:W2:Y:S04]  /*e0e0*/  LDL.LU R23, [R1+0x358] ;  /* 0x0003580001177983 */ /* 0x000ea80000300800 */
[----:B------:R3:W-:Y:S02]  /*e0f0*/  STL [R1+0x3b4], R25 ;  /* 0x0003b41901007387 */ /* 0x0007e40000100800 */
[C---:B---3--:R-:W-:Y:S02]  /*e100*/  SEL R25, R27.reuse, R7, !P3 ;  /* 0x000000071b197207 */ /* 0x048fe40005800000 */
[----:B------:R-:W3:Y:S04]  /*e110*/  LDL.LU R7, [R1+0x334] ;  /* 0x0003340001077983 */ /* 0x000ee80000300800 */
[----:B------:R4:W-:Y:S02]  /*e120*/  STL [R1+0x3b0], R25 ;  /* 0x0003b01901007387 */ /* 0x0009e40000100800 */
[----:B----4-:R-:W-:-:S02]  /*e130*/  SEL R25, R27, R26, !P3 ;  /* 0x0000001a1b197207 */ /* 0x010fc40005800000 */
[----:B------:R-:W4:Y:S04]  /*e140*/  LDL.LU R26, [R1+0x338] ;  /* 0x00033800011a7983 */ /* 0x000f280000300800 */
[----:B------:R0:W-:Y:S01]  /*e150*/  STL [R1+0x3ac], R25 ;  /* 0x0003ac1901007387 */ /* 0x0001e20000100800 */
[C---:B-----5:R-:W-:Y:S02]  /*e160*/  SEL R12, R27.reuse, R12, !P3 ;  /* 0x0000000c1b0c7207 */ /* 0x060fe40005800000 */
[C---:B0-----:R-:W-:Y:S02]  /*e170*/  SEL R25, R27.reuse, R17, !P3 ;  /* 0x000000111b197207 */ /* 0x041fe40005800000 */
[----:B------:R-:W5:Y:S04]  /*e180*/  LDL.LU R17, [R1+0x34c] ;  /* 0x00034c0001117983 */ /* 0x000f680000300800 */
[----:B------:R0:W-:Y:S04]  /*e190*/  STL [R1+0x3a8], R25 ;  /* 0x0003a81901007387 */ /* 0x0001e80000100800 */
[----:B0-----:R-:W5:Y:S04]  /*e1a0*/  LDL.LU R25, [R1+0x348] ;  /* 0x0003480001197983 */ /* 0x001f680000300800 */
[----:B------:R0:W-:Y:S04]  /*e1b0*/  STL [R1+0x3a4], R12 ;  /* 0x0003a40c01007387 */ /* 0x0001e80000100800 */
[----:B0-----:R-:W5:Y:S01]  /*e1c0*/  LDL.LU R12, [R1+0x340] ;  /* 0x00034000010c7983 */ /* 0x001f620000300800 */
[----:B------:R-:W-:-:S05]  /*e1d0*/  SEL R15, R27, R15, !P3 ;  /* 0x0000000f1b0f7207 */ /* 0x000fca0005800000 */
[----:B------:R0:W-:Y:S02]  /*e1e0*/  STL [R1+0x3a0], R15 ;  /* 0x0003a00f01007387 */ /* 0x0001e40000100800 */
[C---:B0-----:R-:W-:Y:S02]  /*e1f0*/  SEL R15, R27.reuse, R14, !P3 ;  /* 0x0000000e1b0f7207 */ /* 0x041fe40005800000 */
[C---:B------:R-:W-:Y:S02]  /*e200*/  SEL R14, R27.reuse, R16, !P3 ;  /* 0x000000101b0e7207 */ /* 0x040fe40005800000 */
[----:B------:R-:W5:Y:S04]  /*e210*/  LDL.LU R16, [R1+0x344] ;  /* 0x0003440001107983 */ /* 0x000f680000300800 */
[----:B------:R0:W-:Y:S04]  /*e220*/  STL [R1+0x39c], R15 ;  /* 0x00039c0f01007387 */ /* 0x0001e80000100800 */
[----:B------:R1:W-:Y:S01]  /*e230*/  STL [R1+0x398], R14 ;  /* 0x0003980e01007387 */ /* 0x0003e20000100800 */
[----:B0-----:R-:W-:-:S03]  /*e240*/  SEL R15, R27, R18, !P3 ;  /* 0x000000121b0f7207 */ /* 0x001fc60005800000 */
[----:B------:R-:W5:Y:S01]  /*e250*/  LDL.LU R18, [R1+0x33c] ;  /* 0x00033c0001127983 */ /* 0x000f620000300800 */
[----:B-1----:R-:W-:-:S03]  /*e260*/  SEL R14, R27, R10, !P3 ;  /* 0x0000000a1b0e7207 */ /* 0x002fc60005800000 */
[----:B------:R0:W-:Y:S04]  /*e270*/  STL [R1+0x394], R15 ;  /* 0x0003940f01007387 */ /* 0x0001e80000100800 */
[----:B------:R-:W5:Y:S04]  /*e280*/  LDL.LU R10, [R1+0x330] ;  /* 0x00033000010a7983 */ /* 0x000f680000300800 */
[----:B------:R1:W-:Y:S01]  /*e290*/  STL [R1+0x390], R14 ;  /* 0x0003900e01007387 */ /* 0x0003e20000100800 */
[C---:B0-----:R-:W-:Y:S02]  /*e2a0*/  SEL R15, R27.reuse, R13, !P3 ;  /* 0x0000000d1b0f7207 */ /* 0x041fe40005800000 */
[----:B------:R-:W-:-:S02]  /*e2b0*/  SEL R13, R27, R9, !P3 ;  /* 0x000000091b0d7207 */ /* 0x000fc40005800000 */
[C---:B------:R-:W-:Y:S02]  /*e2c0*/  SEL R9, R27.reuse, R5, !P3 ;  /* 0x000000051b097207 */ /* 0x040fe40005800000 */
[C---:B-1----:R-:W-:Y:S02]  /*e2d0*/  SEL R14, R27.reuse, R11, !P3 ;  /* 0x0000000b1b0e7207 */ /* 0x042fe40005800000 */
[C---:B------:R-:W-:Y:S01]  /*e2e0*/  SEL R11, R27.reuse, R3, !P3 ;  /* 0x000000031b0b7207 */ /* 0x040fe20005800000 */
[----:B------:R-:W-:Y:S01]  /*e2f0*/  STL [R1+0x38c], R15 ;  /* 0x00038c0f01007387 */ /* 0x000fe20000100800 */
[----:B------:R-:W-:-:S03]  /*e300*/  SEL R3, R27, R29, !P3 ;  /* 0x0000001d1b037207 */ /* 0x000fc60005800000 */
[----:B------:R-:W-:Y:S01]  /*e310*/  STL [R1+0x388], R14 ;  /* 0x0003880e01007387 */ /* 0x000fe20000100800 */
[----:B------:R-:W-:-:S03]  /*e320*/  SEL R5, R27, R22, !P3 ;  /* 0x000000161b057207 */ /* 0x000fc60005800000 */
[----:B------:R-:W-:Y:S04]  /*e330*/  STL [R1+0x384], R13 ;  /* 0x0003840d01007387 */ /* 0x000fe80000100800 */
[----:B------:R-:W-:Y:S04]  /*e340*/  STL [R1+0x380], R11 ;  /* 0x0003800b01007387 */ /* 0x000fe80000100800 */
[----:B------:R0:W-:Y:S04]  /*e350*/  STL [R1+0x37c], R9 ;  /* 0x00037c0901007387 */ /* 0x0001e80000100800 */
[----:B------:R1:W-:Y:S01]  /*e360*/  STL [R1+0x378], R3 ;  /* 0x0003780301007387 */ /* 0x0003e20000100800 */
[----:B0-----:R-:W-:-:S03]  /*e370*/  SEL R9, R27, R21, !P3 ;  /* 0x000000151b097207 */ /* 0x001fc60005800000 */
[----:B------:R0:W-:Y:S01]  /*e380*/  STL [R1+0x374], R5 ;  /* 0x0003740501007387 */ /* 0x0001e20000100800 */
[----:B-1----:R-:W-:-:S03]  /*e390*/  SEL R3, R27, R19, !P3 ;  /* 0x000000131b037207 */ /* 0x002fc60005800000 */
[----:B------:R-:W-:Y:S01]  /*e3a0*/  STL [R1+0x370], R9 ;  /* 0x0003700901007387 */ /* 0x000fe20000100800 */
[----:B0-----:R-:W-:-:S03]  /*e3b0*/  SEL R5, R27, R20, !P3 ;  /* 0x000000141b057207 */ /* 0x001fc60005800000 */
[----:B------:R-:W5:Y:S04]  /*e3c0*/  LDL.LU R20, [R1+0x32c] ;  /* 0x00032c0001147983 */ /* 0x000f680000300800 */
[----:B------:R0:W-:Y:S04]  /*e3d0*/  STL [R1+0x36c], R3 ;  /* 0x00036c0301007387 */ /* 0x0001e80000100800 */
[----:B------:R2:W-:Y:S01]  /*e3e0*/  STL [R1+0x368], R5 ;  /* 0x0003680501007387 */ /* 0x0005e20000100800 */
[----:B0-----:R-:W-:-:S03]  /*e3f0*/  SEL R3, R27, R8, !P3 ;  /* 0x000000081b037207 */ /* 0x001fc60005800000 */
[----:B------:R-:W5:Y:S04]  /*e400*/  LDL.LU R8, [R1+0x328] ;  /* 0x0003280001087983 */ /* 0x000f680000300800 */
[----:B------:R3:W-:Y:S01]  /*e410*/  STL [R1+0x364], R3 ;  /* 0x0003640301007387 */ /* 0x0007e20000100800 */
[----:B--2---:R-:W-:-:S03]  /*e420*/  SEL R5, R27, R23, !P3 ;  /* 0x000000171b057207 */ /* 0x004fc60005800000 */
[----:B------:R-:W2:Y:S04]  /*e430*/  LDL.LU R23, [R1+0x324] ;  /* 0x0003240001177983 */ /* 0x000ea80000300800 */
[----:B------:R4:W-:Y:S01]  /*e440*/  STL [R1+0x360], R5 ;  /* 0x0003600501007387 */ /* 0x0009e20000100800 */
[----:B---3--:R-:W-:-:S03]  /*e450*/  SEL R3, R27, R7, !P3 ;  /* 0x000000071b037207 */ /* 0x008fc60005800000 */
[----:B------:R-:W3:Y:S04]  /*e460*/  LDL.LU R7, [R1+0x310] ;  /* 0x0003100001077983 */ /* 0x000ee80000300800 */
[----:B------:R5:W-:Y:S01]  /*e470*/  STL [R1+0x35c], R3 ;  /* 0x00035c0301007387 */ /* 0x000be20000100800 */
[----:B----4-:R-:W-:-:S03]  /*e480*/  SEL R5, R27, R26, !P3 ;  /* 0x0000001a1b057207 */ /* 0x010fc60005800000 */
[----:B------:R-:W4:Y:S04]  /*e490*/  LDL.LU R26, [R1+0x31c] ;  /* 0x00031c00011a7983 */ /* 0x000f280000300800 */
[----:B------:R0:W-:Y:S01]  /*e4a0*/  STL [R1+0x358], R5 ;  /* 0x0003580501007387 */ /* 0x0001e20000100800 */
[----:B-----5:R-:W-:-:S03]  /*e4b0*/  SEL R3, R27, R17, !P3 ;  /* 0x000000111b037207 */ /* 0x020fc60005800000 */
[----:B------:R-:W5:Y:S04]  /*e4c0*/  LDL.LU R17, [R1+0x320] ;  /* 0x0003200001117983 */ /* 0x000f680000300800 */
[----:B------:R1:W-:Y:S04]  /*e4d0*/  STL [R1+0x354], R3 ;  /* 0x0003540301007387 */ /* 0x0003e80000100800 */
[----:B------:R-:W5:Y:S01]  /*e4e0*/  LDL.LU R15, [R1+0x314] ;  /* 0x00031400010f7983 */ /* 0x000f620000300800 */
[----:B0-----:R-:W-:-:S05]  /*e4f0*/  SEL R5, R27, R25, !P3 ;  /* 0x000000191b057207 */ /* 0x001fca0005800000 */
[----:B------:R-:W-:Y:S04]  /*e500*/  STL [R1+0x350], R5 ;  /* 0x0003500501007387 */ /* 0x000fe80000100800 */
[----:B------:R-:W5:Y:S01]  /*e510*/  LDL.LU R14, [R1+0x318] ;  /* 0x00031800010e7983 */ /* 0x000f620000300800 */
[----:B-1----:R-:W-:-:S05]  /*e520*/  SEL R3, R27, R12, !P3 ;  /* 0x0000000c1b037207 */ /* 0x002fca0005800000 */
[----:B------:R0:W-:Y:S04]  /*e530*/  STL [R1+0x34c], R3 ;  /* 0x00034c0301007387 */ /* 0x0001e80000100800 */
[----:B------:R-:W5:Y:S04]  /*e540*/  LDL.LU R12, [R1+0x308] ;  /* 0x00030800010c7983 */ /* 0x000f680000300800 */
[----:B------:R-:W5:Y:S01]  /*e550*/  LDL.LU R25, [R1+0x304] ;  /* 0x0003040001197983 */ /* 0x000f620000300800 */
[----:B0-----:R-:W-:-:S03]  /*e560*/  SEL R3, R27, R16, !P3 ;  /* 0x000000101b037207 */ /* 0x001fc60005800000 */
[----:B------:R-:W5:Y:S04]  /*e570*/  LDL.LU R16, [R1+0x300] ;  /* 0x0003000001107983 */ /* 0x000f680000300800 */
[----:B------:R0:W-:Y:S04]  /*e580*/  STL [R1+0x348], R3 ;  /* 0x0003480301007387 */ /* 0x0001e80000100800 */
[----:B------:R-:W5:Y:S01]  /*e590*/  LDL.LU R13, [R1+0x2f4] ;  /* 0x0002f400010d7983 */ /* 0x000f620000300800 */
[----:B------:R-:W-:-:S05]  /*e5a0*/  SEL R5, R27, R18, !P3 ;  /* 0x000000121b057207 */ /* 0x000fca0005800000 */
[----:B------:R-:W-:Y:S01]  /*e5b0*/  STL [R1+0x344], R5 ;  /* 0x0003440501007387 */ /* 0x000fe20000100800 */
[----:B0-----:R-:W-:-:S03]  /*e5c0*/  SEL R3, R27, R10, !P3 ;  /* 0x0000000a1b037207 */ /* 0x001fc60005800000 */
[----:B------:R-:W5:Y:S04]  /*e5d0*/  LDL.LU R11, [R1+0x2f0] ;  /* 0x0002f000010b7983 */ /* 0x000f680000300800 */
[----:B------:R0:W-:Y:S04]  /*e5e0*/  STL [R1+0x340], R3 ;  /* 0x0003400301007387 */ /* 0x0001e80000100800 */
[----:B------:R-:W5:Y:S04]  /*e5f0*/  LDL.LU R9, [R1+0x2ec] ;  /* 0x0002ec0001097983 */ /* 0x000f680000300800 */
[----:B0-----:R-:W5:Y:S04]  /*e600*/  LDL.LU R3, [R1+0x2e8] ;  /* 0x0002e80001037983 */ /* 0x001f680000300800 */
[----:B------:R-:W5:Y:S04]  /*e610*/  LDL.LU R5, [R1+0x2e4] ;  /* 0x0002e40001057983 */ /* 0x000f680000300800 */
[----:B------:R-:W5:Y:S04]  /*e620*/  LDL.LU R29, [R1+0x2e0] ;  /* 0x0002e000011d7983 */ /* 0x000f680000300800 */
[----:B------:R-:W5:Y:S04]  /*e630*/  LDL.LU R22, [R1+0x2dc] ;  /* 0x0002dc0001167983 */ /* 0x000f680000300800 */
[----:B------:R-:W5:Y:S04]  /*e640*/  LDL.LU R21, [R1+0x28c] ;  /* 0x00028c0001157983 */ /* 0x000f680000300800 */
[----:B------:R-:W5:Y:S04]  /*e650*/  LDL.LU R19, [R1+0x2d8] ;  /* 0x0002d80001137983 */ /* 0x000f680000300800 */
[----:B------:R-:W5:Y:S01]  /*e660*/  LDL.LU R10, [R1+0x2a0] ;  /* 0x0002a000010a7983 */ /* 0x000f620000300800 */
[----:B------:R-:W-:-:S03]  /*e670*/  SEL R18, R27, R20, !P3 ;  /* 0x000000141b127207 */ /* 0x000fc60005800000 */
[----:B------:R-:W5:Y:S04]  /*e680*/  LDL.LU R20, [R1+0x2d4] ;  /* 0x0002d40001147983 */ /* 0x000f680000300800 */
[----:B------:R0:W-:Y:S02]  /*e690*/  STL [R1+0x33c], R18 ;  /* 0x00033c1201007387 */ /* 0x0001e40000100800 */
[C---:B0-----:R-:W-:Y:S02]  /*e6a0*/  SEL R18, R27.reuse, R8, !P3 ;  /* 0x000000081b127207 */ /* 0x041fe40005800000 */
        /* <DEDUP_REMOVED lines=11> */
[----:B-----5:R-:W-:-:S03]  /*e760*/  SEL R17, R27, R17, !P3 ;  /* 0x000000111b117207 */ /* 0x020fc60005800000 */
[----:B0-----:R-:W5:Y:S04]  /*e770*/  LDL.LU R18, [R1+0x2c4] ;  /* 0x0002c40001127983 */ /* 0x001f680000300800 */
[----:B------:R0:W-:Y:S01]  /*e780*/  STL [R1+0x328], R17 ;  /* 0x0003281101007387 */ /* 0x0001e20000100800 */
[----:B------:R-:W-:-:S03]  /*e790*/  SEL R15, R27, R15, !P3 ;  /* 0x0000000f1b0f7207 */ /* 0x000fc60005800000 */
[----:B0-----:R-:W5:Y:S04]  /*e7a0*/  LDL.LU R17, [R1+0x2b4] ;  /* 0x0002b40001117983 */ /* 0x001f680000300800 */
[----:B------:R0:W-:Y:S02]  /*e7b0*/  STL [R1+0x324], R15 ;  /* 0x0003240f01007387 */ /* 0x0001e40000100800 */
[C---:B0-----:R-:W-:Y:S02]  /*e7c0*/  SEL R15, R27.reuse, R14, !P3 ;  /* 0x0000000e1b0f7207 */ /* 0x041fe40005800000 */
[C---:B------:R-:W-:Y:S02]  /*e7d0*/  SEL R14, R27.reuse, R12, !P3 ;  /* 0x0000000c1b0e7207 */ /* 0x040fe40005800000 */
[----:B------:R-:W5:Y:S04]  /*e7e0*/  LDL.LU R12, [R1+0x2b8] ;  /* 0x0002b800010c7983 */ /* 0x000f680000300800 */
[----:B------:R0:W-:Y:S04]  /*e7f0*/  STL [R1+0x320], R15 ;  /* 0x0003200f01007387 */ /* 0x0001e80000100800 */
[----:B------:R1:W-:Y:S01]  /*e800*/  STL [R1+0x31c], R14 ;  /* 0x00031c0e01007387 */ /* 0x0003e20000100800 */
[----:B0-----:R-:W-:-:S03]  /*e810*/  SEL R15, R27, R25, !P3 ;  /* 0x000000191b0f7207 */ /* 0x001fc60005800000 */
[----:B------:R-:W5:Y:S04]  /*e820*/  LDL.LU R25, [R1+0x2bc] ;  /* 0x0002bc0001197983 */ /* 0x000f680000300800 */
[----:B------:R0:W-:Y:S01]  /*e830*/  STL [R1+0x318], R15 ;  /* 0x0003180f01007387 */ /* 0x0001e20000100800 */
[----:B-1----:R-:W-:-:S03]  /*e840*/  SEL R14, R27, R16, !P3 ;  /* 0x000000101b0e7207 */ /* 0x002fc60005800000 */
[----:B------:R-:W5:Y:S04]  /*e850*/  LDL.LU R16, [R1+0x2b0] ;  /* 0x0002b00001107983 */ /* 0x000f680000300800 */
[----:B------:R1:W-:Y:S01]  /*e860*/  STL [R1+0x314], R14 ;  /* 0x0003140e01007387 */ /* 0x0003e20000100800 */
[----:B0-----:R-:W-:-:S05]  /*e870*/  SEL R15, R27, R13, !P3 ;  /* 0x0000000d1b0f7207 */ /* 0x001fca0005800000 */
[----:B------:R-:W-:Y:S01]  /*e880*/  STL [R1+0x310], R15 ;  /* 0x0003100f01007387 */ /* 0x000fe20000100800 */
[C---:B-1----:R-:W-:Y:S02]  /*e890*/  SEL R14, R27.reuse, R11, !P3 ;  /* 0x0000000b1b0e7207 */ /* 0x042fe40005800000 */
[----:B------:R-:W-:-:S03]  /*e8a0*/  SEL R13, R27, R9, !P3 ;  /* 0x000000091b0d7207 */ /* 0x000fc60005800000 */
[----:B------:R-:W-:Y:S01]  /*e8b0*/  STL [R1+0x30c], R14 ;  /* 0x00030c0e01007387 */ /* 0x000fe20000100800 */
[----:B------:R-:W-:-:S03]  /*e8c0*/  SEL R11, R27, R3, !P3 ;  /* 0x000000031b0b7207 */ /* 0x000fc60005800000 */
[----:B------:R-:W-:Y:S01]  /*e8d0*/  STL [R1+0x308], R13 ;  /* 0x0003080d01007387 */ /* 0x000fe20000100800 */
[----:B------:R-:W-:-:S03]  /*e8e0*/  SEL R9, R27, R5, !P3 ;  /* 0x000000051b097207 */ /* 0x000fc60005800000 */
[----:B------:R-:W-:Y:S01]  /*e8f0*/  STL [R1+0x304], R11 ;  /* 0x0003040b01007387 */ /* 0x000fe20000100800 */
[----:B------:R-:W-:-:S03]  /*e900*/  SEL R3, R27, R29, !P3 ;  /* 0x0000001d1b037207 */ /* 0x000fc60005800000 */
[----:B------:R0:W-:Y:S01]  /*e910*/  STL [R1+0x300], R9 ;  /* 0x0003000901007387 */ /* 0x0001e20000100800 */
[----:B------:R-:W-:-:S03]  /*e920*/  SEL R5, R27, R22, !P3 ;  /* 0x000000161b057207 */ /* 0x000fc60005800000 */
        /* <DEDUP_REMOVED lines=23> */
[----:B------:R0:W-:Y:S04]  /*eaa0*/  STL [R1+0x2d8], R3 ;  /* 0x0002d80301007387 */ /* 0x0001e80000100800 */
[----:B------:R-:W4:Y:S01]  /*eab0*/  LDL.LU R15, [R1+0x294] ;  /* 0x00029400010f7983 */ /* 0x000f220000300800 */
[----:B-----5:R-:W-:-:S05]  /*eac0*/  SEL R5, R27, R18, !P3 ;  /* 0x000000121b057207 */ /* 0x020fca0005800000 */
[----:B------:R-:W-:Y:S04]  /*ead0*/  STL [R1+0x2d4], R5 ;  /* 0x0002d40501007387 */ /* 0x000fe80000100800 */
[----:B------:R-:W5:Y:S01]  /*eae0*/  LDL.LU R14, [R1+0x23c] ;  /* 0x00023c00010e7983 */ /* 0x000f620000300800 */
[----:B0-----:R-:W-:-:S05]  /*eaf0*/  SEL R3, R27, R17, !P3 ;  /* 0x000000111b037207 */ /* 0x001fca0005800000 */
        /* <DEDUP_REMOVED lines=8> */
[----:B------:R-:W-:Y:S04]  /*eb80*/  STL [R1+0x2c8], R5 ;  /* 0x0002c80501007387 */ /* 0x000fe80000100800 */
[----:B------:R-:W5:Y:S01]  /*eb90*/  LDL.LU R11, [R1+0x264] ;  /* 0x00026400010b7983 */ /* 0x000f620000300800 */
[----:B0-----:R-:W-:-:S05]  /*eba0*/  SEL R3, R27, R16, !P3 ;  /* 0x000000101b037207 */ /* 0x001fca0005800000 */
        /* <DEDUP_REMOVED lines=15> */
[----:B0-----:R-:W-:-:S02]  /*eca0*/  SEL R25, R27, R8, !P3 ;  /* 0x000000081b197207 */ /* 0x001fc40005800000 */
[----:B------:R-:W5:Y:S04]  /*ecb0*/  LDL.LU R8, [R1+0x210] ;  /* 0x0002100001087983 */ /* 0x000f680000300800 */
[----:B------:R2:W-:Y:S02]  /*ecc0*/  STL [R1+0x2b8], R25 ;  /* 0x0002b81901007387 */ /* 0x0005e40000100800 */
[C---:B--2---:R-:W-:Y:S02]  /*ecd0*/  SEL R25, R27.reuse, R23, !P3 ;  /* 0x000000171b197207 */ /* 0x044fe40005800000 */
[----:B------:R-:W2:Y:S04]  /*ece0*/  LDL.LU R23, [R1+0x238] ;  /* 0x0002380001177983 */ /* 0x000ea80000300800 */
[----:B------:R3:W-:Y:S02]  /*ecf0*/  STL [R1+0x2b4], R25 ;  /* 0x0002b41901007387 */ /* 0x0007e40000100800 */
[----:B---3--:R-:W-:-:S02]  /*ed00*/  SEL R25, R27, R7, !P3 ;  /* 0x000000071b197207 */ /* 0x008fc40005800000 */
[----:B------:R-:W3:Y:S04]  /*ed10*/  LDL.LU R7, [R1+0x220] ;  /* 0x0002200001077983 */ /* 0x000ee80000300800 */
[----:B------:R0:W-:Y:S01]  /*ed20*/  STL [R1+0x2b0], R25 ;  /* 0x0002b01901007387 */ /* 0x0001e20000100800 */
[----:B----4-:R-:W-:-:S03]  /*ed30*/  SEL R26, R27, R26, !P3 ;  /* 0x0000001a1b1a7207 */ /* 0x010fc60005800000 */
[----:B0-----:R-:W4:Y:S04]  /*ed40*/  LDL.LU R25, [R1+0x234] ;  /* 0x0002340001197983 */ /* 0x001f280000300800 */
[----:B------:R0:W-:Y:S01]  /*ed50*/  STL [R1+0x2ac], R26 ;  /* 0x0002ac1a01007387 */ /* 0x0001e20000100800 */
[----:B------:R-:W-:-:S03]  /*ed60*/  SEL R15, R27, R15, !P3 ;  /* 0x0000000f1b0f7207 */ /* 0x000fc60005800000 */
[----:B0-----:R-:W4:Y:S04]  /*ed70*/  LDL.LU R26, [R1+0x224] ;  /* 0x00022400011a7983 */ /* 0x001f280000300800 */
[----:B------:R5:W-:Y:S02]  /*ed80*/  STL [R1+0x2a8], R15 ;  /* 0x0002a80f01007387 */ /* 0x000be40000100800 */
[C---:B-----5:R-:W-:Y:S02]  /*ed90*/  SEL R15, R27.reuse, R14, !P3 ;  /* 0x0000000e1b0f7207 */ /* 0x060fe40005800000 */
[C---:B------:R-:W-:Y:S02]  /*eda0*/  SEL R14, R27.reuse, R17, !P3 ;  /* 0x000000111b0e7207 */ /* 0x040fe40005800000 */
[----:B------:R-:W4:Y:S04]  /*edb0*/  LDL.LU R17, [R1+0x22c] ;  /* 0x00022c0001117983 */ /* 0x000f280000300800 */
[----:B------:R0:W-:Y:S04]  /*edc0*/  STL [R1+0x2a4], R15 ;  /* 0x0002a40f01007387 */ /* 0x0001e80000100800 */
[----:B------:R1:W-:Y:S01]  /*edd0*/  STL [R1+0x2a0], R14 ;  /* 0x0002a00e01007387 */ /* 0x0003e20000100800 */
[----:B0-----:R-:W-:-:S03]  /*ede0*/  SEL R15, R27, R18, !P3 ;  /* 0x000000121b0f7207 */ /* 0x001fc60005800000 */
[----:B------:R-:W4:Y:S01]  /*edf0*/  LDL.LU R18, [R1+0x228] ;  /* 0x0002280001127983 */ /* 0x000f220000300800 */
[----:B-1----:R-:W-:-:S03]  /*ee00*/  SEL R14, R27, R12, !P3 ;  /* 0x0000000c1b0e7207 */ /* 0x002fc60005800000 */
[----:B------:R0:W-:Y:S04]  /*ee10*/  STL [R1+0x29c], R15 ;  /* 0x00029c0f01007387 */ /* 0x0001e80000100800 */
[----:B------:R-:W4:Y:S04]  /*ee20*/  LDL.LU R12, [R1+0x218] ;  /* 0x00021800010c7983 */ /* 0x000f280000300800 */
[----:B------:R1:W-:Y:S01]  /*ee30*/  STL [R1+0x298], R14 ;  /* 0x0002980e01007387 */ /* 0x0003e20000100800 */
[C---:B0-----:R-:W-:Y:S02]  /*ee40*/  SEL R15, R27.reuse, R13, !P3 ;  /* 0x0000000d1b0f7207 */ /* 0x041fe40005800000 */
[----:B-1----:R-:W-:-:S03]  /*ee50*/  SEL R14, R27, R11, !P3 ;  /* 0x0000000b1b0e7207 */ /* 0x002fc60005800000 */
[----:B------:R-:W-:Y:S04]  /*ee60*/  STL [R1+0x294], R15 ;  /* 0x0002940f01007387 */ /* 0x000fe80000100800 */
[----:B------:R-:W-:Y:S01]  /*ee70*/  STL [R1+0x290], R14 ;  /* 0x0002900e01007387 */ /* 0x000fe20000100800 */
[C---:B------:R-:W-:Y:S02]  /*ee80*/  SEL R13, R27.reuse, R9, !P3 ;  /* 0x000000091b0d7207 */ /* 0x040fe40005800000 */
        /* <DEDUP_REMOVED lines=30> */
[----:B------:R0:W-:Y:S04]  /*f070*/  STL [R1+0x24c], R3 ;  /* 0x00024c0301007387 */ /* 0x0001e80000100800 */
[----:B------:R-:W3:Y:S01]  /*f080*/  LDL.LU R15, [R1+0x1ec] ;  /* 0x0001ec00010f7983 */ /* 0x000ee20000300800 */
[----:B----4-:R-:W-:-:S05]  /*f090*/  SEL R5, R27, R25, !P3 ;  /* 0x000000191b057207 */ /* 0x010fca0005800000 */
[----:B------:R-:W-:Y:S04]  /*f0a0*/  STL [R1+0x244], R5 ;  /* 0x0002440501007387 */ /* 0x000fe80000100800 */
[----:B------:R-:W4:Y:S01]  /*f0b0*/  LDL.LU R14, [R1+0x1e8] ;  /* 0x0001e800010e7983 */ /* 0x000f220000300800 */
[----:B0-----:R-:W-:-:S05]  /*f0c0*/  SEL R3, R27, R26, !P3 ;  /* 0x0000001a1b037207 */ /* 0x001fca0005800000 */
[----:B------:R0:W-:Y:S04]  /*f0d0*/  STL [R1+0x23c], R3 ;  /* 0x00023c0301007387 */ /* 0x0001e80000100800 */
[----:B------:R-:W4:Y:S04]  /*f0e0*/  LDL.LU R25, [R1+0x1e4] ;  /* 0x0001e40001197983 */ /* 0x000f280000300800 */
[----:B------:R-:W4:Y:S01]  /*f0f0*/  LDL.LU R26, [R1+0x1e0] ;  /* 0x0001e000011a7983 */ /* 0x000f220000300800 */
[----:B0-----:R-:W-:-:S03]  /*f100*/  SEL R3, R27, R17, !P3 ;  /* 0x000000111b037207 */ /* 0x001fc60005800000 */
[----:B------:R-:W4:Y:S04]  /*f110*/  LDL.LU R17, [R1+0x1dc] ;  /* 0x0001dc0001117983 */ /* 0x000f280000300800 */
[----:B------:R0:W-:Y:S04]  /*f120*/  STL [R1+0x238], R3 ;  /* 0x0002380301007387 */ /* 0x0001e80000100800 */
[----:B------:R-:W4:Y:S01]  /*f130*/  LDL.LU R13, [R1+0x1c0] ;  /* 0x0001c000010d7983 */ /* 0x000f220000300800 */
[----:B------:R-:W-:-:S05]  /*f140*/  SEL R5, R27, R18, !P3 ;  /* 0x000000121b057207 */ /* 0x000fca0005800000 */
[----:B------:R-:W-:Y:S01]  /*f150*/  STL [R1+0x234], R5 ;  /* 0x0002340501007387 */ /* 0x000fe20000100800 */
[----:B0-----:R-:W-:-:S03]  /*f160*/  SEL R3, R27, R12, !P3 ;  /* 0x0000000c1b037207 */ /* 0x001fc60005800000 */
[----:B------:R-:W4:Y:S04]  /*f170*/  LDL.LU R11, [R1+0x1c4] ;  /* 0x0001c400010b7983 */ /* 0x000f280000300800 */
[----:B------:R0:W-:Y:S04]  /*f180*/  STL [R1+0x22c], R3 ;  /* 0x00022c0301007387 */ /* 0x0001e80000100800 */
[----:B------:R-:W4:Y:S04]  /*f190*/  LDL.LU R9, [R1+0x1c8] ;  /* 0x0001c80001097983 */ /* 0x000f280000300800 */
[----:B0-----:R-:W4:Y:S04]  /*f1a0*/  LDL.LU R3, [R1+0x1d0] ;  /* 0x0001d00001037983 */ /* 0x001f280000300800 */
[----:B------:R-:W4:Y:S04]  /*f1b0*/  LDL.LU R5, [R1+0x1d4] ;  /* 0x0001d40001057983 */ /* 0x000f280000300800 */
[----:B------:R-:W4:Y:S04]  /*f1c0*/  LDL.LU R29, [R1+0x1d8] ;  /* 0x0001d800011d7983 */ /* 0x000f280000300800 */
[----:B------:R-:W4:Y:S04]  /*f1d0*/  LDL.LU R22, [R1+0x1cc] ;  /* 0x0001cc0001167983 */ /* 0x000f280000300800 */
[----:B------:R-:W4:Y:S04]  /*f1e0*/  LDL.LU R21, [R1+0x1bc] ;  /* 0x0001bc0001157983 */ /* 0x000f280000300800 */
[----:B------:R-:W4:Y:S04]  /*f1f0*/  LDL.LU R19, [R1+0x1b8] ;  /* 0x0001b80001137983 */ /* 0x000f280000300800 */
[----:B------:R-:W4:Y:S01]  /*f200*/  LDL.LU R12, [R1+0x1b4] ;  /* 0x0001b400010c7983 */ /* 0x000f220000300800 */
[----:B-----5:R-:W-:-:S03]  /*f210*/  SEL R18, R27, R16, !P3 ;  /* 0x000000101b127207 */ /* 0x020fc60005800000 */
        /* <DEDUP_REMOVED lines=8> */
[C---:B0-----:R-:W-:Y:S02]  /*f2a0*/  SEL R18, R27.reuse, R8, !P3 ;  /* 0x000000081b127207 */ /* 0x041fe40005800000 */
[----:B------:R-:W5:Y:S04]  /*f2b0*/  LDL.LU R8, [R1+0x1a4] ;  /* 0x0001a40001087983 */ /* 0x000f680000300800 */
[----:B------:R2:W-:Y:S02]  /*f2c0*/  STL [R1+0x218], R18 ;  /* 0x0002181201007387 */ /* 0x0005e40000100800 */
[----:B--2---:R-:W-:-:S02]  /*f2d0*/  SEL R18, R27, R23, !P3 ;  /* 0x000000171b127207 */ /* 0x004fc40005800000 */
[----:B------:R-:W2:Y:S04]  /*f2e0*/  LDL.LU R23, [R1+0x1a0] ;  /* 0x0001a00001177983 */ /* 0x000ea80000300800 */
[----:B------:R0:W-:Y:S04]  /*f2f0*/  STL [R1+0x210], R18 ;  /* 0x0002101201007387 */ /* 0x0001e80000100800 */
[----:B0-----:R-:W2:Y:S01]  /*f300*/  LDL.LU R18, [R1+0x184] ;  /* 0x0001840001127983 */ /* 0x001ea20000300800 */
[----:B---3--:R-:W-:-:S05]  /*f310*/  SEL R7, R27, R7, !P3 ;  /* 0x000000071b077207 */ /* 0x008fca0005800000 */
[----:B------:R0:W-:Y:S01]  /*f320*/  STL [R1+0x20c], R7 ;  /* 0x00020c0701007387 */ /* 0x0001e20000100800 */
[----:B------:R-:W-:-:S03]  /*f330*/  SEL R15, R27, R15, !P3 ;  /* 0x0000000f1b0f7207 */ /* 0x000fc60005800000 */
[----:B0-----:R-:W3:Y:S04]  /*f340*/  LDL.LU R7, [R1+0x188] ;  /* 0x0001880001077983 */ /* 0x001ee80000300800 */
[----:B------:R4:W-:Y:S02]  /*f350*/  STL [R1+0x208], R15 ;  /* 0x0002080f01007387 */ /* 0x0009e40000100800 */
[C---:B----4-:R-:W-:Y:S02]  /*f360*/  SEL R15, R27.reuse, R14, !P3 ;  /* 0x0000000e1b0f7207 */ /* 0x050fe40005800000 */
        /* <DEDUP_REMOVED lines=12> */
[----:B------:R-:W-:Y:S01]  /*f430*/  STL [R1+0x1f0], R15 ;  /* 0x0001f00f01007387 */ /* 0x000fe20000100800 */
        /* <DEDUP_REMOVED lines=15> */
[----:B------:R-:W4:Y:S04]  /*f530*/  LDL.LU R12, [R1+0x198] ;  /* 0x00019800010c7983 */ /* 0x000f280000300800 */
[----:B------:R5:W-:Y:S04]  /*f540*/  STL [R1+0x1d0], R3 ;  /* 0x0001d00301007387 */ /* 0x000be80000100800 */
[----:B------:R0:W-:Y:S01]  /*f550*/  STL [R1+0x1cc], R5 ;  /* 0x0001cc0501007387 */ /* 0x0001e20000100800 */
[----:B-----5:R-:W-:-:S03]  /*f560*/  SEL R3, R27, R16, !P3 ;  /* 0x000000101b037207 */ /* 0x020fc60005800000 */
[----:B------:R-:W5:Y:S04]  /*f570*/  LDL.LU R16, [R1+0x194] ;  /* 0x0001940001107983 */ /* 0x000f680000300800 */
        /* <DEDUP_REMOVED lines=12> */
[----:B------:R3:W-:Y:S04]  /*f640*/  STL [R1+0x1b8], R3 ;  /* 0x0001b80301007387 */ /* 0x0007e80000100800 */
[----:B------:R-:W2:Y:S01]  /*f650*/  LDL.LU R15, [R1+0x17c] ;  /* 0x00017c00010f7983 */ /* 0x000ea20000300800 */
[----:B0-----:R-:W-:-:S05]  /*f660*/  SEL R5, R27, R18, !P3 ;  /* 0x000000121b057207 */ /* 0x001fca0005800000 */
[----:B------:R-:W-:Y:S04]  /*f670*/  STL [R1+0x1b4], R5 ;  /* 0x0001b40501007387 */ /* 0x000fe80000100800 */
[----:B------:R-:W2:Y:S01]  /*f680*/  LDL.LU R14, [R1+0xe4] ;  /* 0x0000e400010e7983 */ /* 0x000ea20000300800 */
[----:B---3--:R-:W-:-:S05]  /*f690*/  SEL R3, R27, R7, !P3 ;  /* 0x000000071b037207 */ /* 0x008fca0005800000 */
[----:B------:R4:W-:Y:S04]  /*f6a0*/  STL [R1+0x1b0], R3 ;  /* 0x0001b00301007387 */ /* 0x0009e80000100800 */
[----:B------:R-:W3:Y:S04]  /*f6b0*/  LDL.LU R7, [R1+0xe8] ;  /* 0x0000e80001077983 */ /* 0x000ee80000300800 */
[----:B------:R-:W3:Y:S04]  /*f6c0*/  LDL.LU R19, [R1+0x104] ;  /* 0x0001040001137983 */ /* 0x000ee80000300800 */
[----:B------:R-:W3:Y:S01]  /*f6d0*/  LDL.LU R18, [R1+0x154] ;  /* 0x0001540001127983 */ /* 0x000ee20000300800 */
[----:B----4-:R-:W-:-:S05]  /*f6e0*/  SEL R3, R27, R25, !P3 ;  /* 0x000000191b037207 */ /* 0x010fca0005800000 */
        /* <DEDUP_REMOVED lines=14> */
[----:B------:R-:W4:Y:S04]  /*f7d0*/  LDL.LU R26, [R1+0x13c] ;  /* 0x00013c00011a7983 */ /* 0x000f280000300800 */
[----:B------:R-:W4:Y:S01]  /*f7e0*/  LDL.LU R17, [R1+0x128] ;  /* 0x0001280001117983 */ /* 0x000f220000300800 */
[----:B------:R-:W-:-:S05]  /*f7f0*/  SEL R12, R27, R12, !P3 ;  /* 0x0000000c1b0c7207 */ /* 0x000fca0005800000 */
[----:B------:R0:W-:Y:S04]  /*f800*/  STL [R1+0x1a0], R12 ;  /* 0x0001a00c01007387 */ /* 0x0001e80000100800 */
[----:B0-----:R-:W4:Y:S01]  /*f810*/  LDL.LU R12, [R1+0x124] ;  /* 0x00012400010c7983 */ /* 0x001f220000300800 */
[----:B-----5:R-:W-:-:S05]  /*f820*/  SEL R16, R27, R16, !P3 ;  /* 0x000000101b107207 */ /* 0x020fca0005800000 */
[----:B------:R0:W-:Y:S04]  /*f830*/  STL [R1+0x19c], R16 ;  /* 0x00019c1001007387 */ /* 0x0001e80000100800 */
[----:B0-----:R-:W5:Y:S01]  /*f840*/  LDL.LU R16, [R1+0x120] ;  /* 0x0001200001107983 */ /* 0x001f620000300800 */
[----:B------:R-:W-:-:S05]  /*f850*/  SEL R10, R27, R10, !P3 ;  /* 0x0000000a1b0a7207 */ /* 0x000fca0005800000 */
        /* <DEDUP_REMOVED lines=8> */
[----:B--2---:R-:W-:-:S05]  /*f8e0*/  SEL R23, R27, R23, !P3 ;  /* 0x000000171b177207 */ /* 0x004fca0005800000 */
[----:B------:R0:W-:Y:S04]  /*f8f0*/  STL [R1+0x18c], R23 ;  /* 0x00018c1701007387 */ /* 0x0001e80000100800 */
[----:B0-----:R-:W2:Y:S01]  /*f900*/  LDL.LU R23, [R1+0x118] ;  /* 0x0001180001177983 */ /* 0x001ea20000300800 */
[----:B------:R-:W-:-:S05]  /*f910*/  SEL R15, R27, R15, !P3 ;  /* 0x0000000f1b0f7207 */ /* 0x000fca0005800000 */
[----:B------:R0:W-:Y:S02]  /*f920*/  STL [R1+0x188], R15 ;  /* 0x0001880f01007387 */ /* 0x0001e40000100800 */
[C---:B0-----:R-:W-:Y:S02]  /*f930*/  SEL R15, R27.reuse, R14, !P3 ;  /* 0x0000000e1b0f7207 */ /* 0x041fe40005800000 */
[C---:B---3--:R-:W-:Y:S02]  /*f940*/  SEL R14, R27.reuse, R7, !P3 ;  /* 0x000000071b0e7207 */ /* 0x048fe40005800000 */
[----:B------:R-:W3:Y:S04]  /*f950*/  LDL.LU R7, [R1+0x10c] ;  /* 0x00010c0001077983 */ /* 0x000ee80000300800 */
[----:B------:R0:W-:Y:S04]  /*f960*/  STL [R1+0x184], R15 ;  /* 0x0001840f01007387 */ /* 0x0001e80000100800 */
[----:B------:R1:W-:Y:S01]  /*f970*/  STL [R1+0x17c], R14 ;  /* 0x00017c0e01007387 */ /* 0x0003e20000100800 */
[----:B0-----:R-:W-:-:S03]  /*f980*/  SEL R15, R27, R19, !P3 ;  /* 0x000000131b0f7207 */ /* 0x001fc60005800000 */
[----:B------:R-:W3:Y:S01]  /*f990*/  LDL.LU R19, [R1+0x110] ;  /* 0x0001100001137983 */ /* 0x000ee20000300800 */
[----:B-1----:R-:W-:-:S03]  /*f9a0*/  SEL R14, R27, R18, !P3 ;  /* 0x000000121b0e7207 */ /* 0x002fc60005800000 */
[----:B------:R4:W-:Y:S04]  /*f9b0*/  STL [R1+0x174], R15 ;  /* 0x0001740f01007387 */ /* 0x0009e80000100800 */
[----:B------:R-:W3:Y:S04]  /*f9c0*/  LDL.LU R18, [R1+0xfc] ;  /* 0x0000fc0001127983 */ /* 0x000ee80000300800 */
[----:B------:R0:W-:Y:S01]  /*f9d0*/  STL [R1+0x16c], R14 ;  /* 0x00016c0e01007387 */ /* 0x0001e20000100800 */
[C---:B----4-:R-:W-:Y:S02]  /*f9e0*/  SEL R15, R27.reuse, R13, !P3 ;  /* 0x0000000d1b0f7207 */ /* 0x050fe40005800000 */
[----:B0-----:R-:W-:-:S03]  /*f9f0*/  SEL R14, R27, R11, !P3 ;  /* 0x0000000b1b0e7207 */ /* 0x001fc60005800000 */
        /* <DEDUP_REMOVED lines=14> */
[----:B------:R-:W-:Y:S04]  /*fae0*/  STL [R1+0x148], R9 ;  /* 0x0001480901007387 */ /* 0x000fe80000100800 */
[----:B------:R-:W4:Y:S01]  /*faf0*/  LDL.LU R25, [R1+0xf0] ;  /* 0x0000f00001197983 */ /* 0x000f220000300800 */
[----:B0-----:R-:W-:-:S03]  /*fb00*/  SEL R5, R27, R26, !P3 ;  /* 0x0000001a1b057207 */ /* 0x001fc60005800000 */
[----:B------:R0:W-:Y:S04]  /*fb10*/  STL [R1+0x144], R3 ;  /* 0x0001440301007387 */ /* 0x0001e80000100800 */
[----:B------:R1:W-:Y:S04]  /*fb20*/  STL [R1+0x13c], R5 ;  /* 0x00013c0501007387 */ /* 0x0003e80000100800 */
[----:B------:R-:W4:Y:S01]  /*fb30*/  LDL.LU R26, [R1+0xec] ;  /* 0x0000ec00011a7983 */ /* 0x000f220000300800 */
[----:B0-----:R-:W-:-:S05]  /*fb40*/  SEL R3, R27, R17, !P3 ;  /* 0x000000111b037207 */ /* 0x001fca0005800000 */
[----:B------:R5:W-:Y:S04]  /*fb50*/  STL [R1+0x134], R3 ;  /* 0x0001340301007387 */ /* 0x000be80000100800 */
[----:B------:R-:W4:Y:S01]  /*fb60*/  LDL.LU R17, [R1+0xe0] ;  /* 0x0000e00001117983 */ /* 0x000f220000300800 */
[----:B-1----:R-:W-:-:S05]  /*fb70*/  SEL R5, R27, R12, !P3 ;  /* 0x0000000c1b057207 */ /* 0x002fca0005800000 */
[----:B------:R0:W-:Y:S04]  /*fb80*/  STL [R1+0x12c], R5 ;  /* 0x00012c0501007387 */ /* 0x0001e80000100800 */
[----:B------:R-:W4:Y:S01]  /*fb90*/  LDL.LU R12, [R1+0xdc] ;  /* 0x0000dc00010c7983 */ /* 0x000f220000300800 */
[----:B-----5:R-:W-:-:S05]  /*fba0*/  SEL R3, R27, R16, !P3 ;  /* 0x000000101b037207 */ /* 0x020fca0005800000 */
[----:B------:R1:W-:Y:S04]  /*fbb0*/  STL [R1+0x128], R3 ;  /* 0x0001280301007387 */ /* 0x0003e80000100800 */
[----:B------:R-:W5:Y:S01]  /*fbc0*/  LDL.LU R16, [R1+0xd8] ;  /* 0x0000d80001107983 */ /* 0x000f620000300800 */
[----:B0-----:R-:W-:-:S05]  /*fbd0*/  SEL R5, R27, R10, !P3 ;  /* 0x0000000a1b057207 */ /* 0x001fca0005800000 */
[----:B------:R0:W-:Y:S01]  /*fbe0*/  STL [R1+0x124], R5 ;  /* 0x0001240501007387 */ /* 0x0001e20000100800 */
[----:B-1----:R-:W-:-:S03]  /*fbf0*/  SEL R3, R27, R20, !P3 ;  /* 0x000000141b037207 */ /* 0x002fc60005800000 */
[----:B------:R-:W5:Y:S04]  /*fc00*/  LDL.LU R20, [R1+0xd4] ;  /* 0x0000d40001147983 */ /* 0x000f680000300800 */
[----:B------:R-:W-:Y:S04]  /*fc10*/  STL [R1+0x120], R3 ;  /* 0x0001200301007387 */ /* 0x000fe80000100800 */
[----:B0-----:R-:W5:Y:S01]  /*fc20*/  LDL.LU R5, [R1+0xd0] ;  /* 0x0000d00001057983 */ /* 0x001f620000300800 */
[----:B------:R-:W-:-:S05]  /*fc30*/  SEL R8, R27, R8, !P3 ;  /* 0x000000081b087207 */ /* 0x000fca0005800000 */
[----:B------:R0:W-:Y:S04]  /*fc40*/  STL [R1+0x11c], R8 ;  /* 0x00011c0801007387 */ /* 0x0001e80000100800 */
[----:B0-----:R-:W5:Y:S01]  /*fc50*/  LDL.LU R8, [R1+0xcc] ;  /* 0x0000cc0001087983 */ /* 0x001f620000300800 */
[----:B--2---:R-:W-:-:S05]  /*fc60*/  SEL R3, R27, R23, !P3 ;  /* 0x000000171b037207 */ /* 0x004fca0005800000 */
[----:B------:R3:W-:Y:S04]  /*fc70*/  STL [R1+0x118], R3 ;  /* 0x0001180301007387 */ /* 0x0007e80000100800 */
[----:B------:R-:W2:Y:S04]  /*fc80*/  LDL.LU R23, [R1+0xc8] ;  /* 0x0000c80001177983 */ /* 0x000ea80000300800 */
[----:B------:R-:W2:Y:S01]  /*fc90*/  LDL.LU R10, [R1+0xc4] ;  /* 0x0000c400010a7983 */ /* 0x000ea20000300800 */
[----:B---3--:R-:W-:-:S03]  /*fca0*/  SEL R3, R27, R7, !P3 ;  /* 0x000000071b037207 */ /* 0x008fc60005800000 */
[----:B------:R-:W3:Y:S04]  /*fcb0*/  LDL.LU R7, [R1+0x78] ;  /* 0x0000780001077983 */ /* 0x000ee80000300800 */
[----:B------:R0:W-:Y:S04]  /*fcc0*/  STL [R1+0x114], R3 ;  /* 0x0001140301007387 */ /* 0x0001e80000100800 */
[----:B------:R-:W3:Y:S01]  /*fcd0*/  LDL.LU R15, [R1+0xc0] ;  /* 0x0000c000010f7983 */ /* 0x000ee20000300800 */
[----:B------:R-:W-:-:S05]  /*fce0*/  SEL R9, R27, R19, !P3 ;  /* 0x000000131b097207 */ /* 0x000fca0005800000 */
[----:B------:R1:W-:Y:S01]  /*fcf0*/  STL [R1+0x110], R9 ;  /* 0x0001100901007387 */ /* 0x0003e20000100800 */
[----:B0-----:R-:W-:-:S03]  /*fd00*/  SEL R3, R27, R18, !P3 ;  /* 0x000000121b037207 */ /* 0x001fc60005800000 */
[----:B------:R-:W3:Y:S04]  /*fd10*/  LDL.LU R14, [R1+0xac] ;  /* 0x0000ac00010e7983 */ /* 0x000ee80000300800 */
[----:B------:R0:W-:Y:S04]  /*fd20*/  STL [R1+0x10c], R3 ;  /* 0x00010c0301007387 */ /* 0x0001e80000100800 */
[----:B------:R-:W3:Y:S04]  /*fd30*/  LDL.LU R13, [R1+0xb8] ;  /* 0x0000b800010d7983 */ /* 0x000ee80000300800 */
[----:B------:R-:W3:Y:S04]  /*fd40*/  LDL.LU R11, [R1+0xbc] ;  /* 0x0000bc00010b7983 */ /* 0x000ee80000300800 */
[----:B-1----:R-:W3:Y:S04]  /*fd50*/  LDL.LU R9, [R1+0x3c4] ;  /* 0x0003c40001097983 */ /* 0x002ee80000300800 */
[----:B0-----:R-:W3:Y:S04]  /*fd60*/  LDL.LU R3, [R1+0xb4] ;  /* 0x0000b40001037983 */ /* 0x001ee80000300800 */
[----:B------:R-:W3:Y:S04]  /*fd70*/  LDL.LU R29, [R1+0x9c] ;  /* 0x00009c00011d7983 */ /* 0x000ee80000300800 */
[----:B------:R-:W3:Y:S04]  /*fd80*/  LDL.LU R22, [R1+0xa4] ;  /* 0x0000a40001167983 */ /* 0x000ee80000300800 */
[----:B------:R-:W3:Y:S04]  /*fd90*/  LDL.LU R21, [R1+0xa8] ;  /* 0x0000a80001157983 */ /* 0x000ee80000300800 */
[----:B------:R-:W3:Y:S04]  /*fda0*/  LDL.LU R19, [R1+0x90] ;  /* 0x0000900001137983 */ /* 0x000ee80000300800 */
[----:B------:R-:W3:Y:S01]  /*fdb0*/  LDL.LU R18, [R1+0x8c] ;  /* 0x00008c0001127983 */ /* 0x000ee20000300800 */
[----:B----4-:R-:W-:-:S05]  /*fdc0*/  SEL R25, R27, R25, !P3 ;  /* 0x000000191b197207 */ /* 0x010fca0005800000 */
[----:B------:R0:W-:Y:S01]  /*fdd0*/  STL [R1+0x108], R25 ;  /* 0x0001081901007387 */ /* 0x0001e20000100800 */
[----:B------:R-:W-:-:S03]  /*fde0*/  SEL R26, R27, R26, !P3 ;  /* 0x0000001a1b1a7207 */ /* 0x000fc60005800000 */
[----:B0-----:R-:W4:Y:S04]  /*fdf0*/  LDL.LU R25, [R1+0x80] ;  /* 0x0000800001197983 */ /* 0x001f280000300800 */
[----:B------:R0:W-:Y:S01]  /*fe00*/  STL [R1+0x104], R26 ;  /* 0x0001041a01007387 */ /* 0x0001e20000100800 */
[----:B------:R-:W-:-:S03]  /*fe10*/  SEL R17, R27, R17, !P3 ;  /* 0x000000111b117207 */ /* 0x000fc60005800000 */
[----:B0-----:R-:W3:Y:S04]  /*fe20*/  LDL.LU R26, [R1+0x7c] ;  /* 0x00007c00011a7983 */ /* 0x001ee80000300800 */
[----:B------:R0:W-:Y:S01]  /*fe30*/  STL [R1+0xfc], R17 ;  /* 0x0000fc1101007387 */ /* 0x0001e20000100800 */
[----:B------:R-:W-:-:S03]  /*fe40*/  SEL R12, R27, R12, !P3 ;  /* 0x0000000c1b0c7207 */ /* 0x000fc60005800000 */
[----:B0-----:R-:W3:Y:S04]  /*fe50*/  LDL.LU R17, [R1+0x60] ;  /* 0x0000600001117983 */ /* 0x001ee80000300800 */
[----:B------:R0:W-:Y:S04]  /*fe60*/  STL [R1+0xf0], R12 ;  /* 0x0000f00c01007387 */ /* 0x0001e80000100800 */
[----:B0-----:R-:W3:Y:S01]  /*fe70*/  LDL.LU R12, [R1+0x64] ;  /* 0x00006400010c7983 */ /* 0x001ee20000300800 */
[----:B-----5:R-:W-:-:S05]  /*fe80*/  SEL R16, R27, R16, !P3 ;  /* 0x000000101b107207 */ /* 0x020fca0005800000 */
[----:B------:R0:W-:Y:S04]  /*fe90*/  STL [R1+0xec], R16 ;  /* 0x0000ec1001007387 */ /* 0x0001e80000100800 */
[----:B0-----:R-:W5:Y:S01]  /*fea0*/  LDL.LU R16, [R1+0x68] ;  /* 0x0000680001107983 */ /* 0x001f620000300800 */
[----:B------:R-:W-:-:S05]  /*feb0*/  SEL R20, R27, R20, !P3 ;  /* 0x000000141b147207 */ /* 0x000fca0005800000 */
[----:B------:R0:W-:Y:S01]  /*fec0*/  STL [R1+0xe8], R20 ;  /* 0x0000e81401007387 */ /* 0x0001e20000100800 */
[----:B------:R-:W-:-:S03]  /*fed0*/  SEL R5, R27, R5, !P3 ;  /* 0x000000051b057207 */ /* 0x000fc60005800000 */
[----:B0-----:R-:W4:Y:S04]  /*fee0*/  LDL.LU R20, [R1+0x6c] ;  /* 0x00006c0001147983 */ /* 0x001f280000300800 */
[----:B------:R0:W-:Y:S01]  /*fef0*/  STL [R1+0xe4], R5 ;  /* 0x0000e40501007387 */ /* 0x0001e20000100800 */
[----:B------:R-:W-:-:S03]  /*ff00*/  SEL R8, R27, R8, !P3 ;  /* 0x000000081b087207 */ /* 0x000fc60005800000 */
[----:B0-----:R-:W4:Y:S04]  /*ff10*/  LDL.LU R5, [R1+0xcf0] ;  /* 0x000cf00001057983 */ /* 0x001f280000300800 */
[----:B------:R0:W-:Y:S04]  /*ff20*/  STL [R1+0xe0], R8 ;  /* 0x0000e00801007387 */ /* 0x0001e80000100800 */
[----:B0-----:R-:W4:Y:S01]  /*ff30*/  LDL.LU R8, [R1+0xcec] ;  /* 0x000cec0001087983 */ /* 0x001f220000300800 */
[----:B--2---:R-:W-:-:S05]  /*ff40*/  SEL R23, R27, R23, !P3 ;  /* 0x000000171b177207 */ /* 0x004fca0005800000 */
[----:B------:R0:W-:Y:S04]  /*ff50*/  STL [R1+0xdc], R23 ;  /* 0x0000dc1701007387 */ /* 0x0001e80000100800 */
[----:B0-----:R-:W2:Y:S01]  /*ff60*/  LDL.LU R23, [R1+0xce8] ;  /* 0x000ce80001177983 */ /* 0x001ea20000300800 */
[C---:B------:R-:W-:Y:S02]  /*ff70*/  SEL R10, R27.reuse, R10, !P3 ;  /* 0x0000000a1b0a7207 */ /* 0x040fe40005800000 */
[C---:B---3--:R-:W-:Y:S02]  /*ff80*/  SEL R12, R27.reuse, R12, !P3 ;  /* 0x0000000c1b0c7207 */ /* 0x048fe40005800000 */
[----:B--2---:R-:W-:-:S05]  /*ff90*/  SEL R23, R27, R23, !P3 ;  /* 0x000000171b177207 */ /* 0x004fca0005800000 */
[----:B------:R0:W-:Y:S04]  /*ffa0*/  STL [R1+0xd8], R23 ;  /* 0x0000d81701007387 */ /* 0x0001e80000100800 */
[----:B------:R1:W-:Y:S01]  /*ffb0*/  STL [R1+0xd4], R10 ;  /* 0x0000d40a01007387 */ /* 0x0003e20000100800 */
[----:B0-----:R-:W-:-:S03]  /*ffc0*/  SEL R23, R27, R7, !P3 ;  /* 0x000000071b177207 */ /* 0x001fc60005800000 */
[----:B-1----:R-:W2:Y:S04]  /*ffd0*/  LDL.LU R10, [R1+0x48] ;  /* 0x00004800010a7983 */ /* 0x002ea80000300800 */
[----:B------:R-:W3:Y:S04]  /*ffe0*/  LDL.LU R7, [R1+0x4c] ;  /* 0x00004c0001077983 */ /* 0x000ee80000300800 */
[----:B------:R0:W-:Y:S02]  /*fff0*/  STL [R1+0xd0], R23 ;  /* 0x0000d01701007387 */ /* 0x0001e40000100800 */
[----:B0-----:R-:W-:-:S02]  /*10000*/  SEL R23, R27, R15, !P3 ;  /* 0x0000000f1b177207 */ /* 0x001fc40005800000 */
[C---:B------:R-:W-:Y:S02]  /*10010*/  SEL R15, R27.reuse, R14, !P3 ;  /* 0x0000000e1b0f7207 */ /* 0x040fe40005800000 */
[C---:B------:R-:W-:Y:S02]  /*10020*/  SEL R14, R27.reuse, R13, !P3 ;  /* 0x0000000d1b0e7207 */ /* 0x040fe40005800000 */
[C---:B------:R-:W-:Y:S01]  /*10030*/  SEL R13, R27.reuse, R11, !P3 ;  /* 0x0000000b1b0d7207 */ /* 0x040fe20005800000 */
[----:B------:R-:W-:Y:S01]  /*10040*/  STL [R1+0xcc], R23 ;  /* 0x0000cc1701007387 */ /* 0x000fe20000100800 */
[C---:B------:R-:W-:Y:S02]  /*10050*/  SEL R11, R27.reuse, R9, !P3 ;  /* 0x000000091b0b7207 */ /* 0x040fe40005800000 */
[C---:B------:R-:W-:Y:S01]  /*10060*/  SEL R9, R27.reuse, R3, !P3 ;  /* 0x000000031b097207 */ /* 0x040fe20005800000 */
[----:B------:R-:W-:Y:S01]  /*10070*/  STL [R1+0xc8], R15 ;  /* 0x0000c80f01007387 */ /* 0x000fe20000100800 */
[----:B------:R-:W-:-:S03]  /*10080*/  SEL R3, R27, R29, !P3 ;  /* 0x0000001d1b037207 */ /* 0x000fc60005800000 */
[----:B------:R-:W-:Y:S04]  /*10090*/  STL [R1+0xc4], R14 ;  /* 0x0000c40e01007387 */ /* 0x000fe80000100800 */
[----:B------:R-:W-:Y:S04]  /*100a0*/  STL [R1+0xc0], R13 ;  /* 0x0000c00d01007387 */ /* 0x000fe80000100800 */
[----:B------:R0:W-:Y:S04]  /*100b0*/  STL [R1+0xbc], R11 ;  /* 0x0000bc0b01007387 */ /* 0x0001e80000100800 */
[----:B------:R1:W-:Y:S04]  /*100c0*/  STL [R1+0xb8], R9 ;  /* 0x0000b80901007387 */ /* 0x0003e80000100800 */
[----:B------:R4:W-:Y:S01]  /*100d0*/  STL [R1+0xb4], R3 ;  /* 0x0000b40301007387 */ /* 0x0009e20000100800 */
[----:B0-----:R-:W-:-:S02]  /*100e0*/  SEL R11, R27, R22, !P3 ;  /* 0x000000161b0b7207 */ /* 0x001fc40005800000 */
[----:B-1----:R-:W-:-:S03]  /*100f0*/  SEL R9, R27, R21, !P3 ;  /* 0x000000151b097207 */ /* 0x002fc60005800000 */
[----:B------:R0:W-:Y:S01]  /*10100*/  STL [R1+0xac], R11 ;  /* 0x0000ac0b01007387 */ /* 0x0001e20000100800 */
[----:B----4-:R-:W-:-:S03]  /*10110*/  SEL R3, R27, R19, !P3 ;  /* 0x000000131b037207 */ /* 0x010fc60005800000 */
[----:B------:R-:W4:Y:S04]  /*10120*/  LDL.LU R29, [R1+0x5c] ;  /* 0x00005c00011d7983 */ /* 0x000f280000300800 */
[----:B------:R1:W-:Y:S01]  /*10130*/  STL [R1+0xa8], R9 ;  /* 0x0000a80901007387 */ /* 0x0003e20000100800 */
[----:B0-----:R-:W-:-:S03]  /*10140*/  SEL R11, R27, R18, !P3 ;  /* 0x000000121b0b7207 */ /* 0x001fc60005800000 */
[----:B------:R0:W-:Y:S01]  /*10150*/  STL [R1+0xa4], R3 ;  /* 0x0000a40301007387 */ /* 0x0001e20000100800 */
[----:B------:R-:W-:-:S03]  /*10160*/  SEL R14, R27, R26, !P3 ;  /* 0x0000001a1b0e7207 */ /* 0x000fc60005800000 */
[----:B-1----:R-:W4:Y:S01]  /*10170*/  LDL.LU R9, [R1+0x50] ;  /* 0x0000500001097983 */ /* 0x002f220000300800 */
[----:B0-----:R-:W-:-:S03]  /*10180*/  SEL R3, R27, R25, !P3 ;  /* 0x000000191b037207 */ /* 0x001fc60005800000 */
[----:B------:R0:W-:Y:S04]  /*10190*/  STL [R1+0x9c], R11 ;  /* 0x00009c0b01007387 */ /* 0x0001e80000100800 */
[----:B0-----:R-:W4:Y:S04]  /*101a0*/  LDL.LU R11, [R1+0x54] ;  /* 0x00005400010b7983 */ /* 0x001f280000300800 */
[----:B------:R0:W-:Y:S04]  /*101b0*/  STL [R1+0x94], R3 ;  /* 0x0000940301007387 */ /* 0x0001e80000100800 */
[----:B------:R-:W4:Y:S01]  /*101c0*/  LDL.LU R13, [R1+0x230] ;  /* 0x00023000010d7983 */ /* 0x000f220000300800 */
[----:B0-----:R-:W-:-:S03]  /*101d0*/  SEL R3, R27, R17, !P3 ;  /* 0x000000111b037207 */ /* 0x001fc60005800000 */
[----:B------:R0:W-:Y:S04]  /*101e0*/  STL [R1+0x90], R14 ;  /* 0x0000900e01007387 */ /* 0x0001e80000100800 */
[----:B0-----:R-:W4:Y:S04]  /*101f0*/  LDL.LU R14, [R1+0x270] ;  /* 0x00027000010e7983 */ /* 0x001f280000300800 */
[----:B------:R5:W-:Y:S04]  /*10200*/  STL [R1+0x8c], R3 ;  /* 0x00008c0301007387 */ /* 0x000be80000100800 */
[----:B------:R-:W4:Y:S04]  /*10210*/  LDL.LU R15, [R1+0x280] ;  /* 0x00028000010f7983 */ /* 0x000f280000300800 */
[----:B------:R0:W-:Y:S01]  /*10220*/  STL [R1+0x80], R12 ;  /* 0x0000800c01007387 */ /* 0x0001e20000100800 */
[----:B-----5:R-:W-:-:S03]  /*10230*/  SEL R3, R27, R16, !P3 ;  /* 0x000000101b037207 */ /* 0x020fc60005800000 */
[----:B------:R-:W5:Y:S01]  /*10240*/  LDL.LU R23, [R1+0x248] ;  /* 0x0002480001177983 */ /* 0x000f620000300800 */
[----:B0-----:R-:W-:-:S03]  /*10250*/  SEL R12, R27, R20, !P3 ;  /* 0x000000141b0c7207 */ /* 0x001fc60005800000 */
[----:B------:R0:W-:Y:S04]  /*10260*/  STL [R1+0x7c], R3 ;  /* 0x00007c0301007387 */ /* 0x0001e80000100800 */
[----:B------:R-:W-:Y:S01]  /*10270*/  STL [R1+0x78], R12 ;  /* 0x0000780c01007387 */ /* 0x000fe20000100800 */
[----:B0-----:R-:W-:-:S03]  /*10280*/  SEL R3, R27, R8, !P3 ;  /* 0x000000081b037207 */ /* 0x001fc60005800000 */
[----:B------:R-:W5:Y:S04]  /*10290*/  LDL.LU R8, [R1+0x240] ;  /* 0x0002400001087983 */ /* 0x000f680000300800 */
[----:B------:R-:W5:Y:S04]  /*102a0*/  LDL.LU R22, [R1+0x21c] ;  /* 0x00021c0001167983 */ /* 0x000f680000300800 */
[----:B------:R3:W-:Y:S04]  /*102b0*/  STL [R1+0x6c], R3 ;  /* 0x00006c0301007387 */ /* 0x0007e80000100800 */
[----:B------:R-:W5:Y:S04]  /*102c0*/  LDL.LU R21, [R1+0x214] ;  /* 0x0002140001157983 */ /* 0x000f680000300800 */
[----:B------:R-:W5:Y:S04]  /*102d0*/  LDL.LU R20, [R1+0x1f8] ;  /* 0x0001f80001147983 */ /* 0x000f680000300800 */
[----:B------:R-:W5:Y:S01]  /*102e0*/  LDL.LU R19, [R1+0x74] ;  /* 0x0000740001137983 */ /* 0x000f620000300800 */
[----:B--2---:R-:W-:-:S02]  /*102f0*/  SEL R10, R27, R10, !P3 ;  /* 0x0000000a1b0a7207 */ /* 0x004fc40005800000 */
[----:B---3--:R-:W-:-:S03]  /*10300*/  SEL R3, R27, R7, !P3 ;  /* 0x000000071b037207 */ /* 0x008fc60005800000 */
[----:B------:R0:W-:Y:S04]  /*10310*/  STL [R1+0x68], R10 ;  /* 0x0000680a01007387 */ /* 0x0001e80000100800 */
[----:B------:R-:W2:Y:S04]  /*10320*/  LDL.LU R18, [R1+0xa0] ;  /* 0x0000a00001127983 */ /* 0x000ea80000300800 */
[----:B------:R1:W-:Y:S04]  /*10330*/  STL [R1+0x64], R3 ;  /* 0x0000640301007387 */ /* 0x0003e80000100800 */
[----:B------:R-:W3:Y:S04]  /*10340*/  LDL.LU R25, [R1+0xb0] ;  /* 0x0000b00001197983 */ /* 0x000ee80000300800 */
[----:B------:R-:W3:Y:S04]  /*10350*/  LDL.LU R26, [R1+0x100] ;  /* 0x00010000011a7983 */ /* 0x000ee80000300800 */
[----:B------:R-:W3:Y:S04]  /*10360*/  LDL.LU R17, [R1+0x140] ;  /* 0x0001400001117983 */ /* 0x000ee80000300800 */
[----:B------:R-:W3:Y:S04]  /*10370*/  LDL.LU R12, [R1+0x170] ;  /* 0x00017000010c7983 */ /* 0x000ee80000300800 */
[----:B------:R-:W3:Y:S04]  /*10380*/  LDL.LU R16, [R1+0x180] ;  /* 0x0001800001107983 */ /* 0x000ee80000300800 */
[----:B0-----:R-:W3:Y:S04]  /*10390*/  LDL.LU R10, [R1+0x178] ;  /* 0x00017800010a7983 */ /* 0x001ee80000300800 */
[----:B------:R-:W3:Y:S04]  /*103a0*/  LDL.LU R7, [R1+0x150] ;  /* 0x0001500001077983 */ /* 0x000ee80000300800 */
[----:B-1----:R-:W3:Y:S01]  /*103b0*/  LDL.LU R3, [R1+0x130] ;  /* 0x0001300001037983 */ /* 0x002ee20000300800 */
[----:B----4-:R-:W-:-:S05]  /*103c0*/  SEL R29, R27, R29, !P3 ;  /* 0x0000001d1b1d7207 */ /* 0x010fca0005800000 */
[----:B------:R0:W-:Y:S01]  /*103d0*/  STL [R1+0x60], R29 ;  /* 0x0000601d01007387 */ /* 0x0001e20000100800 */
[----:B------:R-:W-:-:S03]  /*103e0*/  SEL R9, R27, R9, !P3 ;  /* 0x000000091b097207 */ /* 0x000fc60005800000 */
[----:B0-----:R-:W4:Y:S04]  /*103f0*/  LDL.LU R29, [R1+0xf4] ;  /* 0x0000f400011d7983 */ /* 0x001f280000300800 */
        /* <DEDUP_REMOVED lines=8> */
[----:B0-----:R-:W4:Y:S01]  /*10480*/  LDL.LU R13, [R1+0x88] ;  /* 0x00008800010d7983 */ /* 0x001f220000300800 */
[----:B------:R-:W-:-:S03]  /*10490*/  SEL R15, R27, R15, !P3 ;  /* 0x0000000f1b0f7207 */ /* 0x000fc60005800000 */
[----:B------:R0:W-:Y:S01]  /*104a0*/  STL [R1+0x50], R14 ;  /* 0x0000500e01007387 */ /* 0x0001e20000100800 */
[----:B-----5:R-:W-:-:S03]  /*104b0*/  SEL R23, R27, R23, !P3 ;  /* 0x000000171b177207 */ /* 0x020fc60005800000 */
[----:B0-----:R-:W5:Y:S04]  /*104c0*/  LDL.LU R14, [R1+0x84] ;  /* 0x00008400010e7983 */ /* 0x001f680000300800 */
[----:B------:R0:W-:Y:S04]  /*104d0*/  STL [R1+0x4c], R15 ;  /* 0x00004c0f01007387 */ /* 0x0001e80000100800 */
[----:B0-----:R-:W4:Y:S01]  /*104e0*/  LDL.LU R15, [R1+0x70] ;  /* 0x00007000010f7983 */ /* 0x001f220000300800 */
[C---:B------:R-:W-:Y:S02]  /*104f0*/  SEL R8, R27.reuse, R8, !P3 ;  /* 0x000000081b087207 */ /* 0x040fe40005800000 */
[----:B------:R-:W-:-:S03]  /*10500*/  SEL R22, R27, R22, !P3 ;  /* 0x000000161b167207 */ /* 0x000fc60005800000 */
[----:B------:R0:W-:Y:S01]  /*10510*/  STL [R1+0x48], R8 ;  /* 0x0000480801007387 */ /* 0x0001e20000100800 */
[----:B------:R-:W-:-:S03]  /*10520*/  SEL R21, R27, R21, !P3 ;  /* 0x000000151b157207 */ /* 0x000fc60005800000 */
[----:B0-----:R-:W4:Y:S01]  /*10530*/  LDL.LU R8, [R1+0x38] ;  /* 0x0000380001087983 */ /* 0x001f220000300800 */
[----:B------:R-:W-:-:S03]  /*10540*/  SEL R20, R27, R20, !P3 ;  /* 0x000000141b147207 */ /* 0x000fc60005800000 */
[----:B------:R0:W-:Y:S04]  /*10550*/  STL [R1+0x44], R23 ;  /* 0x0000441701007387 */ /* 0x0001e80000100800 */
[----:B0-----:R-:W4:Y:S04]  /*10560*/  LDL.LU R23, [R1+0x34] ;  /* 0x0000340001177983 */ /* 0x001f280000300800 */
[----:B------:R0:W-:Y:S04]  /*10570*/  STL [R1+0x40], R22 ;  /* 0x0000401601007387 */ /* 0x0001e80000100800 */
[----:B0-----:R-:W4:Y:S04]  /*10580*/  LDL.LU R22, [R1+0xce4] ;  /* 0x000ce40001167983 */ /* 0x001f280000300800 */
[----:B------:R0:W-:Y:S04]  /*10590*/  STL [R1+0x3c], R21 ;  /* 0x00003c1501007387 */ /* 0x0001e80000100800 */
[----:B0-----:R-:W4:Y:S04]  /*105a0*/  LDL.LU R21, [R1+0xce0] ;  /* 0x000ce00001157983 */ /* 0x001f280000300800 */
[----:B------:R0:W-:Y:S04]  /*105b0*/  STL [R1+0x30], R20 ;  /* 0x0000301401007387 */ /* 0x0001e80000100800 */
[----:B0-----:R-:W4:Y:S01]  /*105c0*/  LDL.LU R20, [R1+0xcdc] ;  /* 0x000cdc0001147983 */ /* 0x001f220000300800 */
[----:B------:R-:W-:-:S02]  /*105d0*/  SEL R19, R27, R19, !P3 ;  /* 0x000000131b137207 */ /* 0x000fc40005800000 */
[C---:B--2---:R-:W-:Y:S02]  /*105e0*/  SEL R18, R27.reuse, R18, !P3 ;  /* 0x000000121b127207 */ /* 0x044fe40005800000 */
[C---:B---3--:R-:W-:Y:S02]  /*105f0*/  SEL R25, R27.reuse, R25, !P3 ;  /* 0x000000191b197207 */ /* 0x048fe40005800000 */
[C---:B------:R-:W-:Y:S02]  /*10600*/  SEL R26, R27.reuse, R26, !P3 ;  /* 0x0000001a1b1a7207 */ /* 0x040fe40005800000 */
[C---:B------:R-:W-:Y:S02]  /*10610*/  SEL R17, R27.reuse, R17, !P3 ;  /* 0x000000111b117207 */ /* 0x040fe40005800000 */
[C---:B------:R-:W-:Y:S02]  /*10620*/  SEL R12, R27.reuse, R12, !P3 ;  /* 0x0000000c1b0c7207 */ /* 0x040fe40005800000 */
[----:B------:R-:W-:-:S02]  /*10630*/  SEL R16, R27, R16, !P3 ;  /* 0x000000101b107207 */ /* 0x000fc40005800000 */
[C---:B------:R-:W-:Y:S02]  /*10640*/  SEL R10, R27.reuse, R10, !P3 ;  /* 0x0000000a1b0a7207 */ /* 0x040fe40005800000 */
[C---:B------:R-:W-:Y:S02]  /*10650*/  SEL R7, R27.reuse, R7, !P3 ;  /* 0x000000071b077207 */ /* 0x040fe40005800000 */
[----:B----4-:R-:W-:-:S05]  /*10660*/  SEL R20, R27, R20, !P3 ;  /* 0x000000141b147207 */ /* 0x010fca0005800000 */
[----:B------:R0:W-:Y:S04]  /*10670*/  STL [R1+0x2c], R20 ;  /* 0x00002c1401007387 */ /* 0x0001e80000100800 */
[----:B0-----:R-:W2:Y:S04]  /*10680*/  LDL.LU R20, [R1+0x138] ;  /* 0x0001380001147983 */ /* 0x001ea80000300800 */
[----:B------:R0:W-:Y:S04]  /*10690*/  STL [R1+0x28], R19 ;  /* 0x0000281301007387 */ /* 0x0001e80000100800 */
[----:B0-----:R-:W3:Y:S04]  /*106a0*/  LDL.LU R19, [R1+0xcd8] ;  /* 0x000cd80001137983 */ /* 0x001ee80000300800 */
[----:B------:R0:W-:Y:S04]  /*106b0*/  STL [R1+0x24], R18 ;  /* 0x0000241201007387 */ /* 0x0001e80000100800 */
[----:B0-----:R-:W4:Y:S04]  /*106c0*/  LDL.LU R18, [R1+0xcd4] ;  /* 0x000cd40001127983 */ /* 0x001f280000300800 */
[----:B------:R0:W-:Y:S04]  /*106d0*/  STL [R1+0x20], R25 ;  /* 0x0000201901007387 */ /* 0x0001e80000100800 */
[----:B0-----:R-:W3:Y:S04]  /*106e0*/  LDL.LU R25, [R1+0xcd0] ;  /* 0x000cd00001197983 */ /* 0x001ee80000300800 */
[----:B------:R0:W-:Y:S04]  /*106f0*/  STL [R1+0x1c], R26 ;  /* 0x00001c1a01007387 */ /* 0x0001e80000100800 */
[----:B0-----:R-:W3:Y:S04]  /*10700*/  LDL.LU R26, [R1+0xccc] ;  /* 0x000ccc00011a7983 */ /* 0x001ee80000300800 */
[----:B------:R0:W-:Y:S04]  /*10710*/  STL [R1+0x18], R17 ;  /* 0x0000181101007387 */ /* 0x0001e80000100800 */
[----:B0-----:R-:W3:Y:S04]  /*10720*/  LDL.LU R17, [R1+0xcc8] ;  /* 0x000cc80001117983 */ /* 0x001ee80000300800 */
        /* <DEDUP_REMOVED lines=9> */
[C---:B------:R-:W-:Y:S02]  /*107c0*/  SEL R29, R27.reuse, R29, !P3 ;  /* 0x0000001d1b1d7207 */ /* 0x040fe40005800000 */
[C---:B------:R-:W-:Y:S01]  /*107d0*/  SEL R9, R27.reuse, R9, !P3 ;  /* 0x000000091b097207 */ /* 0x040fe20005800000 */
[----:B------:R-:W-:Y:S01]  /*107e0*/  STL [R1+0xc0c], R3 ;  /* 0x000c0c0301007387 */ /* 0x000fe20000100800 */
[C---:B------:R-:W-:Y:S02]  /*107f0*/  SEL R11, R27.reuse, R11, !P3 ;  /* 0x0000000b1b0b7207 */ /* 0x040fe40005800000 */
[C---:B------:R-:W-:Y:S02]  /*10800*/  SEL R13, R27.reuse, R13, !P3 ;  /* 0x0000000d1b0d7207 */ /* 0x040fe40005800000 */
[C---:B-----5:R-:W-:Y:S02]  /*10810*/  SEL R14, R27.reuse, R14, !P3 ;  /* 0x0000000e1b0e7207 */ /* 0x060fe40005800000 */
[----:B------:R-:W-:-:S02]  /*10820*/  SEL R15, R27, R15, !P3 ;  /* 0x0000000f1b0f7207 */ /* 0x000fc40005800000 */
[----:B--2---:R-:W-:-:S05]  /*10830*/  SEL R20, R27, R20, !P3 ;  /* 0x000000141b147207 */ /* 0x004fca0005800000 */
[----:B------:R0:W-:Y:S04]  /*10840*/  STL [R1+0x4], R20 ;  /* 0x0000041401007387 */ /* 0x0001e80000100800 */
[----:B------:R-:W-:Y:S04]  /*10850*/  STL [R1+0xc10], R29 ;  /* 0x000c101d01007387 */ /* 0x000fe80000100800 */
[----:B------:R-:W-:Y:S01]  /*10860*/  STL [R1+0xc14], R9 ;  /* 0x000c140901007387 */ /* 0x000fe20000100800 */
[----:B0-----:R-:W-:-:S03]  /*10870*/  SEL R20, R27, R8, !P3 ;  /* 0x000000081b147207 */ /* 0x001fc60005800000 */
[----:B------:R-:W-:Y:S04]  /*10880*/  STL [R1+0xc18], R11 ;  /* 0x000c180b01007387 */ /* 0x000fe80000100800 */
[----:B------:R-:W-:Y:S04]  /*10890*/  STL [R1+0xc1c], R13 ;  /* 0x000c1c0d01007387 */ /* 0x000fe80000100800 */
[----:B------:R-:W-:Y:S04]  /*108a0*/  STL [R1+0xc20], R14 ;  /* 0x000c200e01007387 */ /* 0x000fe80000100800 */
[----:B------:R-:W-:Y:S04]  /*108b0*/  STL [R1+0xc24], R15 ;  /* 0x000c240f01007387 */ /* 0x000fe80000100800 */
[----:B------:R0:W-:Y:S01]  /*108c0*/  STL [R1+0xc28], R20 ;  /* 0x000c281401007387 */ /* 0x0001e20000100800 */
[----:B------:R-:W-:-:S03]  /*108d0*/  SEL R8, R27, R23, !P3 ;  /* 0x000000171b087207 */ /* 0x000fc60005800000 */
[----:B0-----:R-:W2:Y:S04]  /*108e0*/  LDL.LU R20, [R1+0x3fc] ;  /* 0x0003fc0001147983 */ /* 0x001ea80000300800 */
[----:B------:R-:W5:Y:S04]  /*108f0*/  LDL.LU R15, [R1+0x3f8] ;  /* 0x0003f800010f7983 */ /* 0x000f680000300800 */
[----:B------:R-:W2:Y:S04]  /*10900*/  LDL.LU R14, [R1+0x3f4] ;  /* 0x0003f400010e7983 */ /* 0x000ea80000300800 */
[----:B------:R-:W2:Y:S04]  /*10910*/  LDL.LU R13, [R1+0x3f0] ;  /* 0x0003f000010d7983 */ /* 0x000ea80000300800 */
[----:B------:R-:W2:Y:S04]  /*10920*/  LDL.LU R11, [R1+0x3ec] ;  /* 0x0003ec00010b7983 */ /* 0x000ea80000300800 */
[----:B------:R-:W2:Y:S04]  /*10930*/  LDL.LU R9, [R1+0x3e8] ;  /* 0x0003e80001097983 */ /* 0x000ea80000300800 */
[----:B------:R-:W2:Y:S04]  /*10940*/  LDL.LU R29, [R1+0x3e4] ;  /* 0x0003e400011d7983 */ /* 0x000ea80000300800 */
[----:B------:R-:W2:Y:S04]  /*10950*/  LDL.LU R3, [R1+0x3e0] ;  /* 0x0003e00001037983 */ /* 0x000ea80000300800 */
[----:B------:R0:W-:Y:S01]  /*10960*/  STL [R1+0xc2c], R8 ;  /* 0x000c2c0801007387 */ /* 0x0001e20000100800 */
[----:B---3--:R-:W-:-:S02]  /*10970*/  SEL R17, R27, R17, !P3 ;  /* 0x000000111b117207 */ /* 0x008fc40005800000 */
[C---:B------:R-:W-:Y:S01]  /*10980*/  SEL R26, R27.reuse, R26, !P3 ;  /* 0x0000001a1b1a7207 */ /* 0x040fe20005800000 */
[----:B0-----:R-:W3:Y:S01]  /*10990*/  LDL.LU R8, [R1+0x400] ;  /* 0x0004000001087983 */ /* 0x001ee20000300800 */
[C---:B----4-:R-:W-:Y:S02]  /*109a0*/  SEL R12, R27.reuse, R12, !P3 ;  /* 0x0000000c1b0c7207 */ /* 0x050fe40005800000 */
[C---:B------:R-:W-:Y:S02]  /*109b0*/  SEL R16, R27.reuse, R16, !P3 ;  /* 0x000000101b107207 */ /* 0x040fe40005800000 */
[C---:B------:R-:W-:Y:S02]  /*109c0*/  SEL R10, R27.reuse, R10, !P3 ;  /* 0x0000000a1b0a7207 */ /* 0x040fe40005800000 */
[----:B------:R-:W-:-:S05]  /*109d0*/  SEL R7, R27, R7, !P3 ;  /* 0x000000071b077207 */ /* 0x000fca0005800000 */
[----:B------:R0:W-:Y:S04]  /*109e0*/  STL [R1+0xc30], R7 ;  /* 0x000c300701007387 */ /* 0x0001e80000100800 */
[----:B0-----:R-:W4:Y:S04]  /*109f0*/  LDL.LU R7, [R1+0x404] ;  /* 0x0004040001077983 */ /* 0x001f280000300800 */
[----:B------:R0:W-:Y:S04]  /*10a00*/  STL [R1+0xc34], R10 ;  /* 0x000c340a01007387 */ /* 0x0001e80000100800 */
[----:B0-----:R-:W2:Y:S04]  /*10a10*/  LDL.LU R10, [R1+0x408] ;  /* 0x00040800010a7983 */ /* 0x001ea80000300800 */
[----:B------:R0:W-:Y:S04]  /*10a20*/  STL [R1+0xc38], R16 ;  /* 0x000c381001007387 */ /* 0x0001e80000100800 */
[----:B0-----:R-:W3:Y:S04]  /*10a30*/  LDL.LU R16, [R1+0x40c] ;  /* 0x00040c0001107983 */ /* 0x001ee80000300800 */
[----:B------:R0:W-:Y:S04]  /*10a40*/  STL [R1+0xc3c], R12 ;  /* 0x000c3c0c01007387 */ /* 0x0001e80000100800 */
[----:B0-----:R-:W4:Y:S04]  /*10a50*/  LDL.LU R12, [R1+0x410] ;  /* 0x00041000010c7983 */ /* 0x001f280000300800 */
[----:B------:R-:W-:Y:S04]  /*10a60*/  STL [R1+0xc40], R17 ;  /* 0x000c401101007387 */ /* 0x000fe80000100800 */
[----:B------:R0:W-:Y:S04]  /*10a70*/  STL [R1+0xc44], R26 ;  /* 0x000c441a01007387 */ /* 0x0001e80000100800 */
[----:B0-----:R-:W5:Y:S04]  /*10a80*/  LDL R26, [R1+0xb44] ;  /* 0x000b4400011a7983 */ /* 0x001f680000100800 */
[----:B------:R-:W0:Y:S01]  /*10a90*/  S2R R23, SR_TID.X ;  /* 0x0000000000177919 */ /* 0x000e220000002100 */
[----:B------:R-:W-:Y:S01]  /*10aa0*/  @!P1 IMAD.MOV R6, RZ, RZ, -R6 ;  /* 0x000000ffff069224 */ /* 0x000fe200078e0a06 */
[----:B------:R-:W-:-:S02]  /*10ab0*/  SEL R25, R27, R25, !P3 ;  /* 0x000000191b197207 */ /* 0x000fc40005800000 */
[----:B------:R-:W-:Y:S02]  /*10ac0*/  ISETP.NE.AND P1, PT, RZ, c[0x0][0x178], PT ;  /* 0x00005e00ff007a0c */ /* 0x000fe40003f25270 */
[C---:B------:R-:W-:Y:S01]  /*10ad0*/  SEL R18, R27.reuse, R18, !P3 ;  /* 0x000000121b127207 */ /* 0x040fe20005800000 */
[----:B------:R-:W-:Y:S01]  /*10ae0*/  @!P5 IMAD.MOV R2, RZ, RZ, -R2 ;  /* 0x000000ffff02d224 */ /* 0x000fe200078e0a02 */
[C---:B------:R-:W-:Y:S01]  /*10af0*/  SEL R19, R27.reuse, R19, !P3 ;  /* 0x000000131b137207 */ /* 0x040fe20005800000 */
[----:B------:R-:W-:Y:S01]  /*10b00*/  @!P2 IMAD.MOV R0, RZ, RZ, -R0 ;  /* 0x000000ffff00a224 */ /* 0x000fe200078e0a00 */
[C---:B------:R-:W-:Y:S01]  /*10b10*/  SEL R21, R27.reuse, R21, !P3 ;  /* 0x000000151b157207 */ /* 0x040fe20005800000 */
[----:B------:R-:W-:Y:S01]  /*10b20*/  STL [R1+0xc48], R25 ;  /* 0x000c481901007387 */ /* 0x000fe20000100800 */
[C---:B------:R-:W-:Y:S02]  /*10b30*/  SEL R22, R27.reuse, R22, !P3 ;  /* 0x000000161b167207 */ /* 0x040fe40005800000 */
[C---:B------:R-:W-:Y:S01]  /*10b40*/  SEL R5, R27.reuse, R5, !P3 ;  /* 0x000000051b057207 */ /* 0x040fe20005800000 */
[----:B------:R-:W-:Y:S01]  /*10b50*/  STL [R1+0xc4c], R18 ;  /* 0x000c4c1201007387 */ /* 0x000fe20000100800 */
[C---:B------:R-:W-:Y:S01]  /*10b60*/  SEL R4, R27.reuse, R4, !P3 ;  /* 0x000000041b047207 */ /* 0x040fe20005800000 */
[----:B------:R-:W-:Y:S01]  /*10b70*/  @!P4 IMAD.MOV R28, RZ, RZ, -R28 ;  /* 0x000000ffff1cc224 */ /* 0x000fe200078e0a1c */
[----:B------:R-:W-:Y:S01]  /*10b80*/  SEL R6, R27, R6, !P3 ;  /* 0x000000061b067207 */ /* 0x000fe20005800000 */
[----:B------:R-:W-:Y:S01]  /*10b90*/  STL [R1+0xc50], R19 ;  /* 0x000c501301007387 */ /* 0x000fe20000100800 */
[----:B0-----:R-:W-:-:S03]  /*10ba0*/  LOP3.LUT R23, R23, 0x3f, RZ, 0xc0, !PT ;  /* 0x0000003f17177812 */ /* 0x001fc600078ec0ff */
[----:B------:R-:W-:Y:S01]  /*10bb0*/  STL [R1+0xc54], R21 ;  /* 0x000c541501007387 */ /* 0x000fe20000100800 */
[C---:B------:R-:W-:Y:S02]  /*10bc0*/  SEL R2, R27.reuse, R2, !P3 ;  /* 0x000000021b027207 */ /* 0x040fe40005800000 */
[----:B------:R-:W-:Y:S01]  /*10bd0*/  SEL R0, R27, R0, !P3 ;  /* 0x000000001b007207 */ /* 0x000fe20005800000 */
[----:B------:R-:W-:Y:S01]  /*10be0*/  IMAD R23, R23, c[0x0][0x18c], RZ ;  /* 0x0000630017177a24 */ /* 0x000fe200078e02ff */
[----:B------:R-:W-:Y:S01]  /*10bf0*/  STL [R1+0xc58], R22 ;  /* 0x000c581601007387 */ /* 0x000fe20000100800 */
[----:B------:R-:W-:Y:S01]  /*10c00*/  IMAD.MOV R17, RZ, RZ, -c[0x0][0x188] ;  /* 0x80006200ff117624 */ /* 0x000fe200078e02ff */
[----:B------:R-:W-:Y:S02]  /*10c10*/  SEL R27, R27, R28, !P3 ;  /* 0x0000001c1b1b7207 */ /* 0x000fe40005800000 */
[----:B------:R-:W-:Y:S01]  /*10c20*/  STL [R1+0xc5c], R5 ;  /* 0x000c5c0501007387 */ /* 0x000fe20000100800 */
[----:B------:R-:W-:Y:S01]  /*10c30*/  @!P0 IMAD.MOV R24, RZ, RZ, -R24 ;  /* 0x000000ffff188224 */ /* 0x000fe200078e0a18 */
[----:B------:R-:W-:-:S02]  /*10c40*/  LEA.HI.X.SX32 R23, R23, c[0x0][0x16c], 0x1, P6 ;  /* 0x00005b0017177a11 */ /* 0x000fc400030f0eff */
[----:B------:R-:W-:Y:S01]  /*10c50*/  STL [R1+0xc60], R4 ;  /* 0x000c600401007387 */ /* 0x000fe20000100800 */
[----:B------:R-:W-:-:S03]  /*10c60*/  @!P1 LOP3.LUT R24, RZ, c[0x0][0x178], RZ, 0x33, !PT ;  /* 0x00005e00ff189a12 */ /* 0x000fc600078e33ff */
[----:B------:R-:W-:Y:S04]  /*10c70*/  STL [R1+0xc64], R6 ;  /* 0x000c640601007387 */ /* 0x000fe80000100800 */
[----:B------:R2:W-:Y:S04]  /*10c80*/  STL [R1+0xc68], R2 ;  /* 0x000c680201007387 */ /* 0x0005e80000100800 */
[----:B------:R5:W-:Y:S04]  /*10c90*/  STL [R1+0xc6c], R0 ;  /* 0x000c6c0001007387 */ /* 0x000be80000100800 */
[----:B------:R-:W-:Y:S04]  /*10ca0*/  STL [R1+0xc70], R27 ;  /* 0x000c701b01007387 */ /* 0x000fe80000100800 */
[----:B------:R-:W-:Y:S04]  /*10cb0*/  STL [R1+0xc74], R23 ;  /* 0x000c741701007387 */ /* 0x000fe80000100800 */
[----:B------:R-:W-:Y:S01]  /*10cc0*/  STL [R1+0xc78], R24 ;  /* 0x000c781801007387 */ /* 0x000fe20000100800 */
[----:B--2---:R-:W-:-:S02]  /*10cd0*/  IMAD R2, R10, c[0x0][0x190], RZ ;  /* 0x000064000a027a24 */ /* 0x004fc400078e02ff */
[----:B---3--:R-:W-:Y:S02]  /*10ce0*/  IMAD R4, R16, c[0x0][0x190], RZ ;  /* 0x0000640010047a24 */ /* 0x008fe400078e02ff */
[----:B----4-:R-:W-:Y:S02]  /*10cf0*/  IMAD R28, R12, c[0x0][0x190], RZ ;  /* 0x000064000c1c7a24 */ /* 0x010fe400078e02ff */
[----:B-----5:R-:W-:-:S05]  /*10d00*/  IMAD R0, R17, 0x4, R26 ;  /* 0x0000000411007824 */ /* 0x020fca00078e021a */
[----:B------:R0:W-:Y:S04]  /*10d10*/  STL [R1+0x248], R0 ;  /* 0x0002480001007387 */ /* 0x0001e80000100800 */
[----:B------:R-:W-:Y:S04]  /*10d20*/  STL [R1+0xc7c], R28 ;  /* 0x000c7c1c01007387 */ /* 0x000fe80000100800 */
[----:B------:R1:W-:Y:S01]  /*10d30*/  STL [R1+0x34], R4 ;  /* 0x0000340401007387 */ /* 0x0003e20000100800 */
[----:B0-----:R-:W-:-:S03]  /*10d40*/  IMAD R0, R7, c[0x0][0x190], RZ ;  /* 0x0000640007007a24 */ /* 0x001fc600078e02ff */
[----:B------:R0:W-:Y:S01]  /*10d50*/  STL [R1+0x38], R2 ;  /* 0x0000380201007387 */ /* 0x0001e20000100800 */
[----:B-1----:R-:W-:-:S03]  /*10d60*/  IMAD R4, R8, c[0x0][0x190], RZ ;  /* 0x0000640008047a24 */ /* 0x002fc600078e02ff */
[----:B------:R1:W-:Y:S01]  /*10d70*/  STL [R1+0x70], R0 ;  /* 0x0000700001007387 */ /* 0x0003e20000100800 */
[----:B0-----:R-:W-:-:S03]  /*10d80*/  IMAD R2, R20, c[0x0][0x190], RZ ;  /* 0x0000640014027a24 */ /* 0x001fc600078e02ff */
[----:B------:R0:W-:Y:S01]  /*10d90*/  STL [R1+0x74], R4 ;  /* 0x0000740401007387 */ /* 0x0001e20000100800 */
[----:B-1----:R-:W-:-:S03]  /*10da0*/  IMAD R0, R15, c[0x0][0x190], RZ ;  /* 0x000064000f007a24 */ /* 0x002fc600078e02ff */
[----:B------:R1:W-:Y:S01]  /*10db0*/  STL [R1+0x84], R2 ;  /* 0x0000840201007387 */ /* 0x0003e20000100800 */
[----:B0-----:R-:W-:-:S03]  /*10dc0*/  IMAD R4, R14, c[0x0][0x190], RZ ;  /* 0x000064000e047a24 */ /* 0x001fc600078e02ff */
[----:B------:R0:W-:Y:S04]  /*10dd0*/  STL [R1+0x88], R0 ;  /* 0x0000880001007387 */ /* 0x0001e80000100800 */
[----:B------:R2:W-:Y:S01]  /*10de0*/  STL [R1+0x98], R4 ;  /* 0x0000980401007387 */ /* 0x0005e20000100800 */
[----:B-1----:R-:W-:Y:S02]  /*10df0*/  IMAD R2, R13, c[0x0][0x190], RZ ;  /* 0x000064000d027a24 */ /* 0x002fe400078e02ff */
[----:B0-----:R-:W-:-:S03]  /*10e00*/  IMAD R0, R11, c[0x0][0x190], RZ ;  /* 0x000064000b007a24 */ /* 0x001fc600078e02ff */
[----:B------:R0:W-:Y:S01]  /*10e10*/  STL [R1+0xa0], R2 ;  /* 0x0000a00201007387 */ /* 0x0001e20000100800 */
[----:B--2---:R-:W-:-:S03]  /*10e20*/  IMAD R4, R9, c[0x0][0x190], RZ ;  /* 0x0000640009047a24 */ /* 0x004fc600078e02ff */
[----:B------:R1:W-:Y:S04]  /*10e30*/  STL [R1+0xb0], R0 ;  /* 0x0000b00001007387 */ /* 0x0003e80000100800 */
[----:B------:R-:W-:Y:S04]  /*10e40*/  STL [R1+0xf4], R4 ;  /* 0x0000f40401007387 */ /* 0x000fe80000100800 */
[----:B------:R-:W2:Y:S01]  /*10e50*/  LDL.LU R28, [R1+0x3d4] ;  /* 0x0003d400011c7983 */ /* 0x000ea20000300800 */
[----:B0-----:R-:W-:Y:S02]  /*10e60*/  IMAD R2, R29, c[0x0][0x190], RZ ;  /* 0x000064001d027a24 */ /* 0x001fe400078e02ff */
[----:B-1----:R-:W-:-:S03]  /*10e70*/  IMAD R0, R3, c[0x0][0x190], RZ ;  /* 0x0000640003007a24 */ /* 0x002fc600078e02ff */
[----:B------:R-:W-:Y:S04]  /*10e80*/  STL [R1+0xf8], R2 ;  /* 0x0000f80201007387 */ /* 0x000fe80000100800 */
[----:B--2---:R0:W-:Y:S04]  /*10e90*/  STL [R1+0xcb0], R28 ;  /* 0x000cb01c01007387 */ /* 0x0041e80000100800 */
[----:B------:R-:W-:Y:S04]  /*10ea0*/  STL [R1+0x100], R0 ;  /* 0x0001000001007387 */ /* 0x000fe80000100800 */
[----:B0-----:R-:W2:Y:S04]  /*10eb0*/  LDL.LU R28, [R1+0x3d8] ;  /* 0x0003d800011c7983 */ /* 0x001ea80000300800 */
[----:B--2---:R0:W-:Y:S04]  /*10ec0*/  STL [R1+0xcb4], R28 ;  /* 0x000cb41c01007387 */ /* 0x0041e80000100800 */
[----:B0-----:R-:W2:Y:S04]  /*10ed0*/  LDL.LU R28, [R1+0x3dc] ;  /* 0x0003dc00011c7983 */ /* 0x001ea80000300800 */
[----:B------:R-:W3:Y:S04]  /*10ee0*/  LDL.LU R24, [R1+0x3d0] ;  /* 0x0003d00001187983 */ /* 0x000ee80000300800 */
[----:B------:R-:W4:Y:S04]  /*10ef0*/  LDL.LU R23, [R1+0x3cc] ;  /* 0x0003cc0001177983 */ /* 0x000f280000300800 */
[----:B------:R-:W5:Y:S04]  /*10f00*/  LDL.LU R27, [R1+0x3c8] ;  /* 0x0003c800011b7983 */ /* 0x000f680000300800 */
[----:B------:R-:W3:Y:S04]  /*10f10*/  LDL.LU R0, [R1+0x3c0] ;  /* 0x0003c00001007983 */ /* 0x000ee80000300800 */
        /* <DEDUP_REMOVED lines=23> */
[----:B------:R-:W3:Y:S01]  /*11090*/  LDL.LU R3, [R1+0x360] ;  /* 0x0003600001037983 */ /* 0x000ee20000300800 */
[----:B--2---:R-:W-:-:S05]  /*110a0*/  IMAD R28, R28, c[0x0][0x190], RZ ;  /* 0x000064001c1c7a24 */ /* 0x004fca00078e02ff */
[----:B------:R0:W-:Y:S04]  /*110b0*/  STL [R1+0x130], R28 ;  /* 0x0001301c01007387 */ /* 0x0001e80000100800 */
[----:B0-----:R-:W2:Y:S02]  /*110c0*/  LDL.LU R28, [R1+0xcb4] ;  /* 0x000cb400011c7983 */ /* 0x001ea40000300800 */
[----:B--2---:R-:W-:-:S05]  /*110d0*/  IMAD R28, R28, c[0x0][0x190], RZ ;  /* 0x000064001c1c7a24 */ /* 0x004fca00078e02ff */
[----:B------:R0:W-:Y:S04]  /*110e0*/  STL [R1+0x138], R28 ;  /* 0x0001381c01007387 */ /* 0x0001e80000100800 */
[----:B0-----:R-:W2:Y:S01]  /*110f0*/  LDL.LU R28, [R1+0xcb0] ;  /* 0x000cb000011c7983 */ /* 0x001ea20000300800 */
[----:B----4-:R-:W-:Y:S02]  /*11100*/  IMAD R23, R23, c[0x0][0x190], RZ ;  /* 0x0000640017177a24 */ /* 0x010fe400078e02ff */
[----:B---3--:R-:W-:Y:S02]  /*11110*/  IMAD R0, R0, c[0x0][0x190], RZ ;  /* 0x0000640000007a24 */ /* 0x008fe400078e02ff */
[----:B--2---:R-:W-:-:S05]  /*11120*/  IMAD R28, R28, c[0x0][0x190], RZ ;  /* 0x000064001c1c7a24 */ /* 0x004fca00078e02ff */
[----:B------:R0:W-:Y:S02]  /*11130*/  STL [R1+0x140], R28 ;  /* 0x0001401c01007387 */ /* 0x0001e40000100800 */
[----:B0-----:R-:W-:Y:S02]  /*11140*/  IMAD R28, R24, c[0x0][0x190], RZ ;  /* 0x00006400181c7a24 */ /* 0x001fe400078e02ff */
[----:B-----5:R-:W-:-:S03]  /*11150*/  IMAD R24, R27, c[0x0][0x190], RZ ;  /* 0x000064001b187a24 */ /* 0x020fc600078e02ff */
[----:B------:R-:W-:Y:S04]  /*11160*/  STL [R1+0x150], R28 ;  /* 0x0001501c01007387 */ /* 0x000fe80000100800 */
[----:B------:R0:W-:Y:S04]  /*11170*/  STL [R1+0x170], R23 ;  /* 0x0001701701007387 */ /* 0x0001e80000100800 */
[----:B------:R-:W-:Y:S04]  /*11180*/  STL [R1+0x178], R24 ;  /* 0x0001781801007387 */ /* 0x000fe80000100800 */
[----:B------:R1:W-:Y:S01]  /*11190*/  STL [R1+0x180], R0 ;  /* 0x0001800001007387 */ /* 0x0003e20000100800 */
[----:B0-----:R-:W-:-:S02]  /*111a0*/  IMAD R23, R2, c[0x0][0x190], RZ ;  /* 0x0000640002177a24 */ /* 0x001fc400078e02ff */
[----:B------:R-:W-:-:S03]  /*111b0*/  IMAD R2, R6, c[0x0][0x190], RZ ;  /* 0x0000640006027a24 */ /* 0x000fc600078e02ff */
[----:B------:R-:W-:Y:S01]  /*111c0*/  STL [R1+0x1f8], R23 ;  /* 0x0001f81701007387 */ /* 0x000fe20000100800 */
[----:B-1----:R-:W-:Y:S02]  /*111d0*/  IMAD R0, R4, c[0x0][0x190], RZ ;  /* 0x0000640004007a24 */ /* 0x002fe400078e02ff */
[----:B------:R-:W-:Y:S01]  /*111e0*/  IMAD R4, R5, c[0x0][0x190], RZ ;  /* 0x0000640005047a24 */ /* 0x000fe200078e02ff */
[----:B------:R0:W-:Y:S04]  /*111f0*/  STL [R1+0x214], R2 ;  /* 0x0002140201007387 */ /* 0x0001e80000100800 */
[----:B------:R1:W-:Y:S04]  /*11200*/  STL [R1+0x21c], R0 ;  /* 0x00021c0001007387 */ /* 0x0003e80000100800 */
[----:B------:R2:W-:Y:S01]  /*11210*/  STL [R1+0x230], R4 ;  /* 0x0002300401007387 */ /* 0x0005e20000100800 */
[----:B0-----:R-:W-:-:S02]  /*11220*/  IMAD R2, R22, c[0x0][0x190], RZ ;  /* 0x0000640016027a24 */ /* 0x001fc400078e02ff */
[----:B-1----:R-:W-:-:S03]  /*11230*/  IMAD R0, R21, c[0x0][0x190], RZ ;  /* 0x0000640015007a24 */ /* 0x002fc600078e02ff */
[----:B------:R0:W-:Y:S01]  /*11240*/  STL [R1+0x240], R2 ;  /* 0x0002400201007387 */ /* 0x0001e20000100800 */
[----:B--2---:R-:W-:-:S03]  /*11250*/  IMAD R4, R19, c[0x0][0x190], RZ ;  /* 0x0000640013047a24 */ /* 0x004fc600078e02ff */
[----:B------:R1:W-:Y:S04]  /*11260*/  STL [R1+0x270], R0 ;  /* 0x0002700001007387 */ /* 0x0003e80000100800 */
[----:B------:R2:W-:Y:S01]  /*11270*/  STL [R1+0x280], R4 ;  /* 0x0002800401007387 */ /* 0x0005e20000100800 */
[----:B0-----:R-:W-:Y:S02]  /*11280*/  IMAD R2, R18, c[0x0][0x190], RZ ;  /* 0x0000640012027a24 */ /* 0x001fe400078e02ff */
        /* <DEDUP_REMOVED lines=557> */
[----:B---3--:R-:W-:Y:S02]  /*13560*/  IMAD R24, R24, c[0x0][0x190], RZ ;  /* 0x0000640018187a24 */ /* 0x008fe400078e02ff */
[----:B----4-:R-:W-:Y:S02]  /*13570*/  IMAD R23, R23, c[0x0][0x190], RZ ;  /* 0x0000640017177a24 */ /* 0x010fe400078e02ff */
[----:B-----5:R-:W-:Y:S02]  /*13580*/  IMAD R27, R27, c[0x0][0x190], RZ ;  /* 0x000064001b1b7a24 */ /* 0x020fe400078e02ff */
[----:B------:R-:W-:-:S02]  /*13590*/  IMAD R0, R0, c[0x0][0x190], RZ ;  /* 0x0000640000007a24 */ /* 0x000fc400078e02ff */
[----:B------:R-:W-:Y:S02]  /*135a0*/  IMAD R2, R2, c[0x0][0x190], RZ ;  /* 0x0000640002027a24 */ /* 0x000fe400078e02ff */
[----:B------:R-:W-:Y:S02]  /*135b0*/  IMAD R6, R6, c[0x0][0x190], RZ ;  /* 0x0000640006067a24 */ /* 0x000fe400078e02ff */
[----:B------:R-:W-:Y:S02]  /*135c0*/  IMAD R4, R4, c[0x0][0x190], RZ ;  /* 0x0000640004047a24 */ /* 0x000fe400078e02ff */
[----:B------:R-:W-:Y:S02]  /*135d0*/  IMAD R5, R5, c[0x0][0x190], RZ ;  /* 0x0000640005057a24 */ /* 0x000fe400078e02ff */
[----:B------:R-:W-:Y:S02]  /*135e0*/  IMAD R22, R22, c[0x0][0x190], RZ ;  /* 0x0000640016167a24 */ /* 0x000fe400078e02ff */
        /* <DEDUP_REMOVED lines=19> */
[----:B--2---:R-:W-:-:S05]  /*13720*/  IMAD R28, R28, c[0x0][0x190], RZ ;  /* 0x000064001c1c7a24 */ /* 0x004fca00078e02ff */
[----:B------:R0:W-:Y:S04]  /*13730*/  STL [R1+0x8c], R28 ;  /* 0x00008c1c01007387 */ /* 0x0001e80000100800 */
[----:B0-----:R-:W2:Y:S04]  /*13740*/  LDL.LU R28, [R1+0xc7c] ;  /* 0x000c7c00011c7983 */ /* 0x001ea80000300800 */
[----:B------:R0:W-:Y:S04]  /*13750*/  STL [R1+0x80], R24 ;  /* 0x0000801801007387 */ /* 0x0001e80000100800 */
[----:B0-----:R-:W3:Y:S04]  /*13760*/  LDL.LU R24, [R1+0xc78] ;  /* 0x000c780001187983 */ /* 0x001ee80000300800 */
[----:B------:R0:W-:Y:S04]  /*13770*/  STL [R1+0x7c], R23 ;  /* 0x00007c1701007387 */ /* 0x0001e80000100800 */
[----:B0-----:R-:W4:Y:S04]  /*13780*/  LDL.LU R23, [R1+0xc74] ;  /* 0x000c740001177983 */ /* 0x001f280000300800 */
[----:B------:R0:W-:Y:S04]  /*13790*/  STL [R1+0x78], R27 ;  /* 0x0000781b01007387 */ /* 0x0001e80000100800 */
[----:B0-----:R-:W5:Y:S04]  /*137a0*/  LDL.LU R27, [R1+0xc70] ;  /* 0x000c7000011b7983 */ /* 0x001f680000300800 */
[----:B------:R0:W-:Y:S04]  /*137b0*/  STL [R1+0x6c], R0 ;  /* 0x00006c0001007387 */ /* 0x0001e80000100800 */
[----:B0-----:R-:W2:Y:S04]  /*137c0*/  LDL.LU R0, [R1+0xc6c] ;  /* 0x000c6c0001007983 */ /* 0x001ea80000300800 */
        /* <DEDUP_REMOVED lines=47> */
[----:B0-----:R-:W5:Y:S01]  /*13ac0*/  LDL.LU R3, [R1+0xc0c] ;  /* 0x000c0c0001037983 */ /* 0x001f620000300800 */
[----:B--2---:R-:W-:-:S02]  /*13ad0*/  IMAD R18, R18, c[0x0][0x190], RZ ;  /* 0x0000640012127a24 */ /* 0x004fc400078e02ff */
[----:B---3--:R-:W-:Y:S02]  /*13ae0*/  IMAD R25, R25, c[0x0][0x190], RZ ;  /* 0x0000640019197a24 */ /* 0x008fe400078e02ff */
[----:B----4-:R-:W-:Y:S02]  /*13af0*/  IMAD R26, R26, c[0x0][0x190], RZ ;  /* 0x000064001a1a7a24 */ /* 0x010fe400078e02ff */
[----:B-----5:R-:W-:Y:S02]  /*13b00*/  IMAD R17, R17, c[0x0][0x190], RZ ;  /* 0x0000640011117a24 */ /* 0x020fe400078e02ff */
        /* <DEDUP_REMOVED lines=12> */
[----:B------:R-:W-:-:S05]  /*13bd0*/  IMAD R3, R3, c[0x0][0x190], RZ ;  /* 0x0000640003037a24 */ /* 0x000fca00078e02ff */
[----:B------:R0:W-:Y:S04]  /*13be0*/  STL [R1], R3 ;  /* 0x0000000301007387 */ /* 0x0001e80000100800 */
[----:B0-----:R-:W2:Y:S04]  /*13bf0*/  LDL.LU R3, [R1+0xc08] ;  /* 0x000c080001037983 */ /* 0x001ea80000300800 */
[----:B------:R-:W-:Y:S04]  /*13c00*/  STL [R1+0xbc8], R29 ;  /* 0x000bc81d01007387 */ /* 0x000fe80000100800 */
[----:B------:R-:W-:Y:S04]  /*13c10*/  STL [R1+0xbc4], R9 ;  /* 0x000bc40901007387 */ /* 0x000fe80000100800 */
[----:B------:R-:W-:Y:S04]  /*13c20*/  STL [R1+0xbc0], R11 ;  /* 0x000bc00b01007387 */ /* 0x000fe80000100800 */
[----:B------:R0:W-:Y:S04]  /*13c30*/  STL [R1+0xbbc], R13 ;  /* 0x000bbc0d01007387 */ /* 0x0001e80000100800 */
[----:B0-----:R-:W3:Y:S04]  /*13c40*/  LDL.LU R13, [R1+0x34] ;  /* 0x00003400010d7983 */ /* 0x001ee80000300800 */
[----:B------:R-:W-:Y:S04]  /*13c50*/  STL [R1+0xbcc], R14 ;  /* 0x000bcc0e01007387 */ /* 0x000fe80000100800 */
[----:B------:R-:W-:Y:S04]  /*13c60*/  STL [R1+0xbb8], R15 ;  /* 0x000bb80f01007387 */ /* 0x000fe80000100800 */
[----:B------:R-:W-:Y:S04]  /*13c70*/  STL [R1+0xbb4], R20 ;  /* 0x000bb41401007387 */ /* 0x000fe80000100800 */
[----:B------:R-:W-:Y:S04]  /*13c80*/  STL [R1+0xbd0], R8 ;  /* 0x000bd00801007387 */ /* 0x000fe80000100800 */
[----:B------:R-:W-:Y:S04]  /*13c90*/  STL [R1+0xbd4], R7 ;  /* 0x000bd40701007387 */ /* 0x000fe80000100800 */
[----:B------:R-:W-:Y:S04]  /*13ca0*/  STL [R1+0xbd8], R10 ;  /* 0x000bd80a01007387 */ /* 0x000fe80000100800 */
[----:B------:R0:W-:Y:S04]  /*13cb0*/  STL [R1+0xbdc], R16 ;  /* 0x000bdc1001007387 */ /* 0x0001e80000100800 */
[----:B0-----:R-:W4:Y:S04]  /*13cc0*/  LDL.LU R16, [R1+0x98] ;  /* 0x0000980001107983 */ /* 0x001f280000300800 */
[----:B------:R0:W-:Y:S04]  /*13cd0*/  STL [R1+0xbe0], R12 ;  /* 0x000be00c01007387 */ /* 0x0001e80000100800 */
[----:B0-----:R-:W5:Y:S04]  /*13ce0*/  LDL.LU R12, [R1+0x88] ;  /* 0x00008800010c7983 */ /* 0x001f680000300800 */
[----:B------:R0:W-:Y:S04]  /*13cf0*/  STL [R1+0xbe4], R17 ;  /* 0x000be41101007387 */ /* 0x0001e80000100800 */
[----:B0-----:R-:W4:Y:S04]  /*13d00*/  LDL.LU R17, [R1+0x84] ;  /* 0x0000840001117983 */ /* 0x001f280000300800 */
[----:B------:R0:W-:Y:S04]  /*13d10*/  STL [R1+0xbe8], R26 ;  /* 0x000be81a01007387 */ /* 0x0001e80000100800 */
[----:B0-----:R-:W4:Y:S04]  /*13d20*/  LDL.LU R26, [R1+0x74] ;  /* 0x00007400011a7983 */ /* 0x001f280000300800 */
[----:B------:R0:W-:Y:S04]  /*13d30*/  STL [R1+0xbec], R25 ;  /* 0x000bec1901007387 */ /* 0x0001e80000100800 */
[----:B0-----:R-:W4:Y:S04]  /*13d40*/  LDL.LU R25, [R1+0x70] ;  /* 0x0000700001197983 */ /* 0x001f280000300800 */
[----:B------:R0:W-:Y:S04]  /*13d50*/  STL [R1+0xbf0], R18 ;  /* 0x000bf01201007387 */ /* 0x0001e80000100800 */
[----:B0-----:R-:W5:Y:S01]  /*13d60*/  LDL.LU R18, [R1+0x38] ;  /* 0x0000380001127983 */ /* 0x001f620000300800 */
[----:B------:R-:W-:-:S02]  /*13d70*/  IMAD R19, R19, c[0x0][0x190], RZ ;  /* 0x0000640013137a24 */ /* 0x000fc400078e02ff */
[----:B------:R-:W-:-:S03]  /*13d80*/  IMAD R21, R21, c[0x0][0x190], RZ ;  /* 0x0000640015157a24 */ /* 0x000fc600078e02ff */
[----:B------:R-:W-:Y:S04]  /*13d90*/  STL [R1+0xbf4], R19 ;  /* 0x000bf41301007387 */ /* 0x000fe80000100800 */
[----:B------:R-:W-:Y:S04]  /*13da0*/  STL [R1+0xbf8], R21 ;  /* 0x000bf81501007387 */ /* 0x000fe80000100800 */
[----:B------:R-:W5:Y:S04]  /*13db0*/  LDL.LU R10, [R1+0xa0] ;  /* 0x0000a000010a7983 */ /* 0x000f680000300800 */
[----:B------:R-:W5:Y:S01]  /*13dc0*/  LDL.LU R7, [R1+0xb0] ;  /* 0x0000b00001077983 */ /* 0x000f620000300800 */
[----:B------:R-:W-:-:S05]  /*13dd0*/  IMAD R8, R22, c[0x0][0x190], RZ ;  /* 0x0000640016087a24 */ /* 0x000fca00078e02ff */
[----:B------:R0:W-:Y:S04]  /*13de0*/  STL [R1+0xb54], R8 ;  /* 0x000b540801007387 */ /* 0x0001e80000100800 */
[----:B0-----:R-:W5:Y:S04]  /*13df0*/  LDL.LU R8, [R1+0xf4] ;  /* 0x0000f40001087983 */ /* 0x001f680000300800 */
[----:B------:R-:W5:Y:S04]  /*13e00*/  LDL.LU R20, [R1+0xf8] ;  /* 0x0000f80001147983 */ /* 0x000f680000300800 */
[----:B------:R-:W5:Y:S01]  /*13e10*/  LDL.LU R15, [R1+0x100] ;  /* 0x00010000010f7983 */ /* 0x000f620000300800 */
[----:B------:R-:W-:-:S02]  /*13e20*/  IMAD R22, R5, c[0x0][0x190], RZ ;  /* 0x0000640005167a24 */ /* 0x000fc400078e02ff */
[----:B------:R-:W-:Y:S01]  /*13e30*/  IMAD R5, R4, c[0x0][0x190], RZ ;  /* 0x0000640004057a24 */ /* 0x000fe200078e02ff */
[----:B------:R-:W5:Y:S01]  /*13e40*/  LDL.LU R14, [R1+0x130] ;  /* 0x00013000010e7983 */ /* 0x000f620000300800 */
[----:B------:R-:W-:-:S03]  /*13e50*/  IMAD R6, R6, c[0x0][0x190], RZ ;  /* 0x0000640006067a24 */ /* 0x000fc600078e02ff */
[----:B------:R-:W-:Y:S04]  /*13e60*/  STL [R1+0xbfc], R22 ;  /* 0x000bfc1601007387 */ /* 0x000fe80000100800 */
[----:B------:R2:W-:Y:S04]  /*13e70*/  STL [R1+0xc00], R5 ;  /* 0x000c000501007387 */ /* 0x0005e80000100800 */
[----:B------:R3:W-:Y:S04]  /*13e80*/  STL [R1+0xc04], R6 ;  /* 0x000c040601007387 */ /* 0x0007e80000100800 */
[----:B------:R-:W5:Y:S01]  /*13e90*/  LDL.LU R11, [R1+0x138] ;  /* 0x00013800010b7983 */ /* 0x000f620000300800 */
[----:B--2---:R-:W-:-:S05]  /*13ea0*/  LEA R5, P3, R28, R3, 0x1 ;  /* 0x000000031c057211 */ /* 0x004fca00078608ff */
[----:B------:R-:W-:Y:S01]  /*13eb0*/  STL [R1+0x350], R5 ;  /* 0x0003500501007387 */ /* 0x000fe20000100800 */
[----:B---3--:R-:W-:-:S05]  /*13ec0*/  LEA R6, P2, R13, R3, 0x1 ;  /* 0x000000030d067211 */ /* 0x008fca00078408ff */
[----:B------:R4:W-:Y:S04]  /*13ed0*/  STL [R1+0x358], R6 ;  /* 0x0003580601007387 */ /* 0x0009e80000100800 */
[----:B------:R-:W2:Y:S01]  /*13ee0*/  LDL.LU R29, [R1+0x140] ;  /* 0x00014000011d7983 */ /* 0x000ea20000300800 */
[-C--:B----4-:R-:W-:Y:S02]  /*13ef0*/  LEA R6, P0, R25, R3.reuse, 0x1 ;  /* 0x0000000319067211 */ /* 0x090fe400078008ff */
[----:B-----5:R-:W-:-:S05]  /*13f00*/  LEA R5, P1, R18, R3, 0x1 ;  /* 0x0000000312057211 */ /* 0x020fca00078208ff */
[----:B------:R0:W-:Y:S04]  /*13f10*/  STL [R1+0x360], R5 ;  /* 0x0003600501007387 */ /* 0x0001e80000100800 */
[----:B------:R1:W-:Y:S04]  /*13f20*/  STL [R1+0x368], R6 ;  /* 0x0003680601007387 */ /* 0x0003e80000100800 */
[----:B------:R-:W3:Y:S01]  /*13f30*/  LDL.LU R9, [R1+0x150] ;  /* 0x0001500001097983 */ /* 0x000ee20000300800 */
[-C--:B0-----:R-:W-:Y:S02]  /*13f40*/  LEA R5, P4, R26, R3.reuse, 0x1 ;  /* 0x000000031a057211 */ /* 0x081fe400078808ff */
[----:B-1----:R-:W-:-:S03]  /*13f50*/  LEA R6, P6, R17, R3, 0x1 ;  /* 0x0000000311067211 */ /* 0x002fc600078c08ff */
[----:B------:R0:W-:Y:S04]  /*13f60*/  STL [R1+0x370], R5 ;  /* 0x0003700501007387 */ /* 0x0001e80000100800 */
[----:B------:R1:W-:Y:S04]  /*13f70*/  STL [R1+0x378], R6 ;  /* 0x0003780601007387 */ /* 0x0003e80000100800 */
[----:B------:R-:W4:Y:S01]  /*13f80*/  LDL.LU R19, [R1+0x170] ;  /* 0x0001700001137983 */ /* 0x000f220000300800 */
[----:B0-----:R-:W-:Y:S02]  /*13f90*/  LEA R5, P5, R12, R3, 0x1 ;  /* 0x000000030c057211 */ /* 0x001fe400078a08ff */
[----:B-1----:R-:W-:-:S03]  /*13fa0*/  LEA.HI.X.SX32 R6, R28, R23, 0x1, P3 ;  /* 0x000000171c067211 */ /* 0x002fc600018f0eff */
[----:B------:R-:W-:Y:S04]  /*13fb0*/  STL [R1+0x380], R5 ;  /* 0x0003800501007387 */ /* 0x000fe80000100800 */
[----:B------:R0:W-:Y:S02]  /*13fc0*/  STL [R1+0x34c], R6 ;  /* 0x00034c0601007387 */ /* 0x0001e40000100800 */
[----:B0-----:R-:W-:Y:S02]  /*13fd0*/  LEA.HI.X.SX32 R6, R13, R23, 0x1, P2 ;  /* 0x000000170d067211 */ /* 0x001fe400010f0eff */
[----:B------:R-:W5:Y:S01]  /*13fe0*/  LDL.LU R13, [R1+0x178] ;  /* 0x00017800010d7983 */ /* 0x000f620000300800 */
[----:B------:R-:W-:-:S05]  /*13ff0*/  LEA R5, P3, R16, R3, 0x1 ;  /* 0x0000000310057211 */ /* 0x000fca00078608ff */
        /* <DEDUP_REMOVED lines=15> */
[----:B------:R0:W-:Y:S04]  /*140f0*/  STL [R1+0x3a0], R5 ;  /* 0x0003a00501007387 */ /* 0x0001e80000100800 */
[----:B------:R1:W-:Y:S01]  /*14100*/  STL [R1+0x36c], R6 ;  /* 0x00036c0601007387 */ /* 0x0003e20000100800 */
[----:B0-----:R-:W-:Y:S02]  /*14110*/  LEA R5, P4, R20, R3, 0x1 ;  /* 0x0000000314057211 */ /* 0x001fe400078808ff */
[-C--:B-1----:R-:W-:Y:S02]  /*14120*/  LEA.HI.X.SX32 R6, R17, R23.reuse, 0x1, P6 ;  /* 0x0000001711067211 */ /* 0x082fe400030f0eff */
[----:B------:R-:W5:Y:S04]  /*14130*/  LDL.LU R17, [R1+0x21c] ;  /* 0x00021c0001117983 */ /* 0x000f680000300800 */
[----:B------:R-:W-:Y:S04]  /*14140*/  STL [R1+0x3a8], R5 ;  /* 0x0003a80501007387 */ /* 0x000fe80000100800 */
[----:B------:R0:W-:Y:S02]  /*14150*/  STL [R1+0x374], R6 ;  /* 0x0003740601007387 */ /* 0x0001e40000100800 */
[----:B0-----:R-:W-:-:S02]  /*14160*/  LEA.HI.X.SX32 R6, R12, R23, 0x1, P5 ;  /* 0x000000170c067211 */ /* 0x001fc400028f0eff */
        /* <DEDUP_REMOVED lines=10> */
[----:B-1----:R-:W-:Y:S02]  /*14210*/  LEA.HI.X.SX32 R6, R10, R23, 0x1, P2 ;  /* 0x000000170a067211 */ /* 0x002fe400010f0eff */
[----:B------:R-:W5:Y:S04]  /*14220*/  LDL.LU R10, [R1+0x270] ;  /* 0x00027000010a7983 */ /* 0x000f680000300800 */
[----:B------:R2:W-:Y:S04]  /*14230*/  STL [R1+0x3c0], R5 ;  /* 0x0003c00501007387 */ /* 0x0005e80000100800 */
[----:B------:R0:W-:Y:S01]  /*14240*/  STL [R1+0x38c], R6 ;  /* 0x00038c0601007387 */ /* 0x0001e20000100800 */
[----:B--2---:R-:W-:-:S02]  /*14250*/  LEA R5, P2, R29, R3, 0x1 ;  /* 0x000000031d057211 */ /* 0x004fc400078408ff */
[-C--:B0-----:R-:W-:Y:S02]  /*14260*/  LEA.HI.X.SX32 R6, R7, R23.reuse, 0x1, P1 ;  /* 0x0000001707067211 */ /* 0x081fe400008f0eff */
[----:B------:R-:W2:Y:S04]  /*14270*/  LDL.LU R7, [R1+0x280] ;  /* 0x0002800001077983 */ /* 0x000ea80000300800 */
[----:B------:R-:W-:Y:S04]  /*14280*/  STL [R1+0x3c8], R5 ;  /* 0x0003c80501007387 */ /* 0x000fe80000100800 */
[----:B------:R0:W-:Y:S02]  /*14290*/  STL [R1+0x394], R6 ;  /* 0x0003940601007387 */ /* 0x0001e40000100800 */
[----:B0-----:R-:W-:-:S02]  /*142a0*/  LEA.HI.X.SX32 R6, R8, R23, 0x1, P0 ;  /* 0x0000001708067211 */ /* 0x001fc400000f0eff */
[----:B------:R-:W2:Y:S01]  /*142b0*/  LDL.LU R8, [R1+0x424] ;  /* 0x0004240001087983 */ /* 0x000ea20000300800 */
[----:B---3--:R-:W-:-:S05]  /*142c0*/  LEA R5, P1, R9, R3, 0x1 ;  /* 0x0000000309057211 */ /* 0x008fca00078208ff */
[----:B------:R4:W-:Y:S04]  /*142d0*/  STL [R1+0x3d0], R5 ;  /* 0x0003d00501007387 */ /* 0x0009e80000100800 */
[----:B------:R0:W-:Y:S01]  /*142e0*/  STL [R1+0x39c], R6 ;  /* 0x00039c0601007387 */ /* 0x0001e20000100800 */
[----:B----4-:R-:W-:Y:S02]  /*142f0*/  LEA R5, P0, R19, R3, 0x1 ;  /* 0x0000000313057211 */ /* 0x010fe400078008ff */
[----:B0-----:R-:W-:Y:S02]  /*14300*/  LEA.HI.X.SX32 R6, R20, R23, 0x1, P4 ;  /* 0x0000001714067211 */ /* 0x001fe400020f0eff */
[----:B------:R-:W3:Y:S04]  /*14310*/  LDL.LU R20, [R1+0x42c] ;  /* 0x00042c0001147983 */ /* 0x000ee80000300800 */
[----:B------:R5:W-:Y:S04]  /*14320*/  STL [R1+0x3d8], R5 ;  /* 0x0003d80501007387 */ /* 0x000be80000100800 */
[----:B------:R0:W-:Y:S01]  /*14330*/  STL [R1+0x3a4], R6 ;  /* 0x0003a40601007387 */ /* 0x0001e20000100800 */
[----:B-----5:R-:W-:-:S02]  /*14340*/  LEA R5, P4, R13, R3, 0x1 ;  /* 0x000000030d057211 */ /* 0x020fc400078808ff */
[-C--:B0-----:R-:W-:Y:S02]  /*14350*/  LEA.HI.X.SX32 R6, R15, R23.reuse, 0x1, P6 ;  /* 0x000000170f067211 */ /* 0x081fe400030f0eff */
[----:B------:R-:W4:Y:S04]  /*14360*/  LDL.LU R15, [R1+0x434] ;  /* 0x00043400010f7983 */ /* 0x000f280000300800 */
        /* <DEDUP_REMOVED lines=37> */
[----:B--2---:R-:W-:Y:S02]  /*145c0*/  LEA R5, P6, R7, R3, 0x1 ;  /* 0x0000000307057211 */ /* 0x004fe400078c08ff */
[----:B0-----:R-:W-:Y:S02]  /*145d0*/  LEA.HI.X.SX32 R6, R25, R23, 0x1, P5 ;  /* 0x0000001719067211 */ /* 0x001fe400028f0eff */
[----:B------:R-:W2:Y:S04]  /*145e0*/  LDL.LU R25, [R1+0x474] ;  /* 0x0004740001197983 */ /* 0x000ea80000300800 */
[----:B------:R0:W-:Y:S04]  /*145f0*/  STL [R1+0x420], R5 ;  /* 0x0004200501007387 */ /* 0x0001e80000100800 */
[----:B------:R1:W-:Y:S01]  /*14600*/  STL [R1+0x3ec], R6 ;  /* 0x0003ec0601007387 */ /* 0x0003e20000100800 */
[----:B0-----:R-:W-:-:S02]  /*14610*/  LEA R5, P5, R8, R3, 0x1 ;  /* 0x0000000308057211 */ /* 0x001fc400078a08ff */
[-C--:B-1----:R-:W-:Y:S02]  /*14620*/  LEA.HI.X.SX32 R6, R26, R23.reuse, 0x1, P3 ;  /* 0x000000171a067211 */ /* 0x082fe400018f0eff */
[----:B------:R-:W2:Y:S04]  /*14630*/  LDL.LU R26, [R1+0x47c] ;  /* 0x00047c00011a7983 */ /* 0x000ea80000300800 */
[----:B------:R-:W-:Y:S04]  /*14640*/  STL [R1+0x428], R5 ;  /* 0x0004280501007387 */ /* 0x000fe80000100800 */
[----:B------:R0:W-:Y:S02]  /*14650*/  STL [R1+0x3f4], R6 ;  /* 0x0003f40601007387 */ /* 0x0001e40000100800 */
[----:B0-----:R-:W-:-:S02]  /*14660*/  LEA.HI.X.SX32 R6, R17, R23, 0x1, P2 ;  /* 0x0000001711067211 */ /* 0x001fc400010f0eff */
[----:B------:R-:W2:Y:S01]  /*14670*/  LDL.LU R17, [R1+0x484] ;  /* 0x0004840001117983 */ /* 0x000ea20000300800 */
[----:B---3--:R-:W-:-:S05]  /*14680*/  LEA R5, P3, R20, R3, 0x1 ;  /* 0x0000000314057211 */ /* 0x008fca00078608ff */
[----:B------:R-:W-:Y:S04]  /*14690*/  STL [R1+0x430], R5 ;  /* 0x0004300501007387 */ /* 0x000fe80000100800 */
[----:B------:R0:W-:Y:S02]  /*146a0*/  STL [R1+0x3fc], R6 ;  /* 0x0003fc0601007387 */ /* 0x0001e40000100800 */
[----:B0-----:R-:W-:Y:S02]  /*146b0*/  LEA.HI.X.SX32 R6, R12, R23, 0x1, P1 ;  /* 0x000000170c067211 */ /* 0x001fe400008f0eff */
[----:B------:R-:W3:Y:S01]  /*146c0*/  LDL.LU R12, [R1+0x48c] ;  /* 0x00048c00010c7983 */ /* 0x000ee20000300800 */
[----:B----4-:R-:W-:-:S05]  /*146d0*/  LEA R5, P2, R15, R3, 0x1 ;  /* 0x000000030f057211 */ /* 0x010fca00078408ff */
[----:B------:R5:W-:Y:S04]  /*146e0*/  STL [R1+0x438], R5 ;  /* 0x0004380501007387 */ /* 0x000be80000100800 */
[----:B------:R0:W-:Y:S01]  /*146f0*/  STL [R1+0x404], R6 ;  /* 0x0004040601007387 */ /* 0x0001e20000100800 */
[----:B-----5:R-:W-:Y:S02]  /*14700*/  LEA R5, P1, R14, R3, 0x1 ;  /* 0x000000030e057211 */ /* 0x020fe400078208ff */
        /* <DEDUP_REMOVED lines=36> */
[----:B--2---:R-:W-:-:S05]  /*14950*/  LEA R5, P1, R25, R3, 0x1 ;  /* 0x0000000319057211 */ /* 0x004fca00078208ff */
[----:B------:R0:W-:Y:S04]  /*14960*/  STL [R1+0x478], R5 ;  /* 0x0004780501007387 */ /* 0x0001e80000100800 */
[----:B------:R1:W-:Y:S01]  /*14970*/  STL [R1+0x444], R6 ;  /* 0x0004440601007387 */ /* 0x0003e20000100800 */
[----:B0-----:R-:W-:Y:S02]  /*14980*/  LEA R5, P0, R26, R3, 0x1 ;  /* 0x000000031a057211 */ /* 0x001fe400078008ff */
[----:B-1----:R-:W-:Y:S02]  /*14990*/  LEA.HI.X.SX32 R6, R29, R23, 0x1, P4 ;  /* 0x000000171d067211 */ /* 0x002fe400020f0eff */
        /* <DEDUP_REMOVED lines=16> */
[----:B------:R-:W-:Y:S04]  /*14aa0*/  STL [R1+0x498], R5 ;  /* 0x0004980501007387 */ /* 0x000fe80000100800 */
[----:B------:R0:W-:Y:S02]  /*14ab0*/  STL [R1+0x464], R6 ;  /* 0x0004640601007387 */ /* 0x0001e40000100800 */
[----:B0-----:R-:W-:Y:S02]  /*14ac0*/  LEA.HI.X.SX32 R6, R18, R23, 0x1, P2 ;  /* 0x0000001712067211 */ /* 0x001fe400010f0eff */
[----:B-----5:R-:W-:Y:S01]  /*14ad0*/  LEA R5, P3, R10, R3, 0x1 ;  /* 0x000000030a057211 */ /* 0x020fe200078608ff */
        /* <DEDUP_REMOVED lines=84> */
[----:B------:R-:W-:Y:S01]  /*15020*/  LEA R5, P0, R10, R3, 0x1 ;  /* 0x000000030a057211 */ /* 0x000fe200078008ff */
        /* <DEDUP_REMOVED lines=71> */
[----:B------:R-:W-:Y:S04]  /*154a0*/  STL [R1+0x598], R5 ;  /* 0x0005980501007387 */ /* 0x000fe80000100800 */
[----:B------:R0:W-:Y:S02]  /*154b0*/  STL [R1+0x564], R6 ;  /* 0x0005640601007387 */ /* 0x0001e40000100800 */
[----:B0-----:R-:W-:Y:S02]  /*154c0*/  LEA.HI.X.SX32 R6, R19, R23, 0x1, P6 ;  /* 0x0000001713067211 */ /* 0x001fe400030f0eff */
[----:B------:R-:W-:Y:S01]  /*154d0*/  LEA R5, P4, R12, R3, 0x1 ;  /* 0x000000030c057211 */ /* 0x000fe200078808ff */
[----:B------:R-:W2:Y:S04]  /*154e0*/  LDL.LU R19, [R1+0x2b8] ;  /* 0x0002b80001137983 */ /* 0x000ea80000300800 */
[----:B------:R-:W-:Y:S04]  /*154f0*/  STL [R1+0x5a0], R5 ;  /* 0x0005a00501007387 */ /* 0x000fe80000100800 */
[----:B------:R0:W-:Y:S02]  /*15500*/  STL [R1+0x56c], R6 ;  /* 0x00056c0601007387 */ /* 0x0001e40000100800 */
[----:B0-----:R-:W-:-:S02]  /*15510*/  LEA.HI.X.SX32 R6, R13, R23, 0x1, P5 ;  /* 0x000000170d067211 */ /* 0x001fc400028f0eff */
[----:B------:R-:W-:Y:S01]  /*15520*/  LEA R5, P6, R16, R3, 0x1 ;  /* 0x0000000310057211 */ /* 0x000fe200078c08ff */
        /* <DEDUP_REMOVED lines=417> */
[----:B------:R0:W-:Y:S04]  /*16f40*/  STL [R1+0x80c], R6 ;  /* 0x00080c0601007387 */ /* 0x0001e80000100800 */
[----:B------:R-:W2:Y:S01]  /*16f50*/  LDL.LU R21, [R1+0x120] ;  /* 0x0001200001157983 */ /* 0x000ea20000300800 */
[----:B0-----:R-:W-:-:S02]  /*16f60*/  LEA.HI.X.SX32 R6, R19, R23, 0x1, P5 ;  /* 0x0000001713067211 */ /* 0x001fc400028f0eff */
[----:B------:R-:W-:-:S05]  /*16f70*/  LEA R5, P6, R12, R3, 0x1 ;  /* 0x000000030c057211 */ /* 0x000fca00078c08ff */
[----:B------:R-:W-:Y:S04]  /*16f80*/  STL [R1+0x848], R5 ;  /* 0x0008480501007387 */ /* 0x000fe80000100800 */
[----:B------:R0:W-:Y:S02]  /*16f90*/  STL [R1+0x814], R6 ;  /* 0x0008140601007387 */ /* 0x0001e40000100800 */
[----:B0-----:R-:W-:Y:S02]  /*16fa0*/  LEA.HI.X.SX32 R6, R13, R23, 0x1, P3 ;  /* 0x000000170d067211 */ /* 0x001fe400018f0eff */
[----:B------:R-:W2:Y:S01]  /*16fb0*/  LDL.LU R13, [R1+0x11c] ;  /* 0x00011c00010d7983 */ /* 0x000ea20000300800 */
[----:B---3--:R-:W-:-:S05]  /*16fc0*/  LEA R5, P5, R16, R3, 0x1 ;  /* 0x0000000310057211 */ /* 0x008fca00078a08ff */
[----:B------:R-:W-:Y:S04]  /*16fd0*/  STL [R1+0x850], R5 ;  /* 0x0008500501007387 */ /* 0x000fe80000100800 */
[----:B------:R0:W-:Y:S04]  /*16fe0*/  STL [R1+0x81c], R6 ;  /* 0x00081c0601007387 */ /* 0x0001e80000100800 */
[----:B------:R-:W3:Y:S01]  /*16ff0*/  LDL.LU R19, [R1+0x118] ;  /* 0x0001180001137983 */ /* 0x000ee20000300800 */
[----:B0-----:R-:W-:Y:S02]  /*17000*/  LEA.HI.X.SX32 R6, R18, R23, 0x1, P2 ;  /* 0x0000001712067211 */ /* 0x001fe400010f0eff */
[----:B----4-:R-:W-:-:S05]  /*17010*/  LEA R5, P3, R10, R3, 0x1 ;  /* 0x000000030a057211 */ /* 0x010fca00078608ff */
[----:B------:R-:W-:Y:S04]  /*17020*/  STL [R1+0x858], R5 ;  /* 0x0008580501007387 */ /* 0x000fe80000100800 */
[----:B------:R0:W-:Y:S04]  /*17030*/  STL [R1+0x824], R6 ;  /* 0x0008240601007387 */ /* 0x0001e80000100800 */
[----:B------:R-:W4:Y:S01]  /*17040*/  LDL.LU R18, [R1+0x114] ;  /* 0x0001140001127983 */ /* 0x000f220000300800 */
[----:B0-----:R-:W-:Y:S02]  /*17050*/  LEA.HI.X.SX32 R6, R25, R23, 0x1, P1 ;  /* 0x0000001719067211 */ /* 0x001fe400008f0eff */
[----:B-----5:R-:W-:-:S05]  /*17060*/  LEA R5, P2, R7, R3, 0x1 ;  /* 0x0000000307057211 */ /* 0x020fca00078408ff */
[----:B------:R-:W-:Y:S04]  /*17070*/  STL [R1+0x860], R5 ;  /* 0x0008600501007387 */ /* 0x000fe80000100800 */
[----:B------:R0:W-:Y:S04]  /*17080*/  STL [R1+0x82c], R6 ;  /* 0x00082c0601007387 */ /* 0x0001e80000100800 */
[----:B------:R-:W5:Y:S01]  /*17090*/  LDL.LU R25, [R1+0x110] ;  /* 0x0001100001197983 */ /* 0x000f620000300800 */
[----:B0-----:R-:W-:Y:S02]  /*170a0*/  LEA.HI.X.SX32 R6, R26, R23, 0x1, P0 ;  /* 0x000000171a067211 */ /* 0x001fe400000f0eff */
[----:B------:R-:W-:-:S05]  /*170b0*/  LEA R5, P1, R8, R3, 0x1 ;  /* 0x0000000308057211 */ /* 0x000fca00078208ff */
        /* <DEDUP_REMOVED lines=29> */
[----:B--2---:R-:W-:-:S05]  /*17290*/  LEA R5, P2, R9, R3, 0x1 ;  /* 0x0000000309057211 */ /* 0x004fca00078408ff */
[----:B------:R0:W-:Y:S04]  /*172a0*/  STL [R1+0x898], R5 ;  /* 0x0008980501007387 */ /* 0x0001e80000100800 */
[----:B------:R1:W-:Y:S04]  /*172b0*/  STL [R1+0x864], R6 ;  /* 0x0008640601007387 */ /* 0x0003e80000100800 */
[----:B------:R-:W2:Y:S01]  /*172c0*/  LDL.LU R8, [R1+0xe8] ;  /* 0x0000e80001087983 */ /* 0x000ea20000300800 */
[----:B0-----:R-:W-:Y:S02]  /*172d0*/  LEA R5, P1, R21, R3, 0x1 ;  /* 0x0000000315057211 */ /* 0x001fe400078208ff */
[----:B-1----:R-:W-:-:S03]  /*172e0*/  LEA.HI.X.SX32 R6, R20, R23, 0x1, P0 ;  /* 0x0000001714067211 */ /* 0x002fc600000f0eff */
[----:B------:R-:W-:Y:S04]  /*172f0*/  STL [R1+0x8a0], R5 ;  /* 0x0008a00501007387 */ /* 0x000fe80000100800 */
[----:B------:R0:W-:Y:S04]  /*17300*/  STL [R1+0x86c], R6 ;  /* 0x00086c0601007387 */ /* 0x0001e80000100800 */
[----:B------:R-:W2:Y:S01]  /*17310*/  LDL.LU R20, [R1+0xe4] ;  /* 0x0000e40001147983 */ /* 0x000ea20000300800 */
[----:B0-----:R-:W-:Y:S02]  /*17320*/  LEA.HI.X.SX32 R6, R15, R23, 0x1, P4 ;  /* 0x000000170f067211 */ /* 0x001fe400020f0eff */
[----:B------:R-:W-:-:S05]  /*17330*/  LEA R5, P0, R13, R3, 0x1 ;  /* 0x000000030d057211 */ /* 0x000fca00078008ff */
[----:B------:R-:W-:Y:S04]  /*17340*/  STL [R1+0x8a8], R5 ;  /* 0x0008a80501007387 */ /* 0x000fe80000100800 */
[----:B------:R0:W-:Y:S04]  /*17350*/  STL [R1+0x874], R6 ;  /* 0x0008740601007387 */ /* 0x0001e80000100800 */
[----:B------:R-:W2:Y:S01]  /*17360*/  LDL.LU R15, [R1+0xe0] ;  /* 0x0000e000010f7983 */ /* 0x000ea20000300800 */
[----:B0-----:R-:W-:Y:S02]  /*17370*/  LEA.HI.X.SX32 R6, R14, R23, 0x1, P6 ;  /* 0x000000170e067211 */ /* 0x001fe400030f0eff */
[----:B---3--:R-:W-:-:S05]  /*17380*/  LEA R5, P4, R19, R3, 0x1 ;  /* 0x0000000313057211 */ /* 0x008fca00078808ff */
[----:B------:R-:W-:Y:S04]  /*17390*/  STL [R1+0x8b0], R5 ;  /* 0x0008b00501007387 */ /* 0x000fe80000100800 */
[----:B------:R-:W3:Y:S04]  /*173a0*/  LDL.LU R14, [R1+0xdc] ;  /* 0x0000dc00010e7983 */ /* 0x000ee80000300800 */
[----:B------:R0:W-:Y:S02]  /*173b0*/  STL [R1+0x87c], R6 ;  /* 0x00087c0601007387 */ /* 0x0001e40000100800 */
[----:B0-----:R-:W-:-:S02]  /*173c0*/  LEA.HI.X.SX32 R6, R11, R23, 0x1, P5 ;  /* 0x000000170b067211 */ /* 0x001fc400028f0eff */
[----:B----4-:R-:W-:-:S05]  /*173d0*/  LEA R5, P6, R18, R3, 0x1 ;  /* 0x0000000312057211 */ /* 0x010fca00078c08ff */
[----:B------:R5:W-:Y:S04]  /*173e0*/  STL [R1+0x8b8], R5 ;  /* 0x0008b80501007387 */ /* 0x000be80000100800 */
[----:B------:R-:W4:Y:S04]  /*173f0*/  LDL.LU R11, [R1+0xd8] ;  /* 0x0000d800010b7983 */ /* 0x000f280000300800 */
[----:B------:R0:W-:Y:S01]  /*17400*/  STL [R1+0x884], R6 ;  /* 0x0008840601007387 */ /* 0x0001e20000100800 */
[----:B-----5:R-:W-:Y:S02]  /*17410*/  LEA R5, P5, R25, R3, 0x1 ;  /* 0x0000000319057211 */ /* 0x020fe400078a08ff */
[----:B0-----:R-:W-:-:S03]  /*17420*/  LEA.HI.X.SX32 R6, R29, R23, 0x1, P3 ;  /* 0x000000171d067211 */ /* 0x001fc600018f0eff */
[----:B------:R0:W-:Y:S04]  /*17430*/  STL [R1+0x8c0], R5 ;  /* 0x0008c00501007387 */ /* 0x0001e80000100800 */
[----:B------:R-:W5:Y:S04]  /*17440*/  LDL.LU R29, [R1+0xd4] ;  /* 0x0000d400011d7983 */ /* 0x000f680000300800 */
[----:B------:R1:W-:Y:S01]  /*17450*/  STL [R1+0x88c], R6 ;  /* 0x00088c0601007387 */ /* 0x0003e20000100800 */
[----:B0-----:R-:W-:Y:S02]  /*17460*/  LEA R5, P3, R26, R3, 0x1 ;  /* 0x000000031a057211 */ /* 0x001fe400078608ff */
[----:B-1----:R-:W-:-:S03]  /*17470*/  LEA.HI.X.SX32 R6, R9, R23, 0x1, P2 ;  /* 0x0000001709067211 */ /* 0x002fc600010f0eff */
[----:B------:R0:W-:Y:S04]  /*17480*/  STL [R1+0x8c8], R5 ;  /* 0x0008c80501007387 */ /* 0x0001e80000100800 */
[----:B------:R-:W5:Y:S01]  /*17490*/  LDL.LU R9, [R1+0xd0] ;  /* 0x0000d00001097983 */ /* 0x000f620000300800 */
[----:B------:R-:W-:-:S03]  /*174a0*/  LEA.HI.X.SX32 R21, R21, R23, 0x1, P1 ;  /* 0x0000001715157211 */ /* 0x000fc600008f0eff */
[----:B------:R-:W-:Y:S01]  /*174b0*/  STL [R1+0x894], R6 ;  /* 0x0008940601007387 */ /* 0x000fe20000100800 */
[----:B0-----:R-:W-:-:S05]  /*174c0*/  LEA R5, P2, R17, R3, 0x1 ;  /* 0x0000000311057211 */ /* 0x001fca00078408ff */
[----:B------:R0:W-:Y:S04]  /*174d0*/  STL [R1+0x8d0], R5 ;  /* 0x0008d00501007387 */ /* 0x0001e80000100800 */
[----:B------:R-:W-:Y:S01]  /*174e0*/  STL [R1+0x89c], R21 ;  /* 0x00089c1501007387 */ /* 0x000fe20000100800 */
[----:B0-----:R-:W-:-:S03]  /*174f0*/  LEA.HI.X.SX32 R5, R13, R23, 0x1, P0 ;  /* 0x000000170d057211 */ /* 0x001fc600000f0eff */
[----:B------:R-:W5:Y:S01]  /*17500*/  LDL.LU R13, [R1+0xcc] ;  /* 0x0000cc00010d7983 */ /* 0x000f620000300800 */
        /* <DEDUP_REMOVED lines=19> */
[----:B------:R-:W-:Y:S02]  /*17640*/  IMAD R4, R2, c[0x0][0x190], RZ ;  /* 0x0000640002047a24 */ /* 0x000fe400078e02ff */
[----:B------:R-:W-:-:S02]  /*17650*/  IMAD R2, R0, c[0x0][0x190], RZ ;  /* 0x0000640000027a24 */ /* 0x000fc400078e02ff */
[----:B------:R-:W-:Y:S01]  /*17660*/  IMAD R0, R24, c[0x0][0x184], RZ ;  /* 0x0000610018007a24 */ /* 0x000fe200078e02ff */
[----:B0-----:R-:W-:Y:S02]  /*17670*/  LEA.HI.X.SX32 R5, R26, R23, 0x1, P3 ;  /* 0x000000171a057211 */ /* 0x001fe400018f0eff */
[----:B--2---:R-:W-:-:S05]  /*17680*/  LEA R6, P5, R8, R3, 0x1 ;  /* 0x0000000308067211 */ /* 0x004fca00078a08ff */
[----:B------:R0:W-:Y:S04]  /*17690*/  STL [R1+0x8f8], R6 ;  /* 0x0008f80601007387 */ /* 0x0001e80000100800 */
[----:B------:R1:W-:Y:S01]  /*176a0*/  STL [R1+0x8c4], R5 ;  /* 0x0008c40501007387 */ /* 0x0003e20000100800 */
[----:B------:R-:W-:Y:S02]  /*176b0*/  LEA R24, P3, R20, R3, 0x1 ;  /* 0x0000000314187211 */ /* 0x000fe400078608ff */
[----:B0-----:R-:W-:-:S03]  /*176c0*/  LEA.HI.X.SX32 R6, R17, R23, 0x1, P2 ;  /* 0x0000001711067211 */ /* 0x001fc600010f0eff */
[----:B------:R-:W-:Y:S04]  /*176d0*/  STL [R1+0x900], R24 ;  /* 0x0009001801007387 */ /* 0x000fe80000100800 */
[----:B------:R-:W2:Y:S04]  /*176e0*/  LDL.LU R25, [R1+0xb8] ;  /* 0x0000b80001197983 */ /* 0x000ea80000300800 */
[----:B------:R0:W-:Y:S01]  /*176f0*/  STL [R1+0x8cc], R6 ;  /* 0x0008cc0601007387 */ /* 0x0001e20000100800 */
[----:B-1----:R-:W-:-:S05]  /*17700*/  LEA R5, P2, R15, R3, 0x1 ;  /* 0x000000030f057211 */ /* 0x002fca00078408ff */
[----:B------:R-:W-:Y:S04]  /*17710*/  STL [R1+0x908], R5 ;  /* 0x0009080501007387 */ /* 0x000fe80000100800 */
[----:B------:R-:W2:Y:S01]  /*17720*/  LDL.LU R26, [R1+0xb4] ;  /* 0x0000b400011a7983 */ /* 0x000ea20000300800 */
[----:B0-----:R-:W-:-:S05]  /*17730*/  LEA.HI.X.SX32 R6, R12, R23, 0x1, P1 ;  /* 0x000000170c067211 */ /* 0x001fca00008f0eff */
[----:B------:R0:W-:Y:S02]  /*17740*/  STL [R1+0x8d4], R6 ;  /* 0x0008d40601007387 */ /* 0x0001e40000100800 */
        /* <DEDUP_REMOVED lines=10> */
[----:B-----5:R-:W-:-:S05]  /*177f0*/  LEA R5, P4, R29, R3, 0x1 ;  /* 0x000000031d057211 */ /* 0x020fca00078808ff */
[----:B------:R1:W-:Y:S04]  /*17800*/  STL [R1+0x920], R5 ;  /* 0x0009200501007387 */ /* 0x0003e80000100800 */
[----:B------:R-:W5:Y:S01]  /*17810*/  LDL.LU R16, [R1+0xa4] ;  /* 0x0000a40001107983 */ /* 0x000f620000300800 */
[----:B0-----:R-:W-:-:S05]  /*17820*/  LEA.HI.X.SX32 R6, R7, R23, 0x1, P6 ;  /* 0x0000001707067211 */ /* 0x001fca00030f0eff */
[----:B------:R0:W-:Y:S01]  /*17830*/  STL [R1+0x8ec], R6 ;  /* 0x0008ec0601007387 */ /* 0x0001e20000100800 */
[----:B-1----:R-:W-:-:S05]  /*17840*/  LEA R5, P6, R9, R3, 0x1 ;  /* 0x0000000309057211 */ /* 0x002fca00078c08ff */
[----:B------:R-:W-:Y:S04]  /*17850*/  STL [R1+0x928], R5 ;  /* 0x0009280501007387 */ /* 0x000fe80000100800 */
[----:B------:R-:W5:Y:S01]  /*17860*/  LDL.LU R10, [R1+0x9c] ;  /* 0x00009c00010a7983 */ /* 0x000f620000300800 */
[----:B0-----:R-:W-:-:S05]  /*17870*/  LEA.HI.X.SX32 R6, R8, R23, 0x1, P5 ;  /* 0x0000001708067211 */ /* 0x001fca00028f0eff */
[----:B------:R0:W-:Y:S04]  /*17880*/  STL [R1+0x8f4], R6 ;  /* 0x0008f40601007387 */ /* 0x0001e80000100800 */
[----:B------:R-:W5:Y:S01]  /*17890*/  LDL.LU R7, [R1+0x94] ;  /* 0x0000940001077983 */ /* 0x000f620000300800 */
[----:B0-----:R-:W-:Y:S02]  /*178a0*/  LEA.HI.X.SX32 R6, R20, R23, 0x1, P3 ;  /* 0x0000001714067211 */ /* 0x001fe400018f0eff */
[----:B------:R-:W-:-:S05]  /*178b0*/  LEA R5, P5, R13, R3, 0x1 ;  /* 0x000000030d057211 */ /* 0x000fca00078a08ff */
[----:B------:R0:W-:Y:S04]  /*178c0*/  STL [R1+0x930], R5 ;  /* 0x0009300501007387 */ /* 0x0001e80000100800 */
[----:B------:R1:W-:Y:S04]  /*178d0*/  STL [R1+0x8fc], R6 ;  /* 0x0008fc0601007387 */ /* 0x0003e80000100800 */
[----:B------:R-:W5:Y:S01]  /*178e0*/  LDL.LU R8, [R1+0x90] ;  /* 0x0000900001087983 */ /* 0x000f620000300800 */
[----:B0-----:R-:W-:Y:S02]  /*178f0*/  LEA R5, P3, R22, R3, 0x1 ;  /* 0x0000000316057211 */ /* 0x001fe400078608ff */
[----:B-1----:R-:W-:-:S03]  /*17900*/  LEA.HI.X.SX32 R6, R15, R23, 0x1, P2 ;  /* 0x000000170f067211 */ /* 0x002fc600010f0eff */
[----:B------:R-:W-:Y:S04]  /*17910*/  STL [R1+0x938], R5 ;  /* 0x0009380501007387 */ /* 0x000fe80000100800 */
[----:B------:R0:W-:Y:S04]  /*17920*/  STL [R1+0x904], R6 ;  /* 0x0009040601007387 */ /* 0x0001e80000100800 */
[----:B------:R-:W5:Y:S01]  /*17930*/  LDL.LU R20, [R1+0x8c] ;  /* 0x00008c0001147983 */ /* 0x000f620000300800 */
[----:B0-----:R-:W-:Y:S02]  /*17940*/  LEA.HI.X.SX32 R6, R14, R23, 0x1, P1 ;  /* 0x000000170e067211 */ /* 0x001fe400008f0eff */
[----:B------:R-:W-:-:S05]  /*17950*/  LEA R5, P2, R21, R3, 0x1 ;  /* 0x0000000315057211 */ /* 0x000fca00078408ff */
[----:B------:R0:W-:Y:S04]  /*17960*/  STL [R1+0x940], R5 ;  /* 0x0009400501007387 */ /* 0x0001e80000100800 */
[----:B------:R-:W5:Y:S04]  /*17970*/  LDL.LU R14, [R1+0x80] ;  /* 0x00008000010e7983 */ /* 0x000f680000300800 */
[----:B------:R1:W-:Y:S01]  /*17980*/  STL [R1+0x90c], R6 ;  /* 0x00090c0601007387 */ /* 0x0003e20000100800 */
[----:B0-----:R-:W-:Y:S02]  /*17990*/  LEA R5, P1, R19, R3, 0x1 ;  /* 0x0000000313057211 */ /* 0x001fe400078208ff */
[----:B-1----:R-:W-:-:S03]  /*179a0*/  LEA.HI.X.SX32 R6, R11, R23, 0x1, P0 ;  /* 0x000000170b067211 */ /* 0x002fc600000f0eff */
[----:B------:R0:W-:Y:S04]  /*179b0*/  STL [R1+0x948], R5 ;  /* 0x0009480501007387 */ /* 0x0001e80000100800 */
[----:B------:R-:W5:Y:S04]  /*179c0*/  LDL.LU R11, [R1+0x7c] ;  /* 0x00007c00010b7983 */ /* 0x000f680000300800 */
[----:B------:R1:W-:Y:S01]  /*179d0*/  STL [R1+0x914], R6 ;  /* 0x0009140601007387 */ /* 0x0003e20000100800 */
[----:B0-----:R-:W-:Y:S02]  /*179e0*/  LEA R5, P0, R18, R3, 0x1 ;  /* 0x0000000312057211 */ /* 0x001fe400078008ff */
[----:B-1----:R-:W-:-:S03]  /*179f0*/  LEA.HI.X.SX32 R6, R29, R23, 0x1, P4 ;  /* 0x000000171d067211 */ /* 0x002fc600020f0eff */
[----:B------:R-:W-:Y:S04]  /*17a00*/  STL [R1+0x950], R5 ;  /* 0x0009500501007387 */ /* 0x000fe80000100800 */
[----:B------:R-:W5:Y:S04]  /*17a10*/  LDL.LU R29, [R1+0x78] ;  /* 0x00007800011d7983 */ /* 0x000f680000300800 */
[----:B------:R0:W-:Y:S02]  /*17a20*/  STL [R1+0x91c], R6 ;  /* 0x00091c0601007387 */ /* 0x0001e40000100800 */
[----:B0-----:R-:W-:-:S02]  /*17a30*/  LEA.HI.X.SX32 R6, R9, R23, 0x1, P6 ;  /* 0x0000001709067211 */ /* 0x001fc400030f0eff */
[----:B------:R-:W5:Y:S01]  /*17a40*/  LDL.LU R9, [R1+0x6c] ;  /* 0x00006c0001097983 */ /* 0x000f620000300800 */
[----:B--2---:R-:W-:-:S05]  /*17a50*/  LEA R5, P4, R25, R3, 0x1 ;  /* 0x0000000319057211 */ /* 0x004fca00078808ff */
[----:B------:R-:W-:Y:S04]  /*17a60*/  STL [R1+0x958], R5 ;  /* 0x0009580501007387 */ /* 0x000fe80000100800 */
[----:B------:R0:W-:Y:S02]  /*17a70*/  STL [R1+0x924], R6 ;  /* 0x0009240601007387 */ /* 0x0001e40000100800 */
[----:B0-----:R-:W-:Y:S02]  /*17a80*/  LEA.HI.X.SX32 R6, R13, R23, 0x1, P5 ;  /* 0x000000170d067211 */ /* 0x001fe400028f0eff */
[----:B------:R-:W2:Y:S01]  /*17a90*/  LDL.LU R13, [R1+0x68] ;  /* 0x00006800010d7983 */ /* 0x000ea20000300800 */
[----:B------:R-:W-:-:S05]  /*17aa0*/  LEA R5, P6, R26, R3, 0x1 ;  /* 0x000000031a057211 */ /* 0x000fca00078c08ff */
[----:B------:R-:W-:Y:S04]  /*17ab0*/  STL [R1+0x960], R5 ;  /* 0x0009600501007387 */ /* 0x000fe80000100800 */
[----:B------:R0:W-:Y:S04]  /*17ac0*/  STL [R1+0x92c], R6 ;  /* 0x00092c0601007387 */ /* 0x0001e80000100800 */
[----:B------:R-:W2:Y:S01]  /*17ad0*/  LDL.LU R15, [R1+0x64] ;  /* 0x00006400010f7983 */ /* 0x000ea20000300800 */
[-C--:B0-----:R-:W-:Y:S02]  /*17ae0*/  LEA.HI.X.SX32 R6, R22, R23.reuse, 0x1, P3 ;  /* 0x0000001716067211 */ /* 0x081fe400018f0eff */
[----:B------:R-:W-:-:S02]  /*17af0*/  LEA.HI.X.SX32 R21, R21, R23, 0x1, P2 ;  /* 0x0000001715157211 */ /* 0x000fc400010f0eff */
[----:B---3--:R-:W-:-:S05]  /*17b00*/  LEA R5, P5, R17, R3, 0x1 ;  /* 0x0000000311057211 */ /* 0x008fca00078a08ff */
[----:B------:R-:W-:Y:S04]  /*17b10*/  STL [R1+0x968], R5 ;  /* 0x0009680501007387 */ /* 0x000fe80000100800 */
[----:B------:R0:W-:Y:S04]  /*17b20*/  STL [R1+0x934], R6 ;  /* 0x0009340601007387 */ /* 0x0001e80000100800 */
[----:B0-----:R-:W3:Y:S01]  /*17b30*/  LDL.LU R6, [R1+0x60] ;  /* 0x0000600001067983 */ /* 0x001ee20000300800 */
[----:B----4-:R-:W-:-:S05]  /*17b40*/  LEA R5, P3, R12, R3, 0x1 ;  /* 0x000000030c057211 */ /* 0x010fca00078608ff */
[----:B------:R5:W-:Y:S04]  /*17b50*/  STL [R1+0x970], R5 ;  /* 0x0009700501007387 */ /* 0x000be80000100800 */
[----:B------:R0:W-:Y:S01]  /*17b60*/  STL [R1+0x93c], R21 ;  /* 0x00093c1501007387 */ /* 0x0001e20000100800 */
[----:B-----5:R-:W-:-:S05]  /*17b70*/  LEA R5, P2, R16, R3, 0x1 ;  /* 0x0000000310057211 */ /* 0x020fca00078408ff */
[----:B------:R1:W-:Y:S01]  /*17b80*/  STL [R1+0x978], R5 ;  /* 0x0009780501007387 */ /* 0x0003e20000100800 */
[----:B0-----:R-:W-:-:S03]  /*17b90*/  LEA.HI.X.SX32 R21, R19, R23, 0x1, P1 ;  /* 0x0000001713157211 */ /* 0x001fc600008f0eff */
[----:B-1----:R-:W4:Y:S04]  /*17ba0*/  LDL.LU R5, [R1+0x5c] ;  /* 0x00005c0001057983 */ /* 0x002f280000300800 */
[----:B------:R0:W-:Y:S01]  /*17bb0*/  STL [R1+0x944], R21 ;  /* 0x0009441501007387 */ /* 0x0001e20000100800 */
[----:B------:R-:W-:Y:S02]  /*17bc0*/  LEA R19, P1, R10, R3, 0x1 ;  /* 0x000000030a137211 */ /* 0x000fe400078208ff */
[----:B0-----:R-:W-:-:S03]  /*17bd0*/  LEA.HI.X.SX32 R21, R18, R23, 0x1, P0 ;  /* 0x0000001712157211 */ /* 0x001fc600000f0eff */
[----:B------:R0:W-:Y:S04]  /*17be0*/  STL [R1+0x980], R19 ;  /* 0x0009801301007387 */ /* 0x0001e80000100800 */
[----:B------:R1:W-:Y:S04]  /*17bf0*/  STL [R1+0x94c], R21 ;  /* 0x00094c1501007387 */ /* 0x0003e80000100800 */
[----:B------:R-:W5:Y:S01]  /*17c00*/  LDL.LU R22, [R1+0x58] ;  /* 0x0000580001167983 */ /* 0x000f620000300800 */
[----:B------:R-:W-:Y:S02]  /*17c10*/  LEA.HI.X.SX32 R18, R25, R23, 0x1, P4 ;  /* 0x0000001719127211 */ /* 0x000fe400020f0eff */
[----:B0-----:R-:W-:-:S05]  /*17c20*/  LEA R19, P0, R7, R3, 0x1 ;  /* 0x0000000307137211 */ /* 0x001fca00078008ff */
[----:B------:R-:W-:Y:S04]  /*17c30*/  STL [R1+0x988], R19 ;  /* 0x0009881301007387 */ /* 0x000fe80000100800 */
[----:B------:R0:W-:Y:S01]  /*17c40*/  STL [R1+0x954], R18 ;  /* 0x0009541201007387 */ /* 0x0001e20000100800 */
[----:B-1----:R-:W-:-:S05]  /*17c50*/  LEA R21, P4, R8, R3, 0x1 ;  /* 0x0000000308157211 */ /* 0x002fca00078808ff */
[----:B------:R1:W-:Y:S01]  /*17c60*/  STL [R1+0x990], R21 ;  /* 0x0009901501007387 */ /* 0x0003e20000100800 */
[----:B0-----:R-:W-:-:S03]  /*17c70*/  LEA.HI.X.SX32 R18, R26, R23, 0x1, P6 ;  /* 0x000000171a127211 */ /* 0x001fc600030f0eff */
[----:B-1----:R-:W5:Y:S01]  /*17c80*/  LDL.LU R21, [R1+0x54] ;  /* 0x0000540001157983 */ /* 0x002f620000300800 */
[----:B------:R-:W-:-:S03]  /*17c90*/  LEA R19, P6, R20, R3, 0x1 ;  /* 0x0000000314137211 */ /* 0x000fc600078c08ff */
[----:B------:R0:W-:Y:S04]  /*17ca0*/  STL [R1+0x95c], R18 ;  /* 0x00095c1201007387 */ /* 0x0001e80000100800 */
[----:B------:R1:W-:Y:S01]  /*17cb0*/  STL [R1+0x998], R19 ;  /* 0x0009981301007387 */ /* 0x0003e20000100800 */
[----:B0-----:R-:W-:-:S05]  /*17cc0*/  LEA.HI.X.SX32 R18, R17, R23, 0x1, P5 ;  /* 0x0000001711127211 */ /* 0x001fca00028f0eff */
[----:B------:R-:W-:Y:S04]  /*17cd0*/  STL [R1+0x964], R18 ;  /* 0x0009641201007387 */ /* 0x000fe80000100800 */
[----:B-1----:R-:W5:Y:S01]  /*17ce0*/  LDL.LU R19, [R1+0x50] ;  /* 0x0000500001137983 */ /* 0x002f620000300800 */
[----:B------:R-:W-:Y:S02]  /*17cf0*/  LEA R17, P5, R14, R3, 0x1 ;  /* 0x000000030e117211 */ /* 0x000fe400078a08ff */
[----:B------:R-:W-:-:S03]  /*17d00*/  LEA.HI.X.SX32 R12, R12, R23, 0x1, P3 ;  /* 0x000000170c0c7211 */ /* 0x000fc600018f0eff */
[----:B------:R0:W-:Y:S04]  /*17d10*/  STL [R1+0x9a0], R17 ;  /* 0x0009a01101007387 */ /* 0x0001e80000100800 */
[----:B------:R1:W-:Y:S01]  /*17d20*/  STL [R1+0x96c], R12 ;  /* 0x00096c0c01007387 */ /* 0x0003e20000100800 */
[----:B0-----:R-:W-:-:S05]  /*17d30*/  LEA R17, P3, R11, R3, 0x1 ;  /* 0x000000030b117211 */ /* 0x001fca00078608ff */
[----:B------:R-:W-:Y:S04]  /*17d40*/  STL [R1+0x9a8], R17 ;  /* 0x0009a81101007387 */ /* 0x000fe80000100800 */
[----:B------:R-:W5:Y:S01]  /*17d50*/  LDL.LU R18, [R1+0x4c] ;  /* 0x00004c0001127983 */ /* 0x000f620000300800 */
[----:B-1----:R-:W-:-:S05]  /*17d60*/  LEA.HI.X.SX32 R12, R16, R23, 0x1, P2 ;  /* 0x00000017100c7211 */ /* 0x002fca00010f0eff */
[----:B------:R0:W-:Y:S01]  /*17d70*/  STL [R1+0x974], R12 ;  /* 0x0009740c01007387 */ /* 0x0001e20000100800 */
[----:B------:R-:W-:Y:S02]  /*17d80*/  LEA R16, P2, R29, R3, 0x1 ;  /* 0x000000031d107211 */ /* 0x000fe400078408ff */
[----:B0-----:R-:W-:-:S03]  /*17d90*/  LEA.HI.X.SX32 R12, R10, R23, 0x1, P1 ;  /* 0x000000170a0c7211 */ /* 0x001fc600008f0eff */
[----:B------:R-:W-:Y:S04]  /*17da0*/  STL [R1+0x9b0], R16 ;  /* 0x0009b01001007387 */ /* 0x000fe80000100800 */
[----:B------:R-:W-:Y:S04]  /*17db0*/  STL [R1+0x97c], R12 ;  /* 0x00097c0c01007387 */ /* 0x000fe80000100800 */
[----:B------:R-:W5:Y:S01]  /*17dc0*/  LDL.LU R25, [R1+0x48] ;  /* 0x0000480001197983 */ /* 0x000f620000300800 */
[----:B------:R-:W-:Y:S02]  /*17dd0*/  LEA R10, P1, R9, R3, 0x1 ;  /* 0x00000003090a7211 */ /* 0x000fe400078208ff */
[----:B------:R-:W-:-:S03]  /*17de0*/  LEA.HI.X.SX32 R7, R7, R23, 0x1, P0 ;  /* 0x0000001707077211 */ /* 0x000fc600000f0eff */
[----:B------:R2:W-:Y:S01]  /*17df0*/  STL [R1+0x9b8], R10 ;  /* 0x0009b80a01007387 */ /* 0x0005e20000100800 */
[----:B------:R-:W-:-:S03]  /*17e00*/  LEA.HI.X.SX32 R8, R8, R23, 0x1, P4 ;  /* 0x0000001708087211 */ /* 0x000fc600020f0eff */
[----:B------:R0:W-:Y:S01]  /*17e10*/  STL [R1+0x984], R7 ;  /* 0x0009840701007387 */ /* 0x0001e20000100800 */
[----:B--2---:R-:W-:-:S05]  /*17e20*/  LEA R10, P0, R13, R3, 0x1 ;  /* 0x000000030d0a7211 */ /* 0x004fca00078008ff */
[----:B------:R-:W-:Y:S04]  /*17e30*/  STL [R1+0x9c0], R10 ;  /* 0x0009c00a01007387 */ /* 0x000fe80000100800 */
[----:B------:R-:W2:Y:S04]  /*17e40*/  LDL.LU R26, [R1+0x44] ;  /* 0x00004400011a7983 */ /* 0x000ea80000300800 */
[----:B------:R1:W-:Y:S01]  /*17e50*/  STL [R1+0x98c], R8 ;  /* 0x00098c0801007387 */ /* 0x0003e20000100800 */
[----:B0-----:R-:W-:-:S05]  /*17e60*/  LEA R7, P4, R15, R3, 0x1 ;  /* 0x000000030f077211 */ /* 0x001fca00078808ff */
[----:B------:R-:W-:Y:S01]  /*17e70*/  STL [R1+0x9c8], R7 ;  /* 0x0009c80701007387 */ /* 0x000fe20000100800 */
[----:B-1----:R-:W-:-:S03]  /*17e80*/  LEA.HI.X.SX32 R8, R20, R23, 0x1, P6 ;  /* 0x0000001714087211 */ /* 0x002fc600030f0eff */
[----:B------:R-:W2:Y:S04]  /*17e90*/  LDL.LU R17, [R1+0x40] ;  /* 0x0000400001117983 */ /* 0x000ea80000300800 */
[----:B------:R0:W-:Y:S04]  /*17ea0*/  STL [R1+0x994], R8 ;  /* 0x0009940801007387 */ /* 0x0001e80000100800 */
[----:B------:R-:W2:Y:S01]  /*17eb0*/  LDL.LU R12, [R1+0x3c] ;  /* 0x00003c00010c7983 */ /* 0x000ea20000300800 */
[----:B0-----:R-:W-:Y:S02]  /*17ec0*/  LEA.HI.X.SX32 R8, R14, R23, 0x1, P5 ;  /* 0x000000170e087211 */ /* 0x001fe400028f0eff */
[----:B---3--:R-:W-:-:S05]  /*17ed0*/  LEA R7, P6, R6, R3, 0x1 ;  /* 0x0000000306077211 */ /* 0x008fca00078c08ff */
[----:B------:R-:W-:Y:S04]  /*17ee0*/  STL [R1+0x9d0], R7 ;  /* 0x0009d00701007387 */ /* 0x000fe80000100800 */
[----:B------:R-:W3:Y:S04]  /*17ef0*/  LDL.LU R16, [R1+0x30] ;  /* 0x0000300001107983 */ /* 0x000ee80000300800 */
[----:B------:R0:W-:Y:S04]  /*17f00*/  STL [R1+0x99c], R8 ;  /* 0x00099c0801007387 */ /* 0x0001e80000100800 */
[----:B------:R-:W3:Y:S01]  /*17f10*/  LDL.LU R10, [R1+0x2c] ;  /* 0x00002c00010a7983 */ /* 0x000ee20000300800 */
[----:B0-----:R-:W-:-:S02]  /*17f20*/  LEA.HI.X.SX32 R8, R11, R23, 0x1, P3 ;  /* 0x000000170b087211 */ /* 0x001fc400018f0eff */
[----:B------:R-:W-:Y:S02]  /*17f30*/  LEA.HI.X.SX32 R11, R29, R23, 0x1, P2 ;  /* 0x000000171d0b7211 */ /* 0x000fe400010f0eff */
[----:B----4-:R-:W-:-:S05]  /*17f40*/  LEA R7, P5, R5, R3, 0x1 ;  /* 0x0000000305077211 */ /* 0x010fca00078a08ff */
[----:B------:R0:W-:Y:S04]  /*17f50*/  STL [R1+0x9d8], R7 ;  /* 0x0009d80701007387 */ /* 0x0001e80000100800 */
[----:B0-----:R-:W4:Y:S04]  /*17f60*/  LDL.LU R7, [R1+0x28] ;  /* 0x0000280001077983 */ /* 0x001f280000300800 */
[----:B------:R0:W-:Y:S01]  /*17f70*/  STL [R1+0x9a4], R8 ;  /* 0x0009a40801007387 */ /* 0x0001e20000100800 */
[----:B-----5:R-:W-:-:S03]  /*17f80*/  LEA R14, P3, R22, R3, 0x1 ;  /* 0x00000003160e7211 */ /* 0x020fc600078608ff */
[----:B0-----:R-:W5:Y:S04]  /*17f90*/  LDL.LU R8, [R1+0x24] ;  /* 0x0000240001087983 */ /* 0x001f680000300800 */
[----:B------:R0:W-:Y:S04]  /*17fa0*/  STL [R1+0x9e0], R14 ;  /* 0x0009e00e01007387 */ /* 0x0001e80000100800 */
[----:B0-----:R-:W5:Y:S04]  /*17fb0*/  LDL.LU R14, [R1+0x20] ;  /* 0x00002000010e7983 */ /* 0x001f680000300800 */
[----:B------:R0:W-:Y:S04]  /*17fc0*/  STL [R1+0x9ac], R11 ;  /* 0x0009ac0b01007387 */ /* 0x0001e80000100800 */
[----:B------:R-:W5:Y:S01]  /*17fd0*/  LDL.LU R29, [R1+0x1c] ;  /* 0x00001c00011d7983 */ /* 0x000f620000300800 */
[----:B------:R-:W-:-:S02]  /*17fe0*/  LEA R20, P2, R21, R3, 0x1 ;  /* 0x0000000315147211 */ /* 0x000fc400078408ff */
[----:B0-----:R-:W-:-:S03]  /*17ff0*/  LEA.HI.X.SX32 R11, R9, R23, 0x1, P1 ;  /* 0x00000017090b7211 */ /* 0x001fc600008f0eff */
[----:B------:R0:W-:Y:S04]  /*18000*/  STL [R1+0x9e8], R20 ;  /* 0x0009e81401007387 */ /* 0x0001e80000100800 */
[----:B------:R-:W5:Y:S04]  /*18010*/  LDL.LU R9, [R1+0x18] ;  /* 0x0000180001097983 */ /* 0x000f680000300800 */
[----:B------:R1:W-:Y:S01]  /*18020*/  STL [R1+0x9b4], R11 ;  /* 0x0009b40b01007387 */ /* 0x0003e20000100800 */
[----:B0-----:R-:W-:-:S03]  /*18030*/  LEA.HI.X.SX32 R20, R13, R23, 0x1, P0 ;  /* 0x000000170d147211 */ /* 0x001fc600000f0eff */
[----:B-1----:R-:W5:Y:S01]  /*18040*/  LDL.LU R11, [R1+0x14] ;  /* 0x00001400010b7983 */ /* 0x002f620000300800 */
[----:B------:R-:W-:-:S05]  /*18050*/  LEA R24, P1, R19, R3, 0x1 ;  /* 0x0000000313187211 */ /* 0x000fca00078208ff */
[----:B------:R-:W-:Y:S04]  /*18060*/  STL [R1+0x9f0], R24 ;  /* 0x0009f01801007387 */ /* 0x000fe80000100800 */
[----:B------:R-:W5:Y:S04]  /*18070*/  LDL.LU R13, [R1+0x10] ;  /* 0x00001000010d7983 */ /* 0x000f680000300800 */
[----:B------:R0:W-:Y:S04]  /*18080*/  STL [R1+0x9bc], R20 ;  /* 0x0009bc1401007387 */ /* 0x0001e80000100800 */
[----:B------:R-:W5:Y:S01]  /*18090*/  LDL.LU R28, [R1+0xc] ;  /* 0x00000c00011c7983 */ /* 0x000f620000300800 */
[----:B0-----:R-:W-:-:S02]  /*180a0*/  LEA.HI.X.SX32 R20, R15, R23, 0x1, P4 ;  /* 0x000000170f147211 */ /* 0x001fc400020f0eff */
[----:B------:R-:W-:-:S05]  /*180b0*/  LEA R24, P0, R18, R3, 0x1 ;  /* 0x0000000312187211 */ /* 0x000fca00078008ff */
[----:B------:R-:W-:Y:S04]  /*180c0*/  STL [R1+0x9f8], R24 ;  /* 0x0009f81801007387 */ /* 0x000fe80000100800 */
[----:B------:R-:W5:Y:S04]  /*180d0*/  LDL.LU R15, [R1+0x8] ;  /* 0x00000800010f7983 */ /* 0x000f680000300800 */
[----:B------:R0:W-:Y:S04]  /*180e0*/  STL [R1+0x9c4], R20 ;  /* 0x0009c41401007387 */ /* 0x0001e80000100800 */
[----:B0-----:R-:W5:Y:S01]  /*180f0*/  LDL.LU R20, [R1+0x4] ;  /* 0x0000040001147983 */ /* 0x001f620000300800 */
[----:B------:R-:W-:-:S05]  /*18100*/  LEA R24, P4, R25, R3, 0x1 ;  /* 0x0000000319187211 */ /* 0x000fca00078808ff */
[----:B------:R0:W-:Y:S04]  /*18110*/  STL [R1+0xa00], R24 ;  /* 0x000a001801007387 */ /* 0x0001e80000100800 */
[----:B0-----:R-:W5:Y:S01]  /*18120*/  LDL.LU R24, [R1] ;  /* 0x0000000001187983 */ /* 0x001f620000300800 */
[-C--:B------:R-:W-:Y:S02]  /*18130*/  LEA.HI.X.SX32 R6, R6, R23.reuse, 0x1, P6 ;  /* 0x0000001706067211 */ /* 0x080fe400030f0eff */
[----:B------:R-:W-:-:S03]  /*18140*/  LEA.HI.X.SX32 R5, R5, R23, 0x1, P5 ;  /* 0x0000001705057211 */ /* 0x000fc600028f0eff */
[----:B------:R2:W-:Y:S01]  /*18150*/  STL [R1+0x9cc], R6 ;  /* 0x0009cc0601007387 */ /* 0x0005e20000100800 */
[-C--:B------:R-:W-:Y:S02]  /*18160*/  LEA.HI.X.SX32 R22, R22, R23.reuse, 0x1, P3 ;  /* 0x0000001716167211 */ /* 0x080fe400018f0eff */
[----:B------:R-:W-:Y:S02]  /*18170*/  LEA.HI.X.SX32 R21, R21, R23, 0x1, P2 ;  /* 0x0000001715157211 */ /* 0x000fe400010f0eff */
[----:B--2---:R-:W-:-:S05]  /*18180*/  LEA R6, P6, R26, R3, 0x1 ;  /* 0x000000031a067211 */ /* 0x004fca00078c08ff */
[----:B------:R0:W-:Y:S04]  /*18190*/  STL [R1+0xa08], R6 ;  /* 0x000a080601007387 */ /* 0x0001e80000100800 */
[----:B0-----:R-:W2:Y:S04]  /*181a0*/  LDL.LU R6, [R1+0xc04] ;  /* 0x000c040001067983 */ /* 0x001ea80000300800 */
[----:B------:R0:W-:Y:S02]  /*181b0*/  STL [R1+0x9d4], R5 ;  /* 0x0009d40501007387 */ /* 0x0001e40000100800 */
[----:B0-----:R-:W-:-:S05]  /*181c0*/  LEA R5, P5, R17, R3, 0x1 ;  /* 0x0000000311057211 */ /* 0x001fca00078a08ff */
[----:B------:R0:W-:Y:S04]  /*181d0*/  STL [R1+0xa10], R5 ;  /* 0x000a100501007387 */ /* 0x0001e80000100800 */
[----:B0-----:R-:W2:Y:S04]  /*181e0*/  LDL.LU R5, [R1+0xc00] ;  /* 0x000c000001057983 */ /* 0x001ea80000300800 */
[----:B------:R0:W-:Y:S02]  /*181f0*/  STL [R1+0x9dc], R22 ;  /* 0x0009dc1601007387 */ /* 0x0001e40000100800 */
[----:B0-----:R-:W-:-:S05]  /*18200*/  LEA R22, P3, R12, R3, 0x1 ;  /* 0x000000030c167211 */ /* 0x001fca00078608ff */
[----:B------:R0:W-:Y:S01]  /*18210*/  STL [R1+0xa18], R22 ;  /* 0x000a181601007387 */ /* 0x0001e20000100800 */
[----:B------:R-:W-:-:S03]  /*18220*/  LEA.HI.X.SX32 R19, R19, R23, 0x1, P1 ;  /* 0x0000001713137211 */ /* 0x000fc600008f0eff */
[----:B0-----:R-:W2:Y:S04]  /*18230*/  LDL.LU R22, [R1+0xbfc] ;  /* 0x000bfc0001167983 */ /* 0x001ea80000300800 */
[----:B------:R3:W-:Y:S02]  /*18240*/  STL [R1+0x9e4], R21 ;  /* 0x0009e41501007387 */ /* 0x0007e40000100800 */
[----:B---3--:R-:W-:-:S05]  /*18250*/  LEA R21, P2, R16, R3, 0x1 ;  /* 0x0000000310157211 */ /* 0x008fca00078408ff */
[----:B------:R0:W-:Y:S01]  /*18260*/  STL [R1+0xa20], R21 ;  /* 0x000a201501007387 */ /* 0x0001e20000100800 */
[----:B------:R-:W-:-:S03]  /*18270*/  LEA.HI.X.SX32 R18, R18, R23, 0x1, P0 ;  /* 0x0000001712127211 */ /* 0x000fc600000f0eff */
[----:B0-----:R-:W3:Y:S04]  /*18280*/  LDL.LU R21, [R1+0xbf8] ;  /* 0x000bf80001157983 */ /* 0x001ee80000300800 */
[----:B------:R0:W-:Y:S02]  /*18290*/  STL [R1+0x9ec], R19 ;  /* 0x0009ec1301007387 */ /* 0x0001e40000100800 */
[----:B0-----:R-:W-:-:S05]  /*182a0*/  LEA R19, P1, R10, R3, 0x1 ;  /* 0x000000030a137211 */ /* 0x001fca00078208ff */
[----:B------:R0:W-:Y:S01]  /*182b0*/  STL [R1+0xa28], R19 ;  /* 0x000a281301007387 */ /* 0x0001e20000100800 */
[----:B------:R-:W-:-:S03]  /*182c0*/  LEA.HI.X.SX32 R25, R25, R23, 0x1, P4 ;  /* 0x0000001719197211 */ /* 0x000fc600020f0eff */
[----:B0-----:R-:W2:Y:S04]  /*182d0*/  LDL.LU R19, [R1+0xbf4] ;  /* 0x000bf40001137983 */ /* 0x001ea80000300800 */
[----:B------:R4:W-:Y:S02]  /*182e0*/  STL [R1+0x9f4], R18 ;  /* 0x0009f41201007387 */ /* 0x0009e40000100800 */
[----:B----4-:R-:W-:-:S05]  /*182f0*/  LEA R18, P0, R7, R3, 0x1 ;  /* 0x0000000307127211 */ /* 0x010fca00078008ff */
[----:B------:R0:W-:Y:S01]  /*18300*/  STL [R1+0xa30], R18 ;  /* 0x000a301201007387 */ /* 0x0001e20000100800 */
[----:B------:R-:W-:-:S03]  /*18310*/  LEA.HI.X.SX32 R26, R26, R23, 0x1, P6 ;  /* 0x000000171a1a7211 */ /* 0x000fc600030f0eff */
[----:B0-----:R-:W4:Y:S04]  /*18320*/  LDL.LU R18, [R1+0xbf0] ;  /* 0x000bf00001127983 */ /* 0x001f280000300800 */
[----:B------:R5:W-:Y:S02]  /*18330*/  STL [R1+0x9fc], R25 ;  /* 0x0009fc1901007387 */ /* 0x000be40000100800 */
[----:B-----5:R-:W-:-:S05]  /*18340*/  LEA R25, P4, R8, R3, 0x1 ;  /* 0x0000000308197211 */ /* 0x020fca00078808ff */
[----:B------:R0:W-:Y:S01]  /*18350*/  STL [R1+0xa38], R25 ;  /* 0x000a381901007387 */ /* 0x0001e20000100800 */
[----:B------:R-:W-:-:S03]  /*18360*/  LEA.HI.X.SX32 R17, R17, R23, 0x1, P5 ;  /* 0x0000001711117211 */ /* 0x000fc600028f0eff */
[----:B0-----:R-:W5:Y:S04]  /*18370*/  LDL.LU R25, [R1+0xbec] ;  /* 0x000bec0001197983 */ /* 0x001f680000300800 */
[----:B------:R0:W-:Y:S02]  /*18380*/  STL [R1+0xa04], R26 ;  /* 0x000a041a01007387 */ /* 0x0001e40000100800 */
[----:B0-----:R-:W-:-:S05]  /*18390*/  LEA R26, P6, R14, R3, 0x1 ;  /* 0x000000030e1a7211 */ /* 0x001fca00078c08ff */
[----:B------:R0:W-:Y:S01]  /*183a0*/  STL [R1+0xa40], R26 ;  /* 0x000a401a01007387 */ /* 0x0001e20000100800 */
[----:B------:R-:W-:-:S03]  /*183b0*/  LEA.HI.X.SX32 R12, R12, R23, 0x1, P3 ;  /* 0x000000170c0c7211 */ /* 0x000fc600018f0eff */
[----:B0-----:R-:W2:Y:S04]  /*183c0*/  LDL.LU R26, [R1+0xbe8] ;  /* 0x000be800011a7983 */ /* 0x001ea80000300800 */
        /* <DEDUP_REMOVED lines=32> */
[----:B------:R0:W-:Y:S04]  /*185d0*/  STL [R1+0xa78], R14 ;  /* 0x000a780e01007387 */ /* 0x0001e80000100800 */
[----:B0-----:R-:W2:Y:S04]  /*185e0*/  LDL.LU R14, [R1+0xbcc] ;  /* 0x000bcc00010e7983 */ /* 0x001ea80000300800 */
[----:B------:R0:W-:Y:S02]  /*185f0*/  STL [R1+0xa44], R29 ;  /* 0x000a441d01007387 */ /* 0x0001e40000100800 */
[----:B0-----:R-:W-:-:S05]  /*18600*/  LEA R29, P5, R24, R3, 0x1 ;  /* 0x00000003181d7211 */ /* 0x001fca00078a08ff */
[----:B------:R0:W-:Y:S04]  /*18610*/  STL [R1+0xa80], R29 ;  /* 0x000a801d01007387 */ /* 0x0001e80000100800 */
[----:B0-----:R-:W2:Y:S01]  /*18620*/  LDL.LU R29, [R1+0xbc8] ;  /* 0x000bc800011d7983 */ /* 0x001ea20000300800 */
[----:B------:R-:W-:-:S05]  /*18630*/  LEA.HI.X.SX32 R9, R9, R23, 0x1, P3 ;  /* 0x0000001709097211 */ /* 0x000fca00018f0eff */
[----:B------:R2:W-:Y:S02]  /*18640*/  STL [R1+0xa4c], R9 ;  /* 0x000a4c0901007387 */ /* 0x0005e40000100800 */
[----:B--2---:R-:W-:-:S05]  /*18650*/  LEA R9, P3, R29, R3, 0x1 ;  /* 0x000000031d097211 */ /* 0x004fca00078608ff */
        /* <DEDUP_REMOVED lines=12> */
[-C--:B------:R-:W-:Y:S02]  /*18720*/  LEA.HI.X.SX32 R28, R28, R23.reuse, 0x1, P0 ;  /* 0x000000171c1c7211 */ /* 0x080fe400000f0eff */
[----:B------:R-:W-:-:S03]  /*18730*/  LEA.HI.X.SX32 R15, R15, R23, 0x1, P4 ;  /* 0x000000170f0f7211 */ /* 0x000fc600020f0eff */
[----:B------:R2:W-:Y:S02]  /*18740*/  STL [R1+0xa64], R28 ;  /* 0x000a641c01007387 */ /* 0x0005e40000100800 */
[----:B--2---:R-:W-:-:S05]  /*18750*/  LEA R28, P0, R13, R3, 0x1 ;  /* 0x000000030d1c7211 */ /* 0x004fca00078008ff */
        /* <DEDUP_REMOVED lines=12> */
[----:B------:R2:W-:Y:S01]  /*18820*/  STL [R1+0xa7c], R24 ;  /* 0x000a7c1801007387 */ /* 0x0005e20000100800 */
[-C--:B------:R-:W-:Y:S02]  /*18830*/  LEA.HI.X.SX32 R9, R9, R23.reuse, 0x1, P2 ;  /* 0x0000001709097211 */ /* 0x080fe400010f0eff */
[-C--:B------:R-:W-:Y:S02]  /*18840*/  LEA.HI.X.SX32 R11, R11, R23.reuse, 0x1, P1 ;  /* 0x000000170b0b7211 */ /* 0x080fe400008f0eff */
[----:B------:R-:W-:Y:S01]  /*18850*/  LEA.HI.X.SX32 R13, R13, R23, 0x1, P0 ;  /* 0x000000170d0d7211 */ /* 0x000fe200000f0eff */
[----:B------:R-:W-:Y:S01]  /*18860*/  IMAD R27, R27, c[0x0][0x190], RZ ;  /* 0x000064001b1b7a24 */ /* 0x000fe200078e02ff */
[----:B--2---:R-:W-:-:S05]  /*18870*/  LEA R24, P5, R20, R3, 0x1 ;  /* 0x0000000314187211 */ /* 0x004fca00078a08ff */
[----:B------:R0:W-:Y:S02]  /*18880*/  STL [R1+0xab8], R24 ;  /* 0x000ab81801007387 */ /* 0x0001e40000100800 */
[----:B0-----:R-:W-:Y:S02]  /*18890*/  LEA.HI.X.SX32 R24, R29, R23, 0x1, P3 ;  /* 0x000000171d187211 */ /* 0x001fe400018f0eff */
[----:B------:R-:W-:-:S03]  /*188a0*/  LEA R29, P3, R8, R3, 0x1 ;  /* 0x00000003081d7211 */ /* 0x000fc600078608ff */
[----:B------:R0:W-:Y:S04]  /*188b0*/  STL [R1+0xa84], R24 ;  /* 0x000a841801007387 */ /* 0x0001e80000100800 */
[----:B------:R-:W-:Y:S04]  /*188c0*/  STL [R1+0xac0], R29 ;  /* 0x000ac01d01007387 */ /* 0x000fe80000100800 */
[----:B------:R1:W-:Y:S01]  /*188d0*/  STL [R1+0xa8c], R9 ;  /* 0x000a8c0901007387 */ /* 0x0003e20000100800 */
[----:B0-----:R-:W-:-:S05]  /*188e0*/  LEA R24, P2, R10, R3, 0x1 ;  /* 0x000000030a187211 */ /* 0x001fca00078408ff */
[----:B------:R-:W-:Y:S01]  /*188f0*/  STL [R1+0xb28], R24 ;  /* 0x000b281801007387 */ /* 0x000fe20000100800 */
[----:B-1----:R-:W-:-:S03]  /*18900*/  LEA R9, P1, R7, R3, 0x1 ;  /* 0x0000000307097211 */ /* 0x002fc600078208ff */
[----:B------:R0:W-:Y:S04]  /*18910*/  STL [R1+0xa94], R11 ;  /* 0x000a940b01007387 */ /* 0x0001e80000100800 */
[----:B------:R1:W-:Y:S01]  /*18920*/  STL [R1+0xac8], R9 ;  /* 0x000ac80901007387 */ /* 0x0003e20000100800 */
[----:B0-----:R-:W-:-:S03]  /*18930*/  LEA R11, P0, R16, R3, 0x1 ;  /* 0x00000003100b7211 */ /* 0x001fc600078008ff */
[----:B------:R0:W-:Y:S01]  /*18940*/  STL [R1+0xa9c], R13 ;  /* 0x000a9c0d01007387 */ /* 0x0001e20000100800 */
[----:B-1----:R-:W-:-:S03]  /*18950*/  LEA.HI.X.SX32 R9, R14, R23, 0x1, P4 ;  /* 0x000000170e097211 */ /* 0x002fc600020f0eff */
[----:B------:R1:W-:Y:S04]  /*18960*/  STL [R1+0xad0], R11 ;  /* 0x000ad00b01007387 */ /* 0x0003e80000100800 */
[----:B------:R2:W-:Y:S01]  /*18970*/  STL [R1+0xaa4], R9 ;  /* 0x000aa40901007387 */ /* 0x0005e20000100800 */
[----:B0-----:R-:W-:Y:S02]  /*18980*/  LEA R13, P4, R12, R3, 0x1 ;  /* 0x000000030c0d7211 */ /* 0x001fe400078808ff */
[----:B-1----:R-:W-:-:S03]  /*18990*/  LEA.HI.X.SX32 R11, R15, R23, 0x1, P6 ;  /* 0x000000170f0b7211 */ /* 0x002fc600030f0eff */
[----:B------:R0:W-:Y:S01]  /*189a0*/  STL [R1+0xad8], R13 ;  /* 0x000ad80d01007387 */ /* 0x0001e20000100800 */
[----:B--2---:R-:W-:-:S03]  /*189b0*/  LEA R9, P6, R17, R3, 0x1 ;  /* 0x0000000311097211 */ /* 0x004fc600078c08ff */
[----:B------:R1:W-:Y:S04]  /*189c0*/  STL [R1+0xaac], R11 ;  /* 0x000aac0b01007387 */ /* 0x0003e80000100800 */
[----:B------:R2:W-:Y:S01]  /*189d0*/  STL [R1+0xae0], R9 ;  /* 0x000ae00901007387 */ /* 0x0005e20000100800 */
[----:B0-----:R-:W-:Y:S02]  /*189e0*/  LEA.HI.X.SX32 R13, R20, R23, 0x1, P5 ;  /* 0x00000017140d7211 */ /* 0x001fe400028f0eff */
[----:B-1----:R-:W-:-:S03]  /*189f0*/  LEA R11, P5, R26, R3, 0x1 ;  /* 0x000000031a0b7211 */ /* 0x002fc600078a08ff */
[----:B------:R-:W-:Y:S01]  /*18a00*/  STL [R1+0xab4], R13 ;  /* 0x000ab40d01007387 */ /* 0x000fe20000100800 */
[----:B--2---:R-:W-:-:S03]  /*18a10*/  LEA.HI.X.SX32 R9, R8, R23, 0x1, P3 ;  /* 0x0000001708097211 */ /* 0x004fc600018f0eff */
[----:B------:R-:W2:Y:S01]  /*18a20*/  LDL.LU R24, [R1+0x248] ;  /* 0x0002480001187983 */ /* 0x000ea20000300800 */
[----:B-----5:R-:W-:Y:S02]  /*18a30*/  LEA R8, P3, R25, R3, 0x1 ;  /* 0x0000000319087211 */ /* 0x020fe400078608ff */
[----:B------:R-:W-:Y:S01]  /*18a40*/  LEA.HI.X.SX32 R10, R10, R23, 0x1, P2 ;  /* 0x000000170a0a7211 */ /* 0x000fe200010f0eff */
[----:B------:R-:W-:Y:S04]  /*18a50*/  STL [R1+0xae8], R11 ;  /* 0x000ae80b01007387 */ /* 0x000fe80000100800 */
[----:B------:R4:W-:Y:S04]  /*18a60*/  STL [R1+0xabc], R9 ;  /* 0x000abc0901007387 */ /* 0x0009e80000100800 */
[----:B------:R0:W-:Y:S01]  /*18a70*/  STL [R1+0xaf0], R8 ;  /* 0x000af00801007387 */ /* 0x0001e20000100800 */
[----:B----4-:R-:W-:-:S03]  /*18a80*/  LEA R9, P2, R18, R3, 0x1 ;  /* 0x0000000312097211 */ /* 0x010fc600078408ff */
[----:B------:R-:W-:Y:S01]  /*18a90*/  STL [R1+0xb24], R10 ;  /* 0x000b240a01007387 */ /* 0x000fe20000100800 */
[----:B0-----:R-:W-:-:S03]  /*18aa0*/  LEA.HI.X.SX32 R8, R7, R23, 0x1, P1 ;  /* 0x0000001707087211 */ /* 0x001fc600008f0eff */
[----:B------:R0:W-:Y:S01]  /*18ab0*/  STL [R1+0xaf8], R9 ;  /* 0x000af80901007387 */ /* 0x0001e20000100800 */
[----:B------:R-:W-:-:S03]  /*18ac0*/  LEA R7, P1, R19, R3, 0x1 ;  /* 0x0000000313077211 */ /* 0x000fc600078208ff */
[----:B------:R3:W-:Y:S01]  /*18ad0*/  STL [R1+0xac4], R8 ;  /* 0x000ac40801007387 */ /* 0x0007e20000100800 */
[----:B0-----:R-:W-:-:S03]  /*18ae0*/  LEA.HI.X.SX32 R9, R16, R23, 0x1, P0 ;  /* 0x0000001710097211 */ /* 0x001fc600000f0eff */
[----:B------:R0:W-:Y:S01]  /*18af0*/  STL [R1+0xb00], R7 ;  /* 0x000b000701007387 */ /* 0x0001e20000100800 */
[----:B---3--:R-:W-:-:S03]  /*18b00*/  LEA R8, P0, R21, R3, 0x1 ;  /* 0x0000000315087211 */ /* 0x008fc600078008ff */
[----:B------:R1:W-:Y:S01]  /*18b10*/  STL [R1+0xacc], R9 ;  /* 0x000acc0901007387 */ /* 0x0003e20000100800 */
[----:B0-----:R-:W-:-:S03]  /*18b20*/  LEA.HI.X.SX32 R7, R12, R23, 0x1, P4 ;  /* 0x000000170c077211 */ /* 0x001fc600020f0eff */
[----:B------:R0:W-:Y:S01]  /*18b30*/  STL [R1+0xb08], R8 ;  /* 0x000b080801007387 */ /* 0x0001e20000100800 */
[----:B-1----:R-:W-:-:S03]  /*18b40*/  LEA R9, P4, R28, R3, 0x1 ;  /* 0x000000031c097211 */ /* 0x002fc600078808ff */
        /* <DEDUP_REMOVED lines=14> */
[----:B------:R-:W-:Y:S01]  /*18c30*/  STL [R1+0xb18], R9 ;  /* 0x000b180901007387 */ /* 0x000fe20000100800 */
[----:B-1----:R-:W-:-:S03]  /*18c40*/  LEA R7, P2, R4, R3, 0x1 ;  /* 0x0000000304077211 */ /* 0x002fc600078408ff */
[----:B------:R-:W3:Y:S04]  /*18c50*/  LDL.LU R20, [R1+0xb48] ;  /* 0x000b480001147983 */ /* 0x000ee80000300800 */
[----:B------:R0:W-:Y:S04]  /*18c60*/  STL [R1+0xaf4], R8 ;  /* 0x000af40801007387 */ /* 0x0001e80000100800 */
[----:B------:R-:W4:Y:S04]  /*18c70*/  LDL.LU R15, [R1+0xb5c] ;  /* 0x000b5c00010f7983 */ /* 0x000f280000300800 */
[----:B------:R1:W-:Y:S01]  /*18c80*/  STL [R1+0xb1c], R7 ;  /* 0x000b1c0701007387 */ /* 0x0003e20000100800 */
[----:B0-----:R-:W-:-:S03]  /*18c90*/  LEA.HI.X.SX32 R8, R19, R23, 0x1, P1 ;  /* 0x0000001713087211 */ /* 0x001fc600008f0eff */
[----:B------:R-:W5:Y:S01]  /*18ca0*/  LDL.LU R14, [R1+0xb38] ;  /* 0x000b3800010e7983 */ /* 0x000f620000300800 */
[----:B-1----:R-:W-:-:S03]  /*18cb0*/  LEA R7, P1, R2, R3, 0x1 ;  /* 0x0000000302077211 */ /* 0x002fc600078208ff */
[----:B------:R0:W-:Y:S04]  /*18cc0*/  STL [R1+0xafc], R8 ;  /* 0x000afc0801007387 */ /* 0x0001e80000100800 */
[----:B------:R-:W5:Y:S04]  /*18cd0*/  LDL.LU R13, [R1+0xb40] ;  /* 0x000b4000010d7983 */ /* 0x000f680000300800 */
[----:B------:R1:W-:Y:S01]  /*18ce0*/  STL [R1+0xb20], R7 ;  /* 0x000b200701007387 */ /* 0x0003e20000100800 */
[----:B0-----:R-:W-:-:S03]  /*18cf0*/  LEA.HI.X.SX32 R8, R21, R23, 0x1, P0 ;  /* 0x0000001715087211 */ /* 0x001fc600000f0eff */
[----:B------:R-:W5:Y:S04]  /*18d00*/  LDL.LU R11, [R1+0xb30] ;  /* 0x000b3000010b7983 */ /* 0x000f680000300800 */
[----:B------:R0:W-:Y:S01]  /*18d10*/  STL [R1+0xb04], R8 ;  /* 0x000b040801007387 */ /* 0x0001e20000100800 */
[----:B-1----:R-:W-:-:S03]  /*18d20*/  LEA R7, P0, R27, R3, 0x1 ;  /* 0x000000031b077211 */ /* 0x002fc600078008ff */
[----:B------:R-:W5:Y:S01]  /*18d30*/  LDL.LU R9, [R1+0xb34] ;  /* 0x000b340001097983 */ /* 0x000f620000300800 */
[----:B------:R-:W-:-:S03]  /*18d40*/  LEA.HI.X.SX32 R3, R28, R23, 0x1, P4 ;  /* 0x000000171c037211 */ /* 0x000fc600020f0eff */
[----:B------:R1:W-:Y:S04]  /*18d50*/  STL [R1+0x348], R7 ;  /* 0x0003480701007387 */ /* 0x0003e80000100800 */
[----:B------:R-:W5:Y:S04]  /*18d60*/  LDL.LU R29, [R1+0xb3c] ;  /* 0x000b3c00011d7983 */ /* 0x000f680000300800 */
[----:B------:R1:W-:Y:S04]  /*18d70*/  STL [R1+0x330], R3 ;  /* 0x0003300301007387 */ /* 0x0003e80000100800 */
[----:B------:R-:W5:Y:S04]  /*18d80*/  LDL.LU R28, [R1+0xb44] ;  /* 0x000b4400011c7983 */ /* 0x000f680000300800 */
[----:B0-----:R-:W0:Y:S02]  /*18d90*/  S2R R8, SR_TID.X ;  /* 0x0000000000087919 */ /* 0x001e240000002100 */
[----:B0-----:R-:W-:-:S04]  /*18da0*/  SHF.R.U32.HI R8, RZ, 0x4, R8 ;  /* 0x00000004ff087819 */ /* 0x001fc80000011608 */
[----:B------:R-:W-:Y:S02]  /*18db0*/  IADD3 R10, R8, 0x3c, RZ ;  /* 0x0000003c080a7810 */ /* 0x000fe40007ffe0ff */
[----:B------:R-:W0:Y:S01]  /*18dc0*/  S2R R8, SR_TID.X ;  /* 0x0000000000087919 */ /* 0x000e220000002100 */
[-C--:B-1----:R-:W-:Y:S02]  /*18dd0*/  LEA.HI.X.SX32 R7, R22, R23.reuse, 0x1, P6 ;  /* 0x0000001716077211 */ /* 0x082fe400030f0eff */
[----:B------:R-:W-:-:S03]  /*18de0*/  LEA.HI.X.SX32 R3, R5, R23, 0x1, P5 ;  /* 0x0000001705037211 */ /* 0x000fc600028f0eff */
[----:B------:R-:W-:Y:S01]  /*18df0*/  STL [R1+0x334], R7 ;  /* 0x0003340701007387 */ /* 0x000fe20000100800 */
[----:B------:R-:W-:-:S03]  /*18e00*/  LEA.HI.X.SX32 R5, R6, R23, 0x1, P3 ;  /* 0x0000001706057211 */ /* 0x000fc600018f0eff */
[----:B------:R1:W-:Y:S01]  /*18e10*/  STL [R1+0x338], R3 ;  /* 0x0003380301007387 */ /* 0x0003e20000100800 */
[----:B------:R-:W-:-:S03]  /*18e20*/  LEA.HI.X.SX32 R2, R2, R23, 0x1, P1 ;  /* 0x0000001702027211 */ /* 0x000fc600008f0eff */
[----:B------:R0:W-:Y:S01]  /*18e30*/  STL [R1+0x33c], R5 ;  /* 0x00033c0501007387 */ /* 0x0001e20000100800 */
[----:B-1----:R-:W-:Y:S02]  /*18e40*/  LEA.HI.X.SX32 R3, R4, R23, 0x1, P2 ;  /* 0x0000001704037211 */ /* 0x002fe400010f0eff */
[----:B0-----:R-:W-:-:S04]  /*18e50*/  SHF.R.U32.HI R7, RZ, 0x4, R8 ;  /* 0x00000004ff077819 */ /* 0x001fc80000011608 */
[----:B------:R-:W-:Y:S01]  /*18e60*/  SGXT.U32 R7, R7, 0x2 ;  /* 0x000000020707781a */ /* 0x000fe20000000000 */
[----:B------:R-:W-:Y:S01]  /*18e70*/  STL [R1+0x340], R3 ;  /* 0x0003400301007387 */ /* 0x000fe20000100800 */
[----:B------:R-:W-:Y:S02]  /*18e80*/  IMAD R5, R10, c[0x0][0x188], RZ ;  /* 0x000062000a057a24 */ /* 0x000fe400078e02ff */
[C---:B------:R-:W-:Y:S01]  /*18e90*/  LOP3.LUT R8, R7.reuse, 0x38, RZ, 0xfc, !PT ;  /* 0x0000003807087812 */ /* 0x040fe200078efcff */
[----:B------:R0:W-:Y:S01]  /*18ea0*/  STL [R1+0x344], R2 ;  /* 0x0003440201007387 */ /* 0x0001e20000100800 */
[C---:B------:R-:W-:Y:S01]  /*18eb0*/  LOP3.LUT R10, R7.reuse, 0x38, RZ, 0xfc, !PT ;  /* 0x00000038070a7812 */ /* 0x040fe200078efcff */
[----:B------:R-:W-:Y:S02]  /*18ec0*/  IMAD.MOV R16, RZ, RZ, -c[0x0][0x188] ;  /* 0x80006200ff107624 */ /* 0x000fe400078e02ff */
[C---:B------:R-:W-:Y:S01]  /*18ed0*/  IMAD R6, R7.reuse, c[0x0][0x188], RZ ;  /* 0x0000620007067a24 */ /* 0x040fe200078e02ff */
[----:B------:R-:W-:Y:S01]  /*18ee0*/  LOP3.LUT R7, R7, 0x38, RZ, 0xfc, !PT ;  /* 0x0000003807077812 */ /* 0x000fe200078efcff */
[----:B------:R-:W-:Y:S01]  /*18ef0*/  IMAD R8, R8, c[0x0][0x188], RZ ;  /* 0x0000620008087a24 */ /* 0x000fe200078e02ff */
[----:B0-----:R-:W-:Y:S01]  /*18f00*/  LEA.HI.X.SX32 R2, R27, R23, 0x1, P0 ;  /* 0x000000171b027211 */ /* 0x001fe200000f0eff */
[----:B------:R-:W-:-:S02]  /*18f10*/  IMAD R10, R10, c[0x0][0x188], RZ ;  /* 0x000062000a0a7a24 */ /* 0x000fc400078e02ff */
[C---:B------:R-:W-:Y:S02]  /*18f20*/  IMAD R8, R16.reuse, 0x4, R8 ;  /* 0x0000000410087824 */ /* 0x040fe400078e0208 */
[----:B------:R0:W-:Y:S01]  /*18f30*/  STL [R1+0x27c], R2 ;  /* 0x00027c0201007387 */ /* 0x0001e20000100800 */
[----:B------:R-:W-:Y:S02]  /*18f40*/  IMAD R7, R7, c[0x0][0x188], RZ ;  /* 0x0000620007077a24 */ /* 0x000fe400078e02ff */
[C---:B------:R-:W-:Y:S02]  /*18f50*/  IMAD R10, R16.reuse, 0x4, R10 ;  /* 0x00000004100a7824 */ /* 0x040fe400078e020a */
[----:B------:R-:W-:Y:S01]  /*18f60*/  IMAD R8, R16, 0x4, R8 ;  /* 0x0000000410087824 */ /* 0x000fe200078e0208 */
[----:B0-----:R-:W-:-:S04]  /*18f70*/  LEA R2, P0, R0, c[0x0][0x160], 0x1 ;  /* 0x0000580000027a11 */ /* 0x001fc800078008ff */
[-C--:B------:R-:W-:Y:S02]  /*18f80*/  LEA R12, P2, R5, R2.reuse, 0x1 ;  /* 0x00000002050c7211 */ /* 0x080fe400078408ff */
[-C--:B------:R-:W-:Y:S02]  /*18f90*/  LEA R17, P6, R7, R2.reuse, 0x1 ;  /* 0x0000000207117211 */ /* 0x080fe400078c08ff */
[----:B------:R-:W-:Y:S01]  /*18fa0*/  LEA.HI.X.SX32 R0, R0, c[0x0][0x164], 0x1, P0 ;  /* 0x0000590000007a11 */ /* 0x000fe200000f0eff */
[----:B------:R0:W-:Y:S04]  /*18fb0*/  STL [R1+0x2b4], R12 ;  /* 0x0002b40c01007387 */ /* 0x0001e80000100800 */
[----:B------:R-:W-:Y:S01]  /*18fc0*/  STL [R1+0x2bc], R17 ;  /* 0x0002bc1101007387 */ /* 0x000fe20000100800 */
[----:B0-----:R-:W-:-:S02]  /*18fd0*/  LEA R12, P0, R8, R2, 0x1 ;  /* 0x00000002080c7211 */ /* 0x001fc400078008ff */
[-C--:B------:R-:W-:Y:S02]  /*18fe0*/  LEA.HI.X.SX32 R7, R7, R0.reuse, 0x1, P6 ;  /* 0x0000000007077211 */ /* 0x080fe400030f0eff */
[----:B------:R-:W-:Y:S01]  /*18ff0*/  LEA.HI.X.SX32 R8, R8, R0, 0x1, P0 ;  /* 0x0000000008087211 */ /* 0x000fe200000f0eff */
[----:B--2---:R-:W-:-:S04]  /*19000*/  IMAD R3, R16, 0x4, R24 ;  /* 0x0000000410037824 */ /* 0x004fc800078e0218 */
[----:B------:R-:W-:Y:S01]  /*19010*/  IMAD R4, R16, 0x4, R3 ;  /* 0x0000000410047824 */ /* 0x000fe200078e0203 */
[----:B------:R-:W-:-:S05]  /*19020*/  LEA R16, P1, R10, R2, 0x1 ;  /* 0x000000020a107211 */ /* 0x000fca00078208ff */
[----:B------:R-:W-:Y:S04]  /*19030*/  STL [R1+0x2c4], R16 ;  /* 0x0002c41001007387 */ /* 0x000fe80000100800 */
[----:B------:R0:W-:Y:S02]  /*19040*/  STL [R1+0x2cc], R12 ;  /* 0x0002cc0c01007387 */ /* 0x0001e40000100800 */
[----:B0-----:R-:W-:Y:S02]  /*19050*/  LEA.HI.X.SX32 R12, R5, R0, 0x1, P2 ;  /* 0x00000000050c7211 */ /* 0x001fe400010f0eff */
[-C--:B---3--:R-:W-:Y:S02]  /*19060*/  LEA R17, P5, R20, R2.reuse, 0x1 ;  /* 0x0000000214117211 */ /* 0x088fe400078a08ff */
[----:B----4-:R-:W-:-:S03]  /*19070*/  LEA R16, P4, R15, R2, 0x1 ;  /* 0x000000020f107211 */ /* 0x010fc600078808ff */
[----:B------:R-:W-:Y:S04]  /*19080*/  STL [R1+0x2d4], R17 ;  /* 0x0002d41101007387 */ /* 0x000fe80000100800 */
[----:B------:R-:W-:Y:S01]  /*19090*/  STL [R1+0x2dc], R16 ;  /* 0x0002dc1001007387 */ /* 0x000fe20000100800 */
[----:B-----5:R-:W-:-:S03]  /*190a0*/  LEA R5, P3, R14, R2, 0x1 ;  /* 0x000000020e057211 */ /* 0x020fc600078608ff */
[----:B------:R0:W-:Y:S04]  /*190b0*/  STL [R1+0x2b0], R12 ;  /* 0x0002b00c01007387 */ /* 0x0001e80000100800 */
[----:B------:R1:W-:Y:S04]  /*190c0*/  STL [R1+0x2e4], R5 ;  /* 0x0002e40501007387 */ /* 0x0003e80000100800 */
[----:B------:R2:W-:Y:S01]  /*190d0*/  STL [R1+0x2b8], R7 ;  /* 0x0002b80701007387 */ /* 0x0005e20000100800 */
[----:B0-----:R-:W-:Y:S02]  /*190e0*/  LEA R12, P2, R13, R2, 0x1 ;  /* 0x000000020d0c7211 */ /* 0x001fe400078408ff */
[----:B-1----:R-:W-:-:S03]  /*190f0*/  LEA.HI.X.SX32 R5, R10, R0, 0x1, P1 ;  /* 0x000000000a057211 */ /* 0x002fc600008f0eff */
[----:B------:R-:W-:Y:S01]  /*19100*/  STL [R1+0x2ec], R12 ;  /* 0x0002ec0c01007387 */ /* 0x000fe20000100800 */
[----:B--2---:R-:W-:-:S03]  /*19110*/  LEA R7, P1, R11, R2, 0x1 ;  /* 0x000000020b077211 */ /* 0x004fc600078208ff */
        /* <DEDUP_REMOVED lines=15> */
[----:B------:R0:W-:Y:S01]  /*19210*/  STL [R1+0x2e0], R8 ;  /* 0x0002e00801007387 */ /* 0x0001e20000100800 */
[----:B--2---:R-:W-:-:S03]  /*19220*/  LEA.HI.X.SX32 R7, R13, R0, 0x1, P2 ;  /* 0x000000000d077211 */ /* 0x004fc600010f0eff */
        /* <DEDUP_REMOVED lines=9> */
[----:B-1----:R-:W-:Y:S02]  /*192c0*/  LEA R5, P0, R6, R2, 0x1 ;  /* 0x0000000206057211 */ /* 0x002fe400078008ff */
[-C--:B------:R-:W-:Y:S02]  /*192d0*/  LEA.HI.X.SX32 R2, R28, R0.reuse, 0x1, P4 ;  /* 0x000000001c027211 */ /* 0x080fe400020f0eff */
[-C--:B--2---:R-:W-:Y:S01]  /*192e0*/  LEA.HI.X.SX32 R7, R29, R0.reuse, 0x1, P5 ;  /* 0x000000001d077211 */ /* 0x084fe200028f0eff */
[----:B------:R-:W-:Y:S01]  /*192f0*/  STL [R1+0x2f8], R8 ;  /* 0x0002f80801007387 */ /* 0x000fe20000100800 */
[----:B------:R-:W-:-:S03]  /*19300*/  LEA.HI.X.SX32 R3, R3, R0, 0x1, P2 ;  /* 0x0000000003037211 */ /* 0x000fc600010f0eff */
[----:B------:R0:W-:Y:S04]  /*19310*/  STL [R1+0x328], R5 ;  /* 0x0003280501007387 */ /* 0x0001e80000100800 */
[----:B------:R-:W-:Y:S04]  /*19320*/  STL [R1+0x300], R7 ;  /* 0x0003000701007387 */ /* 0x000fe80000100800 */
[----:B------:R1:W-:Y:S01]  /*19330*/  STL [R1+0x308], R2 ;  /* 0x0003080201007387 */ /* 0x0003e20000100800 */
[----:B0-----:R-:W-:-:S05]  /*19340*/  LEA.HI.X.SX32 R5, R24, R0, 0x1, P3 ;  /* 0x0000000018057211 */ /* 0x001fca00018f0eff */
[----:B------:R0:W-:Y:S01]  /*19350*/  STL [R1+0x310], R5 ;  /* 0x0003100501007387 */ /* 0x0001e20000100800 */
[-C--:B-1----:R-:W-:Y:S02]  /*19360*/  LEA.HI.X.SX32 R2, R4, R0.reuse, 0x1, P1 ;  /* 0x0000000004027211 */ /* 0x082fe400008f0eff */
[----:B------:R-:W-:Y:S01]  /*19370*/  LEA.HI.X.SX32 R0, R6, R0, 0x1, P0 ;  /* 0x0000000006007211 */ /* 0x000fe200000f0eff */
[----:B------:R0:W-:Y:S04]  /*19380*/  STL [R1+0x31c], R3 ;  /* 0x00031c0301007387 */ /* 0x0001e80000100800 */
[----:B------:R0:W-:Y:S04]  /*19390*/  STL [R1+0x324], R2 ;  /* 0x0003240201007387 */ /* 0x0001e80000100800 */
[----:B------:R0:W-:Y:S04]  /*193a0*/  STL [R1+0x314], R0 ;  /* 0x0003140001007387 */ /* 0x0001e80000100800 */
[----:B------:R0:W-:Y:S04]  /*193b0*/  STL [R1+0x1a0], RZ ;  /* 0x0001a0ff01007387 */ /* 0x0001e80000100800 */
        /* <DEDUP_REMOVED lines=33> */
[----:B------:R0:W-:Y:S01]  /*195d0*/  STL [R1+0x228], RZ ;  /* 0x000228ff01007387 */ /* 0x0001e20000100800 */
[----:B------:R-:W-:-:S02]  /*195e0*/  USHF.L.U32 UR4, UR7, 0x6, URZ ;  /* 0x0000000607047899 */ /* 0x000fc4000800063f */
[----:B------:R-:W-:Y:S02]  /*195f0*/  USHF.L.U32 UR5, UR6, 0x6, URZ ;  /* 0x0000000606057899 */ /* 0x000fe4000800063f */
[----:B------:R-:W-:Y:S02]  /*19600*/  USHF.R.S32.HI UR7, URZ, 0x1f, UR4 ;  /* 0x0000001f3f077899 */ /* 0x000fe40008011404 */
[----:B------:R-:W-:Y:S02]  /*19610*/  USHF.R.S32.HI UR6, URZ, 0x1f, UR5 ;  /* 0x0000001f3f067899 */ /* 0x000fe40008011405 */
[----:B------:R-:W-:Y:S02]  /*19620*/  USHF.L.U32 UR12, UR5, 0x1, URZ ;  /* 0x00000001050c7899 */ /* 0x000fe4000800063f */
[----:B0-----:R-:W0:Y:S01]  /*19630*/  S2R R28, SR_TID.X ;  /* 0x00000000001c7919 */ /* 0x001e220000002100 */
[----:B------:R-:W-:Y:S01]  /*19640*/  IMAD.MOV.U32 R9, RZ, RZ, 0x3f ;  /* 0x0000003fff097424 */ /* 0x000fe200078e00ff */
[----:B------:R-:W-:Y:S02]  /*19650*/  USHF.L.U32 UR9, UR4, 0x1, URZ ;  /* 0x0000000104097899 */ /* 0x000fe4000800063f */
[----:B------:R-:W1:Y:S01]  /*19660*/  S2R R24, SR_TID.X ;  /* 0x0000000000187919 */ /* 0x000e620000002100 */
[----:B------:R-:W-:Y:S01]  /*19670*/  USHF.L.U64.HI UR7, UR4, 0x1, UR7 ;  /* 0x0000000104077899 */ /* 0x000fe20008010207 */
[----:B------:R-:W-:Y:S01]  /*19680*/  IADD3 R9, R9, c[0x0][0x180], RZ ;  /* 0x0000600009097a10 */ /* 0x000fe20007ffe0ff */
[----:B------:R-:W-:-:S02]  /*19690*/  USHF.L.U64.HI UR6, UR5, 0x1, UR6 ;  /* 0x0000000105067899 */ /* 0x000fc40008010206 */
[----:B------:R-:W-:Y:S01]  /*196a0*/  UMOV UR4, URZ ;  /* 0x0000003f00047c82 */ /* 0x000fe20008000000 */
[C---:B0-----:R-:W-:Y:S02]  /*196b0*/  IMAD.SHL.U32 R29, R28.reuse, 0x2, RZ ;  /* 0x000000021c1d7824 */ /* 0x041fe400078e00ff */
[----:B------:R-:W-:Y:S01]  /*196c0*/  IMAD.SHL.U32 R28, R28, 0x20, RZ ;  /* 0x000000201c1c7824 */ /* 0x000fe200078e00ff */
[----:B-1----:R-:W-:-:S04]  /*196d0*/  LOP3.LUT R24, R24, 0x7, RZ, 0xc0, !PT ;  /* 0x0000000718187812 */ /* 0x002fc800078ec0ff */
[----:B------:R-:W-:Y:S01]  /*196e0*/  LOP3.LUT R3, R28, 0x60, RZ, 0xc0, !PT ;  /* 0x000000601c037812 */ /* 0x000fe200078ec0ff */
[----:B------:R-:W-:-:S04]  /*196f0*/  IMAD R24, R24, 0x90, RZ ;  /* 0x0000009018187824 */ /* 0x000fc800078e02ff */
[----:B------:R0:W-:Y:S01]  /*19700*/  STL [R1+0xb54], R3 ;  /* 0x000b540301007387 */ /* 0x0001e20000100800 */
[----:B------:R-:W-:-:S03]  /*19710*/  LOP3.LUT R29, R24, 0x30, R29, 0x78, !PT ;  /* 0x00000030181d7812 */ /* 0x000fc600078e781d */
[----:B------:R1:W-:Y:S01]  /*19720*/  STL [R1+0x22c], RZ ;  /* 0x00022cff01007387 */ /* 0x0003e20000100800 */
[----:B------:R-:W-:Y:S02]  /*19730*/  SHF.R.S32.HI R24, RZ, 0x1f, R9 ;  /* 0x0000001fff187819 */ /* 0x000fe40000011409 */
[----:B------:R-:W-:Y:S01]  /*19740*/  LOP3.LUT R2, R29, 0x400, R28, 0xf8, !PT ;  /* 0x000004001d027812 */ /* 0x000fe200078ef81c */
[----:B------:R1:W-:Y:S01]  /*19750*/  STL [R1+0x210], RZ ;  /* 0x000210ff01007387 */ /* 0x0003e20000100800 */
[----:B------:R-:W-:Y:S02]  /*19760*/  LEA.HI R24, R24, R9, RZ, 0x6 ;  /* 0x0000000918187211 */ /* 0x000fe400078f30ff */
[----:B------:R-:W-:Y:S01]  /*19770*/  LOP3.LUT R2, R2, 0x40, RZ, 0x3c, !PT ;  /* 0x0000004002027812 */ /* 0x000fe200078e3cff */
[----:B------:R1:W-:Y:S01]  /*19780*/  STL [R1+0x214], RZ ;  /* 0x000214ff01007387 */ /* 0x0003e20000100800 */
[----:B------:R-:W-:-:S03]  /*19790*/  SHF.R.S32.HI R0, RZ, 0x6, R24 ;  /* 0x00000006ff007819 */ /* 0x000fc60000011418 */
        /* <DEDUP_REMOVED lines=10> */
[----:B------:R-:W2:Y:S04]  /*19840*/  S2R R24, SR_TID.X ;  /* 0x0000000000187919 */ /* 0x000ea80000002100 */
[----:B------:R1:W-:Y:S04]  /*19850*/  STL [R1+0x1e0], RZ ;  /* 0x0001e0ff01007387 */ /* 0x0003e80000100800 */
[----:B------:R1:W-:Y:S04]  /*19860*/  STL [R1+0x1e4], RZ ;  /* 0x0001e4ff01007387 */ /* 0x0003e80000100800 */
[----:B------:R1:W-:Y:S04]  /*19870*/  STL [R1+0x1e8], RZ ;  /* 0x0001e8ff01007387 */ /* 0x0003e80000100800 */
[----:B------:R1:W-:Y:S04]  /*19880*/  STL [R1+0x1ec], RZ ;  /* 0x0001ecff01007387 */ /* 0x0003e80000100800 */
[----:B------:R1:W-:Y:S04]  /*19890*/  STL [R1+0x1d0], RZ ;  /* 0x0001d0ff01007387 */ /* 0x0003e80000100800 */
[----:B------:R1:W-:Y:S01]  /*198a0*/  STL [R1+0x1d4], RZ ;  /* 0x0001d4ff01007387 */ /* 0x0003e20000100800 */
[----:B--2---:R-:W-:-:S03]  /*198b0*/  LOP3.LUT R24, R24, 0x3f, RZ, 0xc0, !PT ;  /* 0x0000003f18187812 */ /* 0x004fc600078ec0ff */
[----:B------:R1:W-:Y:S02]  /*198c0*/  STL [R1+0x1d8], RZ ;  /* 0x0001d8ff01007387 */ /* 0x0003e40000100800 */
[----:B------:R-:W-:Y:S02]  /*198d0*/  IMAD.SHL.U32 R0, R24, 0x2, RZ ;  /* 0x0000000218007824 */ /* 0x000fe400078e00ff */
[----:B------:R1:W-:Y:S03]  /*198e0*/  STL [R1+0x1dc], RZ ;  /* 0x0001dcff01007387 */ /* 0x0003e60000100800 */
[C---:B0-----:R-:W-:Y:S01]  /*198f0*/  LOP3.LUT R3, R0.reuse, 0x10, RZ, 0x3c, !PT ;  /* 0x0000001000037812 */ /* 0x041fe200078e3cff */
[----:B------:R1:W-:Y:S01]  /*19900*/  STL [R1+0x190], RZ ;  /* 0x000190ff01007387 */ /* 0x0003e20000100800 */
[C---:B------:R-:W-:Y:S02]  /*19910*/  LOP3.LUT R5, R0.reuse, 0x20, RZ, 0x3c, !PT ;  /* 0x0000002000057812 */ /* 0x040fe400078e3cff */
[C---:B------:R-:W-:Y:S01]  /*19920*/  LOP3.LUT R4, R0.reuse, 0x30, RZ, 0x3c, !PT ;  /* 0x0000003000047812 */ /* 0x040fe200078e3cff */
[----:B------:R1:W-:Y:S01]  /*19930*/  STL [R1+0x194], RZ ;  /* 0x000194ff01007387 */ /* 0x0003e20000100800 */
[----:B------:R-:W-:-:S02]  /*19940*/  LOP3.LUT R3, R0, 0x40, RZ, 0x3c, !PT ;  /* 0x0000004000037812 */ /* 0x000fc400078e3cff */
[C---:B------:R-:W-:Y:S01]  /*19950*/  LOP3.LUT R5, R0.reuse, 0x50, RZ, 0x3c, !PT ;  /* 0x0000005000057812 */ /* 0x040fe200078e3cff */
[----:B------:R1:W-:Y:S01]  /*19960*/  STL [R1+0x198], RZ ;  /* 0x000198ff01007387 */ /* 0x0003e20000100800 */
[C---:B------:R-:W-:Y:S02]  /*19970*/  LOP3.LUT R4, R0.reuse, 0x60, RZ, 0x3c, !PT ;  /* 0x0000006000047812 */ /* 0x040fe400078e3cff */
[----:B------:R-:W-:Y:S01]  /*19980*/  LOP3.LUT R3, R0, 0x70, RZ, 0x3c, !PT ;  /* 0x0000007000037812 */ /* 0x000fe200078e3cff */
[----:B------:R1:W-:Y:S04]  /*19990*/  STL [R1+0x19c], RZ ;  /* 0x00019cff01007387 */ /* 0x0003e80000100800 */
[----:B------:R1:W-:Y:S04]  /*199a0*/  STL [R1+0x1b0], RZ ;  /* 0x0001b0ff01007387 */ /* 0x0003e80000100800 */
[----:B------:R1:W-:Y:S04]  /*199b0*/  STL [R1+0x1b4], RZ ;  /* 0x0001b4ff01007387 */ /* 0x0003e80000100800 */
[----:B------:R1:W-:Y:S04]  /*199c0*/  STL [R1+0x1b8], RZ ;  /* 0x0001b8ff01007387 */ /* 0x0003e80000100800 */
[----:B------:R1:W-:Y:S02]  /*199d0*/  STL [R1+0x1bc], RZ ;  /* 0x0001bcff01007387 */ /* 0x0003e40000100800 */
.L_x_3:
[----:B------:R-:W-:Y:S04]  /*199e0*/  STL [R1+0x1418], R18 ;  /* 0x0014181201007387 */ /* 0x000fe80000100800 */
[----:B-----5:R-:W2:Y:S04]  /*199f0*/  LDL R3, [R1+0x314] ;  /* 0x0003140001037983 */ /* 0x020ea80000100800 */
[----:B------:R-:W2:Y:S04]  /*19a00*/  LDL R2, [R1+0x328] ;  /* 0x0003280001027983 */ /* 0x000ea80000100800 */
[----:B------:R-:W3:Y:S04]  /*19a10*/  LDL R5, [R1+0x320] ;  /* 0x0003200001057983 */ /* 0x000ee80000100800 */
[----:B------:R0:W-:Y:S04]  /*19a20*/  STL [R1+0x1414], R24 ;  /* 0x0014141801007387 */ /* 0x0001e80000100800 */
[----:B0-----:R-:W3:Y:S04]  /*19a30*/  LDL R24, [R1+0x31c] ;  /* 0x00031c0001187983 */ /* 0x001ee80000100800 */
[----:B------:R0:W-:Y:S04]  /*19a40*/  STL [R1+0x140c], R19 ;  /* 0x00140c1301007387 */ /* 0x0001e80000100800 */
[----:B0-----:R-:W3:Y:S04]  /*19a50*/  LDL R19, [R1+0x32c] ;  /* 0x00032c0001137983 */ /* 0x001ee80000100800 */
[----:B------:R0:W-:Y:S04]  /*19a60*/  STL [R1+0x1400], R20 ;  /* 0x0014001401007387 */ /* 0x0001e80000100800 */
[----:B0-----:R-:W3:Y:S01]  /*19a70*/  LDL R20, [R1+0x324] ;  /* 0x0003240001147983 */ /* 0x001ee20000100800 */
[----:B------:R-:W-:-:S02]  /*19a80*/  UMOV UR5, 0xffffffc0 ;  /* 0xffffffc000057882 */ /* 0x000fc40000000000 */
[----:B------:R-:W-:Y:S01]  /*19a90*/  ULDC UR8, c[0x0][0x180] ;  /* 0x0000600000087ab9 */ /* 0x000fe20000000800 */
[----:B------:R-:W-:Y:S01]  /*19aa0*/  STL [R1+0x13f4], R21 ;  /* 0x0013f41501007387 */ /* 0x000fe20000100800 */
[----:B------:R-:W-:-:S03]  /*19ab0*/  UIMAD UR5, UR4, UR5, UR8 ;  /* 0x00000005040572a4 */ /* 0x000fc6000f8e0208 */
[----:B------:R-:W-:Y:S04]  /*19ac0*/  STL [R1+0x13ec], R15 ;  /* 0x0013ec0f01007387 */ /* 0x000fe80000100800 */
[----:B------:R-:W-:Y:S04]  /*19ad0*/  STL [R1+0x13f8], R15 ;  /* 0x0013f80f01007387 */ /* 0x000fe80000100800 */
[----:B------:R-:W-:Y:S04]  /*19ae0*/  STL [R1+0x1404], R15 ;  /* 0x0014040f01007387 */ /* 0x000fe80000100800 */
[----:B------:R-:W-:Y:S04]  /*19af0*/  STL [R1+0x1410], R15 ;  /* 0x0014100f01007387 */ /* 0x000fe80000100800 */
[----:B------:R-:W-:Y:S04]  /*19b00*/  STL [R1+0x13e0], R14 ;  /* 0x0013e00e01007387 */ /* 0x000fe80000100800 */
[----:B------:R-:W-:Y:S04]  /*19b10*/  STL [R1+0x13e4], R14 ;  /* 0x0013e40e01007387 */ /* 0x000fe80000100800 */
[----:B------:R-:W0:Y:S04]  /*19b20*/  S2R R18, SR_TID.X ;  /* 0x0000000000127919 */ /* 0x000e280000002100 */
[----:B------:R-:W-:Y:S04]  /*19b30*/  STL [R1+0x13f0], R14 ;  /* 0x0013f00e01007387 */ /* 0x000fe80000100800 */
[----:B------:R1:W-:Y:S04]  /*19b40*/  STL [R1+0x13fc], R14 ;  /* 0x0013fc0e01007387 */ /* 0x0003e80000100800 */
[----:B------:R-:W-:Y:S04]  /*19b50*/  STL [R1+0x13dc], R7 ;  /* 0x0013dc0701007387 */ /* 0x000fe80000100800 */
[----:B------:R-:W-:Y:S04]  /*19b60*/  STL [R1+0x13e8], R7 ;  /* 0x0013e80701007387 */ /* 0x000fe80000100800 */
[----:B-1----:R-:W1:Y:S01]  /*19b70*/  S2R R14, SR_TID.X ;  /* 0x00000000000e7919 */ /* 0x002e620000002100 */
[----:B0-----:R-:W-:-:S03]  /*19b80*/  SHF.R.U32.HI R4, RZ, 0x4, R18 ;  /* 0x00000004ff047819 */ /* 0x001fc60000011612 */
[----:B------:R0:W-:Y:S01]  /*19b90*/  STL [R1+0x1408], R7 ;  /* 0x0014080701007387 */ /* 0x0001e20000100800 */
[----:B------:R-:W-:Y:S02]  /*19ba0*/  SHF.R.U32.HI R18, RZ, 0x4, R18 ;  /* 0x00000004ff127819 */ /* 0x000fe40000011612 */
[----:B------:R-:W-:Y:S01]  /*19bb0*/  SGXT.U32 R4, R4, 0x2 ;  /* 0x000000020404781a */ /* 0x000fe20000000000 */
[----:B------:R-:W-:Y:S01]  /*19bc0*/  STL [R1+0x13d8], R11 ;  /* 0x0013d80b01007387 */ /* 0x000fe20000100800 */
[----:B------:R-:W-:Y:S02]  /*19bd0*/  SGXT.U32 R18, R18, 0x2 ;  /* 0x000000021212781a */ /* 0x000fe40000000000 */
[----:B------:R-:W-:Y:S01]  /*19be0*/  LOP3.LUT R15, R4, 0x4, RZ, 0xfc, !PT ;  /* 0x00000004040f7812 */ /* 0x000fe200078efcff */
[----:B------:R-:W-:Y:S01]  /*19bf0*/  STL [R1+0x13d4], R9 ;  /* 0x0013d40901007387 */ /* 0x000fe20000100800 */
[----:B------:R-:W-:Y:S02]  /*19c00*/  LOP3.LUT R18, R18, 0x8, RZ, 0xfc, !PT ;  /* 0x0000000812127812 */ /* 0x000fe400078efcff */
[----:B------:R-:W-:Y:S01]  /*19c10*/  ISETP.GE.AND P1, PT, R15, UR5, PT ;  /* 0x000000050f007c0c */ /* 0x000fe2000bf26270 */
[----:B------:R-:W-:Y:S01]  /*19c20*/  STL [R1+0x13d0], R6 ;  /* 0x0013d00601007387 */ /* 0x000fe20000100800 */
[----:B------:R-:W-:-:S03]  /*19c30*/  ISETP.GE.AND P2, PT, R18, UR5, PT ;  /* 0x0000000512007c0c */ /* 0x000fc6000bf46270 */
[----:B------:R-:W-:Y:S01]  /*19c40*/  STL [R1+0x13cc], R10 ;  /* 0x0013cc0a01007387 */ /* 0x000fe20000100800 */
[----:B-1----:R-:W-:-:S03]  /*19c50*/  SHF.R.U32.HI R21, RZ, 0x4, R14 ;  /* 0x00000004ff157819 */ /* 0x002fc6000001160e */
[----:B------:R-:W-:Y:S01]  /*19c60*/  STL [R1+0x13c8], R8 ;  /* 0x0013c80801007387 */ /* 0x000fe20000100800 */
[----:B------:R-:W-:-:S03]  /*19c70*/  SGXT.U32 R21, R21, 0x2 ;  /* 0x000000021515781a */ /* 0x000fc60000000000 */
[----:B------:R-:W-:Y:S01]  /*19c80*/  STL [R1+0x13c4], R13 ;  /* 0x0013c40d01007387 */ /* 0x000fe20000100800 */
[----:B------:R-:W-:-:S03]  /*19c90*/  ISETP.GE.AND P0, PT, R21, UR5, PT ;  /* 0x0000000515007c0c */ /* 0x000fc6000bf06270 */
[----:B------:R-:W-:Y:S04]  /*19ca0*/  STL [R1+0x13c0], R12 ;  /* 0x0013c00c01007387 */ /* 0x000fe80000100800 */
[----:B------:R-:W-:Y:S04]  /*19cb0*/  STL [R1+0x13bc], R29 ;  /* 0x0013bc1d01007387 */ /* 0x000fe80000100800 */
[----:B------:R-:W-:Y:S04]  /*19cc0*/  STL [R1+0x13b8], R28 ;  /* 0x0013b81c01007387 */ /* 0x000fe80000100800 */
[----:B------:R-:W-:Y:S01]  /*19cd0*/  STL [R1+0x13b4], R27 ;  /* 0x0013b41b01007387 */ /* 0x000fe20000100800 */
[----:B------:R-:W-:-:S03]  /*19ce0*/  PRMT R16, RZ, 0x7610, R16 ;  /* 0x00007610ff107816 */ /* 0x000fc60000000010 */
[----:B------:R-:W-:Y:S04]  /*19cf0*/  STL [R1+0x13b0], R26 ;  /* 0x0013b01a01007387 */ /* 0x000fe80000100800 */
[----:B------:R-:W-:Y:S04]  /*19d00*/  STL [R1+0x13ac], R25 ;  /* 0x0013ac1901007387 */ /* 0x000fe80000100800 */
        /* <DEDUP_REMOVED lines=21> */
[----:B------:R-:W4:Y:S04]  /*19e60*/  LDL.LU R18, [R1+0x1418] ;  /* 0x0014180001127983 */ /* 0x000f280000300800 */
[----:B------:R-:W1:Y:S02]  /*19e70*/  S2R R4, SR_TID.X ;  /* 0x0000000000047919 */ /* 0x000e640000002100 */
[----:B-1----:R-:W-:-:S02]  /*19e80*/  SHF.R.U32.HI R15, RZ, 0x4, R4 ;  /* 0x00000004ff0f7819 */ /* 0x002fc40000011604 */
[----:B--2---:R3:W2:Y:S02]  /*19e90*/  @!P0 LDG.E.U16 R16, [R2.64] ;  /* 0x0000000a02108981 */ /* 0x0046a4000c1e1500 */
[----:B------:R-:W-:Y:S01]  /*19ea0*/  SGXT.U32 R15, R15, 0x2 ;  /* 0x000000020f0f781a */ /* 0x000fe20000000000 */
[----:B---3--:R-:W-:Y:S02]  /*19eb0*/  @!P1 IMAD.MOV.U32 R2, RZ, RZ, R19 ;  /* 0x000000ffff029224 */ /* 0x008fe400078e0013 */
[----:B------:R-:W-:Y:S01]  /*19ec0*/  @!P1 IMAD.MOV.U32 R3, RZ, RZ, R20 ;  /* 0x000000ffff039224 */ /* 0x000fe200078e0014 */
[----:B------:R-:W-:Y:S01]  /*19ed0*/  SHF.R.U32.HI R4, RZ, 0x4, R4 ;  /* 0x00000004ff047819 */ /* 0x000fe20000011604 */
[----:B------:R-:W3:Y:S04]  /*19ee0*/  LDL R20, [R1+0x300] ;  /* 0x0003000001147983 */ /* 0x000ee80000100800 */
[----:B------:R1:W2:Y:S02]  /*19ef0*/  @!P1 LDG.E.U16 R22, [R2.64] ;  /* 0x0000000a02169981 */ /* 0x0002a4000c1e1500 */
[----:B-1----:R-:W-:-:S02]  /*19f00*/  @!P2 IMAD.MOV.U32 R2, RZ, RZ, R5 ;  /* 0x000000ffff02a224 */ /* 0x002fc400078e0005 */
[----:B------:R-:W-:Y:S01]  /*19f10*/  @!P2 IMAD.MOV.U32 R3, RZ, RZ, R24 ;  /* 0x000000ffff03a224 */ /* 0x000fe200078e0018 */
[----:B------:R-:W-:Y:S01]  /*19f20*/  LOP3.LUT R15, R15, 0xc, RZ, 0xfc, !PT ;  /* 0x0000000c0f0f7812 */ /* 0x000fe200078efcff */
[----:B------:R-:W2:Y:S04]  /*19f30*/  LDL R5, [R1+0x2f8] ;  /* 0x0002f80001057983 */ /* 0x000ea80000100800 */
[----:B------:R1:W2:Y:S04]  /*19f40*/  @!P2 LDG.E.U16 R17, [R2.64] ;  /* 0x0000000a0211a981 */ /* 0x0002a8000c1e1500 */
[----:B-1----:R-:W2:Y:S04]  /*19f50*/  LDL R2, [R1+0x310] ;  /* 0x0003100001027983 */ /* 0x002ea80000100800 */
[----:B------:R-:W2:Y:S01]  /*19f60*/  LDL R3, [R1+0x318] ;  /* 0x0003180001037983 */ /* 0x000ea20000100800 */
[----:B------:R-:W-:-:S02]  /*19f70*/  SGXT.U32 R4, R4, 0x2 ;  /* 0x000000020404781a */ /* 0x000fc40000000000 */
[----:B------:R-:W-:Y:S02]  /*19f80*/  ISETP.GE.AND P3, PT, R15, UR5, PT ;  /* 0x000000050f007c0c */ /* 0x000fe4000bf66270 */
[C---:B------:R-:W-:Y:S02]  /*19f90*/  LOP3.LUT R15, R4.reuse, 0x10, RZ, 0xfc, !PT ;  /* 0x00000010040f7812 */ /* 0x040fe400078efcff */
[----:B------:R-:W-:-:S04]  /*19fa0*/  LOP3.LUT R4, R4, 0x14, RZ, 0xfc, !PT ;  /* 0x0000001404047812 */ /* 0x000fc800078efcff */
[----:B------:R-:W-:Y:S02]  /*19fb0*/  ISETP.GE.AND P1, PT, R4, UR5, PT ;  /* 0x0000000504007c0c */ /* 0x000fe4000bf26270 */
[----:B------:R-:W1:Y:S01]  /*19fc0*/  S2R R4, SR_TID.X ;  /* 0x0000000000047919 */ /* 0x000e620000002100 */
[----:B------:R-:W-:Y:S02]  /*19fd0*/  PRMT R23, RZ, 0x7610, R23 ;  /* 0x00007610ff177816 */ /* 0x000fe40000000017 */
[----:B------:R-:W-:Y:S02]  /*19fe0*/  ISETP.GE.AND P4, PT, R15, UR5, PT ;  /* 0x000000050f007c0c */ /* 0x000fe4000bf86270 */
[----:B------:R-:W3:Y:S01]  /*19ff0*/  LDL R15, [R1+0x304] ;  /* 0x00030400010f7983 */ /* 0x000ee20000100800 */
[----:B-1----:R-:W-:-:S03]  /*1a000*/  SHF.R.U32.HI R24, RZ, 0x4, R4 ;  /* 0x00000004ff187819 */ /* 0x002fc60000011604 */
[----:B------:R-:W3:Y:S01]  /*1a010*/  LDL R4, [R1+0x2fc] ;  /* 0x0002fc0001047983 */ /* 0x000ee20000100800 */
[----:B------:R-:W-:-:S04]  /*1a020*/  SGXT.U32 R24, R24, 0x2 ;  /* 0x000000021818781a */ /* 0x000fc80000000000 */
[----:B------:R-:W-:-:S04]  /*1a030*/  LOP3.LUT R24, R24, 0x18, RZ, 0xfc, !PT ;  /* 0x0000001818187812 */ /* 0x000fc800078efcff */
[----:B------:R-:W-:Y:S02]  /*1a040*/  ISETP.GE.AND P0, PT, R24, UR5, PT ;  /* 0x0000000518007c0c */ /* 0x000fe4000bf06270 */
[----:B------:R-:W3:Y:S01]  /*1a050*/  LDL.LU R24, [R1+0x1414] ;  /* 0x0014140001187983 */ /* 0x000ee20000300800 */
[----:B--2---:R-:W-:-:S04]  /*1a060*/  @!P3 LOP3.LUT R3, R3, R2, RZ, 0x3c, !PT ;  /* 0x000000020303b212 */ /* 0x004fc800078e3cff */
[----:B------:R-:W-:-:S04]  /*1a070*/  @!P3 LOP3.LUT R2, R3, R2, RZ, 0x3c, !PT ;  /* 0x000000020302b212 */ /* 0x000fc800078e3cff */
[----:B------:R-:W-:-:S05]  /*1a080*/  @!P3 LOP3.LUT R3, R3, R2, RZ, 0x3c, !PT ;  /* 0x000000020303b212 */ /* 0x000fca00078e3cff */
[----:B------:R1:W2:Y:S04]  /*1a090*/  @!P3 LDG.E.U16 R23, [R2.64] ;  /* 0x0000000a0217b981 */ /* 0x0002a8000c1e1500 */
[----:B-1----:R-:W2:Y:S04]  /*1a0a0*/  LDL R2, [R1+0x308] ;  /* 0x0003080001027983 */ /* 0x002ea80000100800 */
[----:B------:R-:W2:Y:S04]  /*1a0b0*/  LDL R3, [R1+0x30c] ;  /* 0x00030c0001037983 */ /* 0x000ea80000100800 */
[----:B------:R-:W1:Y:S01]  /*1a0c0*/  S2R R19, SR_TID.X ;  /* 0x0000000000137919 */ /* 0x000e620000002100 */
[----:B----4-:R-:W-:-:S02]  /*1a0d0*/  PRMT R18, RZ, 0x7610, R18 ;  /* 0x00007610ff127816 */ /* 0x010fc40000000012 */
[----:B-1----:R-:W-:-:S04]  /*1a0e0*/  SHF.R.U32.HI R19, RZ, 0x4, R19 ;  /* 0x00000004ff137819 */ /* 0x002fc80000011613 */
[----:B------:R-:W-:-:S04]  /*1a0f0*/  SGXT.U32 R19, R19, 0x2 ;  /* 0x000000021313781a */ /* 0x000fc80000000000 */
[----:B------:R-:W-:-:S04]  /*1a100*/  LOP3.LUT R19, R19, 0x1c, RZ, 0xfc, !PT ;  /* 0x0000001c13137812 */ /* 0x000fc800078efcff */
[----:B------:R-:W-:Y:S02]  /*1a110*/  ISETP.GE.AND P2, PT, R19, UR5, PT ;  /* 0x0000000513007c0c */ /* 0x000fe4000bf46270 */
[----:B------:R-:W1:Y:S01]  /*1a120*/  S2R R19, SR_TID.X ;  /* 0x0000000000137919 */ /* 0x000e620000002100 */
[----:B---3--:R-:W-:Y:S02]  /*1a130*/  PRMT R24, RZ, 0x7610, R24 ;  /* 0x00007610ff187816 */ /* 0x008fe40000000018 */
[----:B-1----:R-:W-:-:S04]  /*1a140*/  SHF.R.U32.HI R19, RZ, 0x4, R19 ;  /* 0x00000004ff137819 */ /* 0x002fc80000011613 */
[----:B------:R-:W-:Y:S02]  /*1a150*/  SGXT.U32 R19, R19, 0x2 ;  /* 0x000000021313781a */ /* 0x000fe40000000000 */
[----:B--2---:R-:W-:-:S04]  /*1a160*/  @!P4 LOP3.LUT R3, R3, R2, RZ, 0x3c, !PT ;  /* 0x000000020303c212 */ /* 0x004fc800078e3cff */
[----:B------:R-:W-:-:S04]  /*1a170*/  @!P4 LOP3.LUT R2, R3, R2, RZ, 0x3c, !PT ;  /* 0x000000020302c212 */ /* 0x000fc800078e3cff */
[----:B------:R-:W-:-:S05]  /*1a180*/  @!P4 LOP3.LUT R3, R3, R2, RZ, 0x3c, !PT ;  /* 0x000000020303c212 */ /* 0x000fca00078e3cff */
[----:B------:R1:W2:Y:S04]  /*1a190*/  @!P4 LDG.E.U16 R18, [R2.64] ;  /* 0x0000000a0212c981 */ /* 0x0002a8000c1e1500 */
[----:B-1----:R-:W1:Y:S01]  /*1a1a0*/  S2R R3, SR_TID.X ;  /* 0x0000000000037919 */ /* 0x002e620000002100 */
[----:B------:R-:W-:Y:S01]  /*1a1b0*/  @!P1 IMAD.MOV.U32 R2, RZ, RZ, R15 ;  /* 0x000000ffff029224 */ /* 0x000fe200078e000f */
[----:B------:R-:W-:Y:S02]  /*1a1c0*/  LOP3.LUT R15, R19, 0x24, RZ, 0xfc, !PT ;  /* 0x00000024130f7812 */ /* 0x000fe400078efcff */
[----:B-1----:R-:W-:-:S04]  /*1a1d0*/  SHF.R.U32.HI R3, RZ, 0x4, R3 ;  /* 0x00000004ff037819 */ /* 0x002fc80000011603 */
[----:B------:R-:W-:-:S04]  /*1a1e0*/  SGXT.U32 R3, R3, 0x2 ;  /* 0x000000020303781a */ /* 0x000fc80000000000 */
[----:B------:R-:W-:-:S04]  /*1a1f0*/  LOP3.LUT R3, R3, 0x20, RZ, 0xfc, !PT ;  /* 0x0000002003037812 */ /* 0x000fc800078efcff */
[----:B------:R-:W-:Y:S01]  /*1a200*/  ISETP.GE.AND P3, PT, R3, UR5, PT ;  /* 0x0000000503007c0c */ /* 0x000fe2000bf66270 */
[----:B------:R-:W-:-:S05]  /*1a210*/  @!P1 IMAD.MOV.U32 R3, RZ, RZ, R20 ;  /* 0x000000ffff039224 */ /* 0x000fca00078e0014 */
[----:B------:R1:W3:Y:S01]  /*1a220*/  @!P1 LDG.E.U16 R24, [R2.64] ;  /* 0x0000000a02189981 */ /* 0x0002e2000c1e1500 */
[----:B------:R-:W-:-:S03]  /*1a230*/  ISETP.GE.AND P4, PT, R15, UR5, PT ;  /* 0x000000050f007c0c */ /* 0x000fc6000bf86270 */
[----:B------:R-:W-:Y:S04]  /*1a240*/  STL [R1+0x135c], R23 ;  /* 0x00135c1701007387 */ /* 0x000fe80000100800 */
[----:B------:R-:W4:Y:S01]  /*1a250*/  LDL R20, [R1+0x2dc] ;  /* 0x0002dc0001147983 */ /* 0x000f220000100800 */
[----:B-1----:R-:W-:-:S03]  /*1a260*/  PRMT R3, RZ, 0x7610, R3 ;  /* 0x00007610ff037816 */ /* 0x002fc60000000003 */
[----:B------:R-:W2:Y:S04]  /*1a270*/  LDL.LU R15, [R1+0x1410] ;  /* 0x00141000010f7983 */ /* 0x000ea80000300800 */
[----:B------:R1:W2:Y:S04]  /*1a280*/  @!P0 LDG.E.U16 R3, [R4.64] ;  /* 0x0000000a04038981 */ /* 0x0002a8000c1e1500 */
[----:B-1----:R-:W2:Y:S04]  /*1a290*/  LDL R4, [R1+0x2f0] ;  /* 0x0002f00001047983 */ /* 0x002ea80000100800 */
[----:B------:R-:W2:Y:S01]  /*1a2a0*/  LDL R5, [R1+0x2f4] ;  /* 0x0002f40001057983 */ /* 0x000ea20000100800 */
[----:B0-----:R-:W-:-:S02]  /*1a2b0*/  PRMT R7, RZ, 0x7610, R7 ;  /* 0x00007610ff077816 */ /* 0x001fc40000000007 */
[----:B--2---:R-:W-:-:S04]  /*1a2c0*/  @!P2 LOP3.LUT R5, R5, R4, RZ, 0x3c, !PT ;  /* 0x000000040505a212 */ /* 0x004fc800078e3cff */
[----:B------:R-:W-:-:S04]  /*1a2d0*/  @!P2 LOP3.LUT R4, R5, R4, RZ, 0x3c, !PT ;  /* 0x000000040504a212 */ /* 0x000fc800078e3cff */
[----:B------:R-:W-:-:S05]  /*1a2e0*/  @!P2 LOP3.LUT R5, R5, R4, RZ, 0x3c, !PT ;  /* 0x000000040505a212 */ /* 0x000fca00078e3cff */
[----:B------:R0:W2:Y:S04]  /*1a2f0*/  @!P2 LDG.E.U16 R7, [R4.64] ;  /* 0x0000000a0407a981 */ /* 0x0000a8000c1e1500 */
[----:B0-----:R-:W3:Y:S01]  /*1a300*/  LDL R4, [R1+0x2e8] ;  /* 0x0002e80001047983 */ /* 0x001ee20000100800 */
[----:B------:R-:W-:-:S04]  /*1a310*/  LOP3.LUT R19, R19, 0x28, RZ, 0xfc, !PT ;  /* 0x0000002813137812 */ /* 0x000fc800078efcff */
[----:B------:R-:W-:Y:S02]  /*1a320*/  ISETP.GE.AND P5, PT, R19, UR5, PT ;  /* 0x0000000513007c0c */ /* 0x000fe4000bfa6270 */
[----:B------:R-:W0:Y:S04]  /*1a330*/  S2R R19, SR_TID.X ;  /* 0x0000000000137919 */ /* 0x000e280000002100 */
[----:B--2---:R1:W-:Y:S04]  /*1a340*/  STL [R1+0x1c], R7 ;  /* 0x00001c0701007387 */ /* 0x0043e80000100800 */
[----:B------:R-:W3:Y:S01]  /*1a350*/  LDL R5, [R1+0x2ec] ;  /* 0x0002ec0001057983 */ /* 0x000ee20000100800 */
[----:B0-----:R-:W-:-:S04]  /*1a360*/  SHF.R.U32.HI R19, RZ, 0x4, R19 ;  /* 0x00000004ff137819 */ /* 0x001fc80000011613 */
[----:B------:R-:W-:Y:S02]  /*1a370*/  SGXT.U32 R19, R19, 0x2 ;  /* 0x000000021313781a */ /* 0x000fe40000000000 */
[----:B------:R-:W-:Y:S02]  /*1a380*/  PRMT R2, RZ, 0x7610, R2 ;  /* 0x00007610ff027816 */ /* 0x000fe40000000002 */
[----:B------:R-:W-:-:S04]  /*1a390*/  LOP3.LUT R19, R19, 0x2c, RZ, 0xfc, !PT ;  /* 0x0000002c13137812 */ /* 0x000fc800078efcff */
[----:B------:R-:W-:Y:S02]  /*1a3a0*/  ISETP.GE.AND P0, PT, R19, UR5, PT ;  /* 0x0000000513007c0c */ /* 0x000fe4000bf06270 */
[----:B------:R-:W2:Y:S01]  /*1a3b0*/  LDL.LU R19, [R1+0x140c] ;  /* 0x00140c0001137983 */ /* 0x000ea20000300800 */
[----:B---3--:R-:W-:-:S04]  /*1a3c0*/  @!P3 LOP3.LUT R5, R5, R4, RZ, 0x3c, !PT ;  /* 0x000000040505b212 */ /* 0x008fc800078e3cff */
[----:B------:R-:W-:-:S04]  /*1a3d0*/  @!P3 LOP3.LUT R4, R5, R4, RZ, 0x3c, !PT ;  /* 0x000000040504b212 */ /* 0x000fc800078e3cff */
[----:B------:R-:W-:-:S05]  /*1a3e0*/  @!P3 LOP3.LUT R5, R5, R4, RZ, 0x3c, !PT ;  /* 0x000000040505b212 */ /* 0x000fca00078e3cff */
[----:B------:R0:W3:Y:S04]  /*1a3f0*/  @!P3 LDG.E.U16 R2, [R4.64] ;  /* 0x0000000a0402b981 */ /* 0x0000e8000c1e1500 */
[----:B0-----:R-:W2:Y:S04]  /*1a400*/  LDL R4, [R1+0x2e0] ;  /* 0x0002e00001047983 */ /* 0x001ea80000100800 */
[----:B------:R-:W2:Y:S01]  /*1a410*/  LDL R5, [R1+0x2e4] ;  /* 0x0002e40001057983 */ /* 0x000ea20000100800 */
[----:B------:R-:W-:-:S03]  /*1a420*/  PRMT R15, RZ, 0x7610, R15 ;  /* 0x00007610ff0f7816 */ /* 0x000fc6000000000f */
[----:B-1----:R-:W0:Y:S01]  /*1a430*/  S2R R7, SR_TID.X ;  /* 0x0000000000077919 */ /* 0x002e220000002100 */
[----:B--2---:R-:W-:-:S04]  /*1a440*/  @!P4 LOP3.LUT R5, R5, R4, RZ, 0x3c, !PT ;  /* 0x000000040505c212 */ /* 0x004fc800078e3cff */
[----:B------:R-:W-:-:S04]  /*1a450*/  @!P4 LOP3.LUT R4, R5, R4, RZ, 0x3c, !PT ;  /* 0x000000040504c212 */ /* 0x000fc800078e3cff */
[----:B------:R-:W-:-:S05]  /*1a460*/  @!P4 LOP3.LUT R5, R5, R4, RZ, 0x3c, !PT ;  /* 0x000000040505c212 */ /* 0x000fca00078e3cff */
[----:B------:R-:W2:Y:S01]  /*1a470*/  @!P4 LDG.E.U16 R15, [R4.64] ;  /* 0x0000000a040fc981 */ /* 0x000ea2000c1e1500 */
[----:B0-----:R-:W-:-:S04]  /*1a480*/  SHF.R.U32.HI R7, RZ, 0x4, R7 ;  /* 0x00000004ff077819 */ /* 0x001fc80000011607 */
[----:B------:R-:W-:-:S04]  /*1a490*/  SGXT.U32 R7, R7, 0x2 ;  /* 0x000000020707781a */ /* 0x000fc80000000000 */
[----:B------:R-:W-:-:S04]  /*1a4a0*/  LOP3.LUT R7, R7, 0x30, RZ, 0xfc, !PT ;  /* 0x0000003007077812 */ /* 0x000fc800078efcff */
[----:B------:R-:W-:Y:S02]  /*1a4b0*/  ISETP.GE.AND P1, PT, R7, UR5, PT ;  /* 0x0000000507007c0c */ /* 0x000fe4000bf26270 */
[----:B------:R-:W3:Y:S04]  /*1a4c0*/  LDL.LU R7, [R1+0x1408] ;  /* 0x0014080001077983 */ /* 0x000ee80000300800 */
[----:B--2---:R0:W-:Y:S04]  /*1a4d0*/  STL [R1+0x78], R15 ;  /* 0x0000780f01007387 */ /* 0x0041e80000100800 */
[----:B0-----:R-:W2:Y:S04]  /*1a4e0*/  LDL.LU R15, [R1+0x1404] ;  /* 0x00140400010f7983 */ /* 0x001ea80000300800 */
[----:B------:R-:W2:Y:S01]  /*1a4f0*/  LDL R5, [R1+0x2d8] ;  /* 0x0002d80001057983 */ /* 0x000ea20000100800 */
[----:B------:R-:W-:Y:S01]  /*1a500*/  PRMT R19, RZ, 0x7610, R19 ;  /* 0x00007610ff137816 */ /* 0x000fe20000000013 */
[----:B----4-:R-:W-:-:S05]  /*1a510*/  @!P5 IMAD.MOV.U32 R4, RZ, RZ, R20 ;  /* 0x000000ffff04d224 */ /* 0x010fca00078e0014 */
[----:B--2---:R0:W2:Y:S04]  /*1a520*/  @!P5 LDG.E.U16 R19, [R4.64] ;  /* 0x0000000a0413d981 */ /* 0x0040a8000c1e1500 */
[----:B0-----:R-:W4:Y:S04]  /*1a530*/  LDL R4, [R1+0x2d0] ;  /* 0x0002d00001047983 */ /* 0x001f280000100800 */
[----:B------:R-:W4:Y:S01]  /*1a540*/  LDL R5, [R1+0x2d4] ;  /* 0x0002d40001057983 */ /* 0x000f220000100800 */
[----:B------:R-:W-:Y:S02]  /*1a550*/  PRMT R15, RZ, 0x7610, R15 ;  /* 0x00007610ff0f7816 */ /* 0x000fe4000000000f */
[----:B----4-:R-:W-:-:S04]  /*1a560*/  @!P0 LOP3.LUT R5, R5, R4, RZ, 0x3c, !PT ;  /* 0x0000000405058212 */ /* 0x010fc800078e3cff */
[----:B------:R-:W-:-:S04]  /*1a570*/  @!P0 LOP3.LUT R4, R5, R4, RZ, 0x3c, !PT ;  /* 0x0000000405048212 */ /* 0x000fc800078e3cff */
[----:B------:R-:W-:-:S05]  /*1a580*/  @!P0 LOP3.LUT R5, R5, R4, RZ, 0x3c, !PT ;  /* 0x0000000405058212 */ /* 0x000fca00078e3cff */
[----:B------:R-:W4:Y:S01]  /*1a590*/  @!P0 LDG.E.U16 R15, [R4.64] ;  /* 0x0000000a040f8981 */ /* 0x000f22000c1e1500 */
[----:B------:R-:W-:Y:S02]  /*1a5a0*/  SHF.R.U32.HI R14, RZ, 0x4, R14 ;  /* 0x00000004ff0e7819 */ /* 0x000fe4000001160e */
[----:B------:R-:W-:Y:S02]  /*1a5b0*/  LOP3.LUT R20, R21, 0x34, RZ, 0xfc, !PT ;  /* 0x0000003415147812 */ /* 0x000fe400078efcff */
[----:B------:R-:W-:Y:S02]  /*1a5c0*/  IADD3 R14, R14, 0x3c, RZ ;  /* 0x0000003c0e0e7810 */ /* 0x000fe40007ffe0ff */
[----:B------:R-:W-:Y:S02]  /*1a5d0*/  ISETP.GE.AND P2, PT, R20, UR5, PT ;  /* 0x0000000514007c0c */ /* 0x000fe4000bf46270 */
[----:B------:R-:W2:Y:S01]  /*1a5e0*/  LDL.LU R20, [R1+0x1400] ;  /* 0x0014000001147983 */ /* 0x000ea20000300800 */
[----:B------:R-:W-:-:S03]  /*1a5f0*/  ISETP.GE.AND P4, PT, R14, UR5, PT ;  /* 0x000000050e007c0c */ /* 0x000fc6000bf86270 */
[----:B------:R-:W2:Y:S01]  /*1a600*/  LDL.LU R14, [R1+0x13fc] ;  /* 0x0013fc00010e7983 */ /* 0x000ea20000300800 */
[----:B------:R-:W-:-:S03]  /*1a610*/  LOP3.LUT R21, R21, 0x38, RZ, 0xfc, !PT ;  /* 0x0000003815157812 */ /* 0x000fc600078efcff */
[----:B----4-:R0:W-:Y:S04]  /*1a620*/  STL [R1+0x74], R15 ;  /* 0x0000740f01007387 */ /* 0x0101e80000100800 */
[----:B0-----:R-:W4:Y:S04]  /*1a630*/  LDL.LU R15, [R1+0x13f8] ;  /* 0x0013f800010f7983 */ /* 0x001f280000300800 */
[----:B------:R-:W3:Y:S04]  /*1a640*/  LDL R4, [R1+0x2c8] ;  /* 0x0002c80001047983 */ /* 0x000ee80000100800 */
[----:B------:R-:W3:Y:S01]  /*1a650*/  LDL R5, [R1+0x2cc] ;  /* 0x0002cc0001057983 */ /* 0x000ee20000100800 */
[----:B------:R-:W-:-:S03]  /*1a660*/  ISETP.GE.AND P3, PT, R21, UR5, PT ;  /* 0x0000000515007c0c */ /* 0x000fc6000bf66270 */
[----:B------:R-:W0:Y:S01]  /*1a670*/  S2R R21, SR_TID.X ;  /* 0x0000000000157919 */ /* 0x000e220000002100 */
[----:B--2---:R-:W-:Y:S02]  /*1a680*/  PRMT R20, RZ, 0x7610, R20 ;  /* 0x00007610ff147816 */ /* 0x004fe40000000014 */
[----:B0-----:R-:W-:-:S04]  /*1a690*/  LOP3.LUT R21, R21, 0x3f, RZ, 0xc0, !PT ;  /* 0x0000003f15157812 */ /* 0x001fc800078ec0ff */
        /* <DEDUP_REMOVED lines=8> */
[----:B------:R-:W-:Y:S02]  /*1a720*/  PRMT R14, RZ, 0x7610, R14 ;  /* 0x00007610ff0e7816 */ /* 0x000fe4000000000e */
[----:B--2---:R-:W-:-:S04]  /*1a730*/  @!P2 LOP3.LUT R5, R5, R4, RZ, 0x3c, !PT ;  /* 0x000000040505a212 */ /* 0x004fc800078e3cff */
[----:B------:R-:W-:-:S04]  /*1a740*/  @!P2 LOP3.LUT R4, R5, R4, RZ, 0x3c, !PT ;  /* 0x000000040504a212 */ /* 0x000fc800078e3cff */
[----:B------:R-:W-:-:S05]  /*1a750*/  @!P2 LOP3.LUT R5, R5, R4, RZ, 0x3c, !PT ;  /* 0x000000040505a212 */ /* 0x000fca00078e3cff */
[----:B------:R-:W2:Y:S04]  /*1a760*/  @!P2 LDG.E.U16 R14, [R4.64] ;  /* 0x0000000a040ea981 */ /* 0x000ea8000c1e1500 */
[----:B--2---:R0:W-:Y:S04]  /*1a770*/  STL [R1+0x70], R14 ;  /* 0x0000700e01007387 */ /* 0x0041e80000100800 */
[----:B0-----:R-:W2:Y:S04]  /*1a780*/  LDL.LU R14, [R1+0x13f0] ;  /* 0x0013f000010e7983 */ /* 0x001ea80000300800 */
[----:B------:R-:W2:Y:S04]  /*1a790*/  LDL R4, [R1+0x2b8] ;  /* 0x0002b80001047983 */ /* 0x000ea80000100800 */
[----:B------:R-:W2:Y:S01]  /*1a7a0*/  LDL R5, [R1+0x2bc] ;  /* 0x0002bc0001057983 */ /* 0x000ea20000100800 */
[----:B------:R-:W-:-:S02]  /*1a7b0*/  PRMT R21, RZ, 0x7610, R21 ;  /* 0x00007610ff157816 */ /* 0x000fc40000000015 */
[----:B--2---:R-:W-:-:S04]  /*1a7c0*/  @!P3 LOP3.LUT R5, R5, R4, RZ, 0x3c, !PT ;  /* 0x000000040505b212 */ /* 0x004fc800078e3cff */
[----:B------:R-:W-:-:S04]  /*1a7d0*/  @!P3 LOP3.LUT R4, R5, R4, RZ, 0x3c, !PT ;  /* 0x000000040504b212 */ /* 0x000fc800078e3cff */
[----:B------:R-:W-:-:S05]  /*1a7e0*/  @!P3 LOP3.LUT R5, R5, R4, RZ, 0x3c, !PT ;  /* 0x000000040505b212 */ /* 0x000fca00078e3cff */
[----:B------:R0:W2:Y:S04]  /*1a7f0*/  @!P3 LDG.E.U16 R21, [R4.64] ;  /* 0x0000000a0415b981 */ /* 0x0000a8000c1e1500 */
[----:B0-----:R-:W2:Y:S04]  /*1a800*/  LDL R4, [R1+0x2b0] ;  /* 0x0002b00001047983 */ /* 0x001ea80000100800 */
[----:B------:R-:W2:Y:S01]  /*1a810*/  LDL R5, [R1+0x2b4] ;  /* 0x0002b40001057983 */ /* 0x000ea20000100800 */
[----:B----4-:R-:W-:Y:S02]  /*1a820*/  PRMT R15, RZ, 0x7610, R15 ;  /* 0x00007610ff0f7816 */ /* 0x010fe4000000000f */
[----:B--2---:R-:W-:-:S04]  /*1a830*/  @!P4 LOP3.LUT R5, R5, R4, RZ, 0x3c, !PT ;  /* 0x000000040505c212 */ /* 0x004fc800078e3cff */
[----:B------:R-:W-:-:S04]  /*1a840*/  @!P4 LOP3.LUT R4, R5, R4, RZ, 0x3c, !PT ;  /* 0x000000040504c212 */ /* 0x000fc800078e3cff */
[----:B------:R-:W-:-:S05]  /*1a850*/  @!P4 LOP3.LUT R5, R5, R4, RZ, 0x3c, !PT ;  /* 0x000000040505c212 */ /* 0x000fca00078e3cff */
[----:B------:R-:W2:Y:S01]  /*1a860*/  @!P4 LDG.E.U16 R15, [R4.64] ;  /* 0x0000000a040fc981 */ /* 0x000ea2000c1e1500 */
[----:B------:R-:W-:-:S03]  /*1a870*/  PRMT R7, RZ, 0x7610, R7 ;  /* 0x00007610ff077816 */ /* 0x000fc60000000007 */
[----:B------:R-:W-:Y:S06]  /*1a880*/  BAR.SYNC.DEFER_BLOCKING 0x0 ;  /* 0x0000000000007b1d */ /* 0x000fec0000010000 */
[----:B--2---:R0:W-:Y:S04]  /*1a890*/  STL [R1+0x6c], R15 ;  /* 0x00006c0f01007387 */ /* 0x0041e80000100800 */
[----:B0-----:R-:W2:Y:S04]  /*1a8a0*/  LDL.LU R15, [R1+0x13ec] ;  /* 0x0013ec00010f7983 */ /* 0x001ea80000300800 */
[----:B------:R-:W4:Y:S04]  /*1a8b0*/  LDL R4, [R1+0xb24] ;  /* 0x000b240001047983 */ /* 0x000f280000100800 */
[----:B------:R-:W4:Y:S02]  /*1a8c0*/  LDL R5, [R1+0xb28] ;  /* 0x000b280001057983 */ /* 0x000f240000100800 */
[----:B----4-:R-:W-:-:S04]  /*1a8d0*/  @!P0 LOP3.LUT R5, R5, R4, RZ, 0x3c, !PT ;  /* 0x0000000405058212 */ /* 0x010fc800078e3cff */
[----:B------:R-:W-:-:S04]  /*1a8e0*/  @!P0 LOP3.LUT R4, R5, R4, RZ, 0x3c, !PT ;  /* 0x0000000405048212 */ /* 0x000fc800078e3cff */
[----:B------:R-:W-:-:S05]  /*1a8f0*/  @!P0 LOP3.LUT R5, R5, R4, RZ, 0x3c, !PT ;  /* 0x0000000405058212 */ /* 0x000fca00078e3cff */
[----:B------:R-:W4:Y:S04]  /*1a900*/  @!P0 LDG.E.U16 R7, [R4.64] ;  /* 0x0000000a04078981 */ /* 0x000f28000c1e1500 */
[----:B----4-:R0:W-:Y:S04]  /*1a910*/  STL [R1+0x18], R7 ;  /* 0x0000180701007387 */ /* 0x0101e80000100800 */
[----:B0-----:R-:W4:Y:S04]  /*1a920*/  LDL.LU R7, [R1+0x13e8] ;  /* 0x0013e80001077983 */ /* 0x001f280000300800 */
[----:B------:R-:W2:Y:S04]  /*1a930*/  LDL R4, [R1+0xb04] ;  /* 0x000b040001047983 */ /* 0x000ea80000100800 */
[----:B------:R-:W2:Y:S01]  /*1a940*/  LDL R5, [R1+0xb08] ;  /* 0x000b080001057983 */ /* 0x000ea20000100800 */
[----:B------:R-:W-:-:S02]  /*1a950*/  PRMT R14, RZ, 0x7610, R14 ;  /* 0x00007610ff0e7816 */ /* 0x000fc4000000000e */
        /* <DEDUP_REMOVED lines=15> */
[----:B------:R-:W-:Y:S02]  /*1aa50*/  PRMT R14, RZ, 0x7610, R14 ;  /* 0x00007610ff0e7816 */ /* 0x000fe4000000000e */
[----:B--2---:R-:W-:-:S04]  /*1aa60*/  @!P0 LOP3.LUT R5, R5, R4, RZ, 0x3c, !PT ;  /* 0x0000000405058212 */ /* 0x004fc800078e3cff */
[----:B------:R-:W-:-:S04]  /*1aa70*/  @!P0 LOP3.LUT R4, R5, R4, RZ, 0x3c, !PT ;  /* 0x0000000405048212 */ /* 0x000fc800078e3cff */
[----:B------:R-:W-:-:S05]  /*1aa80*/  @!P0 LOP3.LUT R5, R5, R4, RZ, 0x3c, !PT ;  /* 0x0000000405058212 */ /* 0x000fca00078e3cff */
[----:B------:R-:W2:Y:S04]  /*1aa90*/  @!P0 LDG.E.U16 R14, [R4.64] ;  /* 0x0000000a040e8981 */ /* 0x000ea8000c1e1500 */
[----:B------:R0:W-:Y:S04]  /*1aaa0*/  STL [R1+0x68], R15 ;  /* 0x0000680f01007387 */ /* 0x0001e80000100800 */
[----:B0-----:R-:W3:Y:S04]  /*1aab0*/  LDL R15, [R1+0x948] ;  /* 0x00094800010f7983 */ /* 0x001ee80000100800 */
[----:B--2---:R0:W-:Y:S04]  /*1aac0*/  STL [R1+0x60], R14 ;  /* 0x0000600e01007387 */ /* 0x0041e80000100800 */
[----:B0-----:R-:W2:Y:S04]  /*1aad0*/  LDL.LU R14, [R1+0x13e0] ;  /* 0x0013e000010e7983 */ /* 0x001ea80000300800 */
[----:B------:R-:W2:Y:S04]  /*1aae0*/  LDL R4, [R1+0xa44] ;  /* 0x000a440001047983 */ /* 0x000ea80000100800 */
[----:B------:R-:W2:Y:S01]  /*1aaf0*/  LDL R5, [R1+0xa48] ;  /* 0x000a480001057983 */ /* 0x000ea20000100800 */
[----:B----4-:R-:W-:-:S02]  /*1ab00*/  PRMT R7, RZ, 0x7610, R7 ;  /* 0x00007610ff077816 */ /* 0x010fc40000000007 */
[----:B--2---:R-:W-:-:S04]  /*1ab10*/  @!P0 LOP3.LUT R5, R5, R4, RZ, 0x3c, !PT ;  /* 0x0000000405058212 */ /* 0x004fc800078e3cff */
[----:B------:R-:W-:-:S04]  /*1ab20*/  @!P0 LOP3.LUT R4, R5, R4, RZ, 0x3c, !PT ;  /* 0x0000000405048212 */ /* 0x000fc800078e3cff */
[----:B------:R-:W-:-:S05]  /*1ab30*/  @!P0 LOP3.LUT R5, R5, R4, RZ, 0x3c, !PT ;  /* 0x0000000405058212 */ /* 0x000fca00078e3cff */
[----:B------:R-:W2:Y:S04]  /*1ab40*/  @!P0 LDG.E.U16 R7, [R4.64] ;  /* 0x0000000a04078981 */ /* 0x000ea8000c1e1500 */
[----:B--2---:R0:W-:Y:S04]  /*1ab50*/  STL [R1+0x5c], R7 ;  /* 0x00005c0701007387 */ /* 0x0041e80000100800 */
[----:B0-----:R-:W2:Y:S04]  /*1ab60*/  LDL.LU R7, [R1+0x13dc] ;  /* 0x0013dc0001077983 */ /* 0x001ea80000300800 */
[----:B------:R-:W4:Y:S04]  /*1ab70*/  LDL R4, [R1+0xa04] ;  /* 0x000a040001047983 */ /* 0x000f280000100800 */
[----:B------:R-:W4:Y:S01]  /*1ab80*/  LDL R5, [R1+0xa08] ;  /* 0x000a080001057983 */ /* 0x000f220000100800 */
[----:B------:R-:W-:-:S02]  /*1ab90*/  PRMT R11, RZ, 0x7610, R11 ;  /* 0x00007610ff0b7816 */ /* 0x000fc4000000000b */
        /* <DEDUP_REMOVED lines=21> */
[----:B------:R-:W2:Y:S01]  /*1acf0*/  @!P0 LDG.E.U16 R6, [R4.64] ;  /* 0x0000000a04068981 */ /* 0x000ea2000c1e1500 */
[----:B------:R-:W-:-:S03]  /*1ad00*/  PRMT R14, RZ, 0x7610, R14 ;  /* 0x00007610ff0e7816 */ /* 0x000fc6000000000e */
[----:B--2---:R0:W-:Y:S04]  /*1ad10*/  STL [R1+0x50], R6 ;  /* 0x0000500601007387 */ /* 0x0041e80000100800 */
[----:B0-----:R-:W2:Y:S04]  /*1ad20*/  LDL.LU R6, [R1+0x13d0] ;  /* 0x0013d00001067983 */ /* 0x001ea80000300800 */
[----:B------:R-:W2:Y:S01]  /*1ad30*/  LDL R5, [R1+0x944] ;  /* 0x0009440001057983 */ /* 0x000ea20000100800 */
[----:B---3--:R-:W-:Y:S01]  /*1ad40*/  @!P0 IMAD.MOV.U32 R4, RZ, RZ, R15 ;  /* 0x000000ffff048224 */ /* 0x008fe200078e000f */
[----:B------:R-:W-:-:S02]  /*1ad50*/  PRMT R10, RZ, 0x7610, R10 ;  /* 0x00007610ff0a7816 */ /* 0x000fc4000000000a */
[----:B------:R-:W3:Y:S04]  /*1ad60*/  LDL R15, [R1+0x7c4] ;  /* 0x0007c400010f7983 */ /* 0x000ee80000100800 */
[----:B--2---:R0:W2:Y:S04]  /*1ad70*/  @!P0 LDG.E.U16 R14, [R4.64] ;  /* 0x0000000a040e8981 */ /* 0x0040a8000c1e1500 */
[----:B0-----:R-:W2:Y:S04]  /*1ad80*/  LDL R4, [R1+0x904] ;  /* 0x0009040001047983 */ /* 0x001ea80000100800 */
[----:B------:R-:W2:Y:S02]  /*1ad90*/  LDL R5, [R1+0x908] ;  /* 0x0009080001057983 */ /* 0x000ea40000100800 */
        /* <DEDUP_REMOVED lines=41> */
[----:B------:R3:W2:Y:S01]  /*1b030*/  @!P0 LDG.E.U16 R29, [R4.64] ;  /* 0x0000000a041d8981 */ /* 0x0006a2000c1e1500 */
[----:B------:R-:W-:Y:S01]  /*1b040*/  PRMT R7, RZ, 0x7610, R7 ;  /* 0x00007610ff077816 */ /* 0x000fe20000000007 */
[----:B---3--:R-:W-:Y:S02]  /*1b050*/  @!P0 IMAD.MOV.U32 R4, RZ, RZ, R14 ;  /* 0x000000ffff048224 */ /* 0x008fe400078e000e */
[----:B------:R-:W-:-:S05]  /*1b060*/  @!P0 IMAD.MOV.U32 R5, RZ, RZ, R15 ;  /* 0x000000ffff058224 */ /* 0x000fca00078e000f */
[----:B------:R0:W3:Y:S04]  /*1b070*/  @!P0 LDG.E.U16 R7, [R4.64] ;  /* 0x0000000a04078981 */ /* 0x0000e8000c1e1500 */
[----:B--2---:R1:W-:Y:S04]  /*1b080*/  STL [R1+0x38], R29 ;  /* 0x0000381d01007387 */ /* 0x0043e80000100800 */
[----:B-1----:R-:W2:Y:S04]  /*1b090*/  LDL.LU R29, [R1+0x13bc] ;  /* 0x0013bc00011d7983 */ /* 0x002ea80000300800 */
[----:B0-----:R-:W2:Y:S04]  /*1b0a0*/  LDL R4, [R1+0x784] ;  /* 0x0007840001047983 */ /* 0x001ea80000100800 */
[----:B------:R-:W2:Y:S01]  /*1b0b0*/  LDL R5, [R1+0x788] ;  /* 0x0007880001057983 */ /* 0x000ea20000100800 */
[----:B------:R-:W-:-:S03]  /*1b0c0*/  PRMT R28, RZ, 0x7610, R28 ;  /* 0x00007610ff1c7816 */ /* 0x000fc6000000001c */
[----:B------:R-:W3:Y:S04]  /*1b0d0*/  LDL R15, [R1+0x688] ;  /* 0x00068800010f7983 */ /* 0x000ee80000100800 */
[----:B------:R-:W3:Y:S01]  /*1b0e0*/  LDL R14, [R1+0x644] ;  /* 0x00064400010e7983 */ /* 0x000ee20000100800 */
[----:B--2---:R-:W-:-:S04]  /*1b0f0*/  @!P0 LOP3.LUT R5, R5, R4, RZ, 0x3c, !PT ;  /* 0x0000000405058212 */ /* 0x004fc800078e3cff */
[----:B------:R-:W-:-:S04]  /*1b100*/  @!P0 LOP3.LUT R4, R5, R4, RZ, 0x3c, !PT ;  /* 0x0000000405048212 */ /* 0x000fc800078e3cff */
[----:B------:R-:W-:-:S05]  /*1b110*/  @!P0 LOP3.LUT R5, R5, R4, RZ, 0x3c, !PT ;  /* 0x0000000405058212 */ /* 0x000fca00078e3cff */
[----:B------:R-:W2:Y:S04]  /*1b120*/  @!P0 LDG.E.U16 R28, [R4.64] ;  /* 0x0000000a041c8981 */ /* 0x000ea8000c1e1500 */
[----:B---3--:R0:W-:Y:S04]  /*1b130*/  STL [R1+0x34], R7 ;  /* 0x0000340701007387 */ /* 0x0081e80000100800 */
        /* <DEDUP_REMOVED lines=9> */
[----:B------:R0:W2:Y:S04]  /*1b1d0*/  @!P0 LDG.E.U16 R11, [R4.64] ;  /* 0x0000000a040b8981 */ /* 0x0000a8000c1e1500 */
[----:B0-----:R-:W4:Y:S04]  /*1b1e0*/  LDL R4, [R1+0x704] ;  /* 0x0007040001047983 */ /* 0x001f280000100800 */
[----:B------:R-:W4:Y:S01]  /*1b1f0*/  LDL R5, [R1+0x708] ;  /* 0x0007080001057983 */ /* 0x000f220000100800 */
[----:B------:R-:W-:Y:S02]  /*1b200*/  PRMT R27, RZ, 0x7610, R27 ;  /* 0x00007610ff1b7816 */ /* 0x000fe4000000001b */
[----:B----4-:R-:W-:-:S04]  /*1b210*/  @!P0 LOP3.LUT R5, R5, R4, RZ, 0x3c, !PT ;  /* 0x0000000405058212 */ /* 0x010fc800078e3cff */
[----:B------:R-:W-:-:S04]  /*1b220*/  @!P0 LOP3.LUT R4, R5, R4, RZ, 0x3c, !PT ;  /* 0x0000000405048212 */ /* 0x000fc800078e3cff */
[----:B------:R-:W-:-:S05]  /*1b230*/  @!P0 LOP3.LUT R5, R5, R4, RZ, 0x3c, !PT ;  /* 0x0000000405058212 */ /* 0x000fca00078e3cff */
[----:B------:R-:W4:Y:S04]  /*1b240*/  @!P0 LDG.E.U16 R27, [R4.64] ;  /* 0x0000000a041b8981 */ /* 0x000f28000c1e1500 */
[----:B--2---:R0:W-:Y:S04]  /*1b250*/  STL [R1+0x2c], R11 ;  /* 0x00002c0b01007387 */ /* 0x0041e80000100800 */
[----:B0-----:R-:W2:Y:S04]  /*1b260*/  LDL R11, [R1+0x608] ;  /* 0x00060800010b7983 */ /* 0x001ea80000100800 */
        /* <DEDUP_REMOVED lines=13> */
[----:B------:R-:W-:Y:S01]  /*1b340*/  @!P0 IMAD.MOV.U32 R4, RZ, RZ, R15 ;  /* 0x000000ffff048224 */ /* 0x000fe200078e000f */
[----:B------:R-:W-:-:S04]  /*1b350*/  PRMT R6, RZ, 0x7610, R6 ;  /* 0x00007610ff067816 */ /* 0x000fc80000000006 */
[----:B--2---:R3:W2:Y:S02]  /*1b360*/  @!P0 LDG.E.U16 R9, [R4.64] ;  /* 0x0000000a04098981 */ /* 0x0046a4000c1e1500 */
[----:B---3--:R-:W-:Y:S02]  /*1b370*/  @!P0 IMAD.MOV.U32 R4, RZ, RZ, R7 ;  /* 0x000000ffff048224 */ /* 0x008fe400078e0007 */
[----:B------:R-:W-:-:S05]  /*1b380*/  @!P0 IMAD.MOV.U32 R5, RZ, RZ, R14 ;  /* 0x000000ffff058224 */ /* 0x000fca00078e000e */
[----:B------:R0:W3:Y:S04]  /*1b390*/  @!P0 LDG.E.U16 R6, [R4.64] ;  /* 0x0000000a04068981 */ /* 0x0000e8000c1e1500 */
[----:B--2---:R1:W-:Y:S04]  /*1b3a0*/  STL [R1+0x20], R9 ;  /* 0x0000200901007387 */ /* 0x0043e80000100800 */
[----:B0-----:R-:W2:Y:S01]  /*1b3b0*/  LDL R5, [R1+0x604] ;  /* 0x0006040001057983 */ /* 0x001ea20000100800 */
[----:B------:R-:W-:Y:S01]  /*1b3c0*/  PRMT R10, RZ, 0x7610, R10 ;  /* 0x00007610ff0a7816 */ /* 0x000fe2000000000a */
[----:B------:R-:W-:-:S02]  /*1b3d0*/  @!P0 IMAD.MOV.U32 R4, RZ, RZ, R11 ;  /* 0x000000ffff048224 */ /* 0x000fc400078e000b */
[----:B------:R-:W4:Y:S04]  /*1b3e0*/  LDL R15, [R1+0x544] ;  /* 0x00054400010f7983 */ /* 0x000f280000100800 */
[----:B-1----:R-:W4:Y:S04]  /*1b3f0*/  LDL R9, [R1+0x588] ;  /* 0x0005880001097983 */ /* 0x002f280000100800 */
[----:B------:R-:W4:Y:S04]  /*1b400*/  LDL R14, [R1+0x548] ;  /* 0x00054800010e7983 */ /* 0x000f280000100800 */
[----:B------:R-:W4:Y:S04]  /*1b410*/  LDL R7, [R1+0x504] ;  /* 0x0005040001077983 */ /* 0x000f280000100800 */
[----:B---3--:R0:W-:Y:S01]  /*1b420*/  STL [R1+0x14], R6 ;  /* 0x0000140601007387 */ /* 0x0081e20000100800 */
[----:B------:R-:W-:-:S03]  /*1b430*/  PRMT R25, RZ, 0x7610, R25 ;  /* 0x00007610ff197816 */ /* 0x000fc60000000019 */
[----:B------:R-:W3:Y:S04]  /*1b440*/  LDL R11, [R1+0x4c4] ;  /* 0x0004c400010b7983 */ /* 0x000ee80000100800 */
[----:B0-----:R-:W3:Y:S04]  /*1b450*/  LDL R6, [R1+0x508] ;  /* 0x0005080001067983 */ /* 0x001ee80000100800 */
        /* <DEDUP_REMOVED lines=11> */
[----:B------:R-:W2:Y:S01]  /*1b510*/  LDL R5, [R1+0x584] ;  /* 0x0005840001057983 */ /* 0x000ea20000100800 */
[----:B------:R-:W-:Y:S01]  /*1b520*/  PRMT R8, RZ, 0x7610, R8 ;  /* 0x00007610ff087816 */ /* 0x000fe20000000008 */
[----:B----4-:R-:W-:Y:S01]  /*1b530*/  @!P0 IMAD.MOV.U32 R4, RZ, RZ, R9 ;  /* 0x000000ffff048224 */ /* 0x010fe200078e0009 */
[----:B------:R-:W-:Y:S01]  /*1b540*/  PRMT R13, RZ, 0x7610, R13 ;  /* 0x00007610ff0d7816 */ /* 0x000fe2000000000d */
[----:B------:R-:W4:Y:S01]  /*1b550*/  LDL R9, [R1+0x484] ;  /* 0x0004840001097983 */ /* 0x000f220000100800 */
[----:B------:R-:W-:-:S03]  /*1b560*/  PRMT R12, RZ, 0x7610, R12 ;  /* 0x00007610ff0c7816 */ /* 0x000fc6000000000c */
[----:B--2---:R0:W2:Y:S02]  /*1b570*/  @!P0 LDG.E.U16 R8, [R4.64] ;  /* 0x0000000a04088981 */ /* 0x0040a4000c1e1500 */
[----:B0-----:R-:W-:Y:S02]  /*1b580*/  @!P0 IMAD.MOV.U32 R4, RZ, RZ, R14 ;  /* 0x000000ffff048224 */ /* 0x001fe400078e000e */
[----:B------:R-:W-:-:S05]  /*1b590*/  @!P0 IMAD.MOV.U32 R5, RZ, RZ, R15 ;  /* 0x000000ffff058224 */ /* 0x000fca00078e000f */
[----:B------:R3:W4:Y:S01]  /*1b5a0*/  @!P0 LDG.E.U16 R13, [R4.64] ;  /* 0x0000000a040d8981 */ /* 0x000722000c1e1500 */
[----:B------:R-:W-:Y:S01]  /*1b5b0*/  PRMT R29, RZ, 0x7610, R29 ;  /* 0x00007610ff1d7816 */ /* 0x000fe2000000001d */
[----:B---3--:R-:W-:Y:S02]  /*1b5c0*/  @!P0 IMAD.MOV.U32 R4, RZ, RZ, R6 ;  /* 0x000000ffff048224 */ /* 0x008fe400078e0006 */
[----:B------:R-:W-:-:S05]  /*1b5d0*/  @!P0 IMAD.MOV.U32 R5, RZ, RZ, R7 ;  /* 0x000000ffff058224 */ /* 0x000fca00078e0007 */
[----:B------:R0:W3:Y:S02]  /*1b5e0*/  @!P0 LDG.E.U16 R12, [R4.64] ;  /* 0x0000000a040c8981 */ /* 0x0000e4000c1e1500 */
[----:B0-----:R-:W-:Y:S02]  /*1b5f0*/  @!P0 IMAD.MOV.U32 R4, RZ, RZ, R10 ;  /* 0x000000ffff048224 */ /* 0x001fe400078e000a */
[----:B------:R-:W-:-:S05]  /*1b600*/  @!P0 IMAD.MOV.U32 R5, RZ, RZ, R11 ;  /* 0x000000ffff058224 */ /* 0x000fca00078e000b */
[----:B------:R4:W3:Y:S04]  /*1b610*/  @!P0 LDG.E.U16 R29, [R4.64] ;  /* 0x0000000a041d8981 */ /* 0x0008e8000c1e1500 */
[----:B--2---:R0:W-:Y:S04]  /*1b620*/  STL [R1+0x8], R8 ;  /* 0x0000080801007387 */ /* 0x0041e80000100800 */
[----:B------:R-:W2:Y:S04]  /*1b630*/  LDL R7, [R1+0x444] ;  /* 0x0004440001077983 */ /* 0x000ea80000100800 */
[----:B------:R-:W2:Y:S04]  /*1b640*/  LDL R6, [R1+0x448] ;  /* 0x0004480001067983 */ /* 0x000ea80000100800 */
[----:B0-----:R-:W2:Y:S04]  /*1b650*/  LDL R8, [R1+0x488] ;  /* 0x0004880001087983 */ /* 0x001ea80000100800 */
[----:B------:R-:W2:Y:S04]  /*1b660*/  LDL R11, [R1+0x404] ;  /* 0x00040400010b7983 */ /* 0x000ea80000100800 */
[----:B------:R-:W2:Y:S01]  /*1b670*/  LDL R10, [R1+0x408] ;  /* 0x00040800010a7983 */ /* 0x000ea20000100800 */
[----:B----4-:R-:W-:Y:S01]  /*1b680*/  @!P0 IMAD.MOV.U32 R5, RZ, RZ, R9 ;  /* 0x000000ffff058224 */ /* 0x010fe200078e0009 */
[----:B------:R-:W-:-:S02]  /*1b690*/  PRMT R28, RZ, 0x7610, R28 ;  /* 0x00007610ff1c7816 */ /* 0x000fc4000000001c */
[----:B---3--:R-:W-:Y:S04]  /*1b6a0*/  STL [R1+0x131c], R29 ;  /* 0x00131c1d01007387 */ /* 0x008fe80000100800 */
[----:B------:R-:W-:Y:S04]  /*1b6b0*/  STL [R1+0x133c], R29 ;  /* 0x00133c1d01007387 */ /* 0x000fe80000100800 */
[----:B------:R-:W3:Y:S01]  /*1b6c0*/  LDL R9, [R1+0x3c4] ;  /* 0x0003c40001097983 */ /* 0x000ee20000100800 */
[----:B--2---:R-:W-:-:S03]  /*1b6d0*/  @!P0 IMAD.MOV.U32 R4, RZ, RZ, R8 ;  /* 0x000000ffff048224 */ /* 0x004fc600078e0008 */
[----:B------:R-:W2:Y:S04]  /*1b6e0*/  LDL R8, [R1+0x3c8] ;  /* 0x0003c80001087983 */ /* 0x000ea80000100800 */
[----:B------:R0:W4:Y:S01]  /*1b6f0*/  @!P0 LDG.E.U16 R28, [R4.64] ;  /* 0x0000000a041c8981 */ /* 0x000122000c1e1500 */
[----:B------:R-:W-:Y:S02]  /*1b700*/  PRMT R27, RZ, 0x7610, R27 ;  /* 0x00007610ff1b7816 */ /* 0x000fe4000000001b */
[----:B------:R-:W-:Y:S01]  /*1b710*/  PRMT R26, RZ, 0x7610, R26 ;  /* 0x00007610ff1a7816 */ /* 0x000fe2000000001a */
[----:B0-----:R-:W-:Y:S02]  /*1b720*/  @!P0 IMAD.MOV.U32 R4, RZ, RZ, R6 ;  /* 0x000000ffff048224 */ /* 0x001fe400078e0006 */
[----:B------:R-:W-:-:S05]  /*1b730*/  @!P0 IMAD.MOV.U32 R5, RZ, RZ, R7 ;  /* 0x000000ffff058224 */ /* 0x000fca00078e0007 */
[----:B------:R0:W4:Y:S01]  /*1b740*/  @!P0 LDG.E.U16 R27, [R4.64] ;  /* 0x0000000a041b8981 */ /* 0x000122000c1e1500 */
[----:B------:R-:W-:Y:S01]  /*1b750*/  PRMT R25, RZ, 0x7610, R25 ;  /* 0x00007610ff197816 */ /* 0x000fe20000000019 */
[----:B0-----:R-:W-:Y:S02]  /*1b760*/  @!P0 IMAD.MOV.U32 R4, RZ, RZ, R10 ;  /* 0x000000ffff048224 */ /* 0x001fe400078e000a */
[----:B------:R-:W-:-:S05]  /*1b770*/  @!P0 IMAD.MOV.U32 R5, RZ, RZ, R11 ;  /* 0x000000ffff058224 */ /* 0x000fca00078e000b */
[----:B------:R3:W4:Y:S02]  /*1b780*/  @!P0 LDG.E.U16 R26, [R4.64] ;  /* 0x0000000a041a8981 */ /* 0x000724000c1e1500 */
[----:B---3--:R-:W-:Y:S02]  /*1b790*/  @!P0 IMAD.MOV.U32 R5, RZ, RZ, R9 ;  /* 0x000000ffff058224 */ /* 0x008fe400078e0009 */
[----:B--2---:R-:W-:-:S05]  /*1b7a0*/  @!P0 IMAD.MOV.U32 R4, RZ, RZ, R8 ;  /* 0x000000ffff048224 */ /* 0x004fca00078e0008 */
[----:B------:R0:W2:Y:S04]  /*1b7b0*/  @!P0 LDG.E.U16 R25, [R4.64] ;  /* 0x0000000a04198981 */ /* 0x0000a8000c1e1500 */
[----:B----4-:R-:W-:Y:S04]  /*1b7c0*/  STL [R1+0x1320], R28 ;  /* 0x0013201c01007387 */ /* 0x010fe80000100800 */
[----:B------:R-:W-:Y:S04]  /*1b7d0*/  STL [R1+0x1340], R28 ;  /* 0x0013401c01007387 */ /* 0x000fe80000100800 */
[----:B------:R-:W3:Y:S04]  /*1b7e0*/  LDL R7, [R1+0x384] ;  /* 0x0003840001077983 */ /* 0x000ee80000100800 */
[----:B------:R-:W3:Y:S04]  /*1b7f0*/  LDL R6, [R1+0x388] ;  /* 0x0003880001067983 */ /* 0x000ee80000100800 */
[----:B------:R-:W-:Y:S04]  /*1b800*/  STL [R1+0x1324], R27 ;  /* 0x0013241b01007387 */ /* 0x000fe80000100800 */
[----:B------:R-:W4:Y:S04]  /*1b810*/  LDL R11, [R1+0x27c] ;  /* 0x00027c00010b7983 */ /* 0x000f280000100800 */
[----:B------:R-:W4:Y:S01]  /*1b820*/  LDL R10, [R1+0x348] ;  /* 0x00034800010a7983 */ /* 0x000f220000100800 */
[----:B0-----:R-:W-:-:S03]  /*1b830*/  PRMT R4, RZ, 0x7610, R4 ;  /* 0x00007610ff047816 */ /* 0x001fc60000000004 */
[----:B------:R-:W-:Y:S04]  /*1b840*/  STL [R1+0x1328], R26 ;  /* 0x0013281a01007387 */ /* 0x000fe80000100800 */
[----:B------:R0:W-:Y:S04]  /*1b850*/  STL [R1+0x4], R13 ;  /* 0x0000040d01007387 */ /* 0x0001e80000100800 */
[----:B------:R-:W-:Y:S04]  /*1b860*/  STL [R1+0x1348], R26 ;  /* 0x0013481a01007387 */ /* 0x000fe80000100800 */
[----:B------:R-:W4:Y:S04]  /*1b870*/  LDL R9, [R1+0xafc] ;  /* 0x000afc0001097983 */ /* 0x000f280000100800 */
[----:B------:R-:W4:Y:S04]  /*1b880*/  LDL R8, [R1+0xb00] ;  /* 0x000b000001087983 */ /* 0x000f280000100800 */
[----:B------:R1:W-:Y:S04]  /*1b890*/  STL [R1], R12 ;  /* 0x0000000c01007387 */ /* 0x0003e80000100800 */
[----:B--2---:R-:W-:Y:S04]  /*1b8a0*/  STL [R1+0x132c], R25 ;  /* 0x00132c1901007387 */ /* 0x004fe80000100800 */
[----:B------:R-:W2:Y:S04]  /*1b8b0*/  LDL R15, [R1+0xabc] ;  /* 0x000abc00010f7983 */ /* 0x000ea80000100800 */
[----:B------:R-:W2:Y:S04]  /*1b8c0*/  LDL R14, [R1+0xac0] ;  /* 0x000ac000010e7983 */ /* 0x000ea80000100800 */
[----:B---3--:R4:W3:Y:S01]  /*1b8d0*/  @!P0 LDG.E.U16 R4, [R6.64] ;  /* 0x0000000a06048981 */ /* 0x0088e2000c1e1500 */
[----:B------:R-:W-:Y:S01]  /*1b8e0*/  PRMT R5, RZ, 0x7610, R5 ;  /* 0x00007610ff057816 */ /* 0x000fe20000000005 */
[----:B----4-:R-:W-:-:S02]  /*1b8f0*/  @!P0 IMAD.MOV.U32 R7, RZ, RZ, R11 ;  /* 0x000000ffff078224 */ /* 0x010fc400078e000b */
[----:B------:R-:W-:-:S05]  /*1b900*/  @!P0 IMAD.MOV.U32 R6, RZ, RZ, R10 ;  /* 0x000000ffff068224 */ /* 0x000fca00078e000a */
[----:B------:R4:W3:Y:S02]  /*1b910*/  @!P0 LDG.E.U16 R5, [R6.64] ;  /* 0x0000000a06058981 */ /* 0x0008e4000c1e1500 */
[----:B----4-:R-:W-:Y:S02]  /*1b920*/  PRMT R6, RZ, 0x7610, R6 ;  /* 0x00007610ff067816 */ /* 0x010fe40000000006 */
[----:B------:R-:W-:-:S04]  /*1b930*/  PRMT R7, RZ, 0x7610, R7 ;  /* 0x00007610ff077816 */ /* 0x000fc80000000007 */
[----:B------:R2:W2:Y:S02]  /*1b940*/  @!P0 LDG.E.U16 R6, [R8.64] ;  /* 0x0000000a08068981 */ /* 0x0004a4000c1e1500 */
[----:B--2---:R-:W-:Y:S02]  /*1b950*/  @!P0 IMAD.MOV.U32 R9, RZ, RZ, R15 ;  /* 0x000000ffff098224 */ /* 0x004fe400078e000f */
[----:B------:R-:W-:-:S05]  /*1b960*/  @!P0 IMAD.MOV.U32 R8, RZ, RZ, R14 ;  /* 0x000000ffff088224 */ /* 0x000fca00078e000e */
[----:B------:R2:W4:Y:S04]  /*1b970*/  @!P0 LDG.E.U16 R7, [R8.64] ;  /* 0x0000000a08078981 */ /* 0x000528000c1e1500 */
[----:B---3--:R-:W-:Y:S04]  /*1b980*/  STL [R1+0x1330], R4 ;  /* 0x0013300401007387 */ /* 0x008fe80000100800 */
[----:B------:R-:W-:Y:S04]  /*1b990*/  STL [R1+0x134c], R4 ;  /* 0x00134c0401007387 */ /* 0x000fe80000100800 */
[----:B------:R-:W3:Y:S04]  /*1b9a0*/  LDL R11, [R1+0xa7c] ;  /* 0x000a7c00010b7983 */ /* 0x000ee80000100800 */
[----:B------:R-:W3:Y:S01]  /*1b9b0*/  LDL R10, [R1+0xa80] ;  /* 0x000a8000010a7983 */ /* 0x000ee20000100800 */
[----:B--2---:R-:W-:-:S03]  /*1b9c0*/  PRMT R8, RZ, 0x7610, R8 ;  /* 0x00007610ff087816 */ /* 0x004fc60000000008 */
[----:B------:R-:W-:Y:S04]  /*1b9d0*/  STL [R1+0x1318], R5 ;  /* 0x0013180501007387 */ /* 0x000fe80000100800 */
[----:B------:R-:W-:Y:S04]  /*1b9e0*/  STL [R1+0x1334], R5 ;  /* 0x0013340501007387 */ /* 0x000fe80000100800 */
[----:B------:R-:W-:Y:S04]  /*1b9f0*/  STL [R1+0x1344], R5 ;  /* 0x0013440501007387 */ /* 0x000fe80000100800 */
[----:B0-----:R-:W2:Y:S04]  /*1ba00*/  LDL R13, [R1+0x9fc] ;  /* 0x0009fc00010d7983 */ /* 0x001ea80000100800 */
[----:B-1----:R-:W2:Y:S04]  /*1ba10*/  LDL R12, [R1+0xa00] ;  /* 0x000a0000010c7983 */ /* 0x002ea80000100800 */
[----:B------:R-:W-:Y:S04]  /*1ba20*/  STL [R1+0x1338], R6 ;  /* 0x0013380601007387 */ /* 0x000fe80000100800 */
[----:B------:R-:W2:Y:S04]  /*1ba30*/  LDL R15, [R1+0x97c] ;  /* 0x00097c00010f7983 */ /* 0x000ea80000100800 */
[----:B------:R-:W2:Y:S04]  /*1ba40*/  LDL R14, [R1+0x980] ;  /* 0x00098000010e7983 */ /* 0x000ea80000100800 */
[----:B----4-:R-:W-:Y:S04]  /*1ba50*/  STL [R1+0x1350], R7 ;  /* 0x0013500701007387 */ /* 0x010fe80000100800 */
[----:B------:R-:W-:Y:S04]  /*1ba60*/  STL [R1+0x1354], R7 ;  /* 0x0013540701007387 */ /* 0x000fe80000100800 */
[----:B---3--:R0:W3:Y:S04]  /*1ba70*/  @!P0 LDG.E.U16 R8, [R10.64] ;  /* 0x0000000a0a088981 */ /* 0x0080e8000c1e1500 */
[----:B0-----:R-:W4:Y:S04]  /*1ba80*/  LDL R10, [R1+0xa3c] ;  /* 0x000a3c00010a7983 */ /* 0x001f280000100800 */
[----:B------:R-:W4:Y:S01]  /*1ba90*/  LDL R11, [R1+0xa40] ;  /* 0x000a4000010b7983 */ /* 0x000f220000100800 */
[----:B------:R-:W-:-:S02]  /*1baa0*/  PRMT R9, RZ, 0x7610, R9 ;  /* 0x00007610ff097816 */ /* 0x000fc40000000009 */
[----:B----4-:R-:W-:-:S04]  /*1bab0*/  @!P0 LOP3.LUT R11, R11, R10, RZ, 0x3c, !PT ;  /* 0x0000000a0b0b8212 */ /* 0x010fc800078e3cff */
[----:B------:R-:W-:-:S04]  /*1bac0*/  @!P0 LOP3.LUT R10, R11, R10, RZ, 0x3c, !PT ;  /* 0x0000000a0b0a8212 */ /* 0x000fc800078e3cff */
[----:B------:R-:W-:-:S05]  /*1bad0*/  @!P0 LOP3.LUT R11, R11, R10, RZ, 0x3c, !PT ;  /* 0x0000000a0b0b8212 */ /* 0x000fca00078e3cff */
[----:B------:R0:W4:Y:S04]  /*1bae0*/  @!P0 LDG.E.U16 R9, [R10.64] ;  /* 0x0000000a0a098981 */ /* 0x000128000c1e1500 */
[----:B---3--:R-:W-:Y:S01]  /*1baf0*/  STL [R1+0x1358], R8 ;  /* 0x0013580801007387 */ /* 0x008fe20000100800 */
[----:B0-----:R-:W-:-:S06]  /*1bb00*/  PRMT R10, RZ, 0x7610, R10 ;  /* 0x00007610ff0a7816 */ /* 0x001fcc000000000a */
[----:B--2---:R0:W2:Y:S04]  /*1bb10*/  @!P0 LDG.E.U16 R10, [R12.64] ;  /* 0x0000000a0c0a8981 */ /* 0x0040a8000c1e1500 */
[----:B0-----:R-:W3:Y:S04]  /*1bb20*/  LDL R12, [R1+0x9bc] ;  /* 0x0009bc00010c7983 */ /* 0x001ee80000100800 */
[----:B------:R-:W3:Y:S01]  /*1bb30*/  LDL R13, [R1+0x9c0] ;  /* 0x0009c000010d7983 */ /* 0x000ee20000100800 */
[----:B------:R-:W-:Y:S02]  /*1bb40*/  PRMT R11, RZ, 0x7610, R11 ;  /* 0x00007610ff0b7816 */ /* 0x000fe4000000000b */
[----:B---3--:R-:W-:-:S04]  /*1bb50*/  @!P0 LOP3.LUT R13, R13, R12, RZ, 0x3c, !PT ;  /* 0x0000000c0d0d8212 */ /* 0x008fc800078e3cff */
[----:B------:R-:W-:-:S04]  /*1bb60*/  @!P0 LOP3.LUT R12, R13, R12, RZ, 0x3c, !PT ;  /* 0x0000000c0d0c8212 */ /* 0x000fc800078e3cff */
[----:B------:R-:W-:-:S05]  /*1bb70*/  @!P0 LOP3.LUT R13, R13, R12, RZ, 0x3c, !PT ;  /* 0x0000000c0d0d8212 */ /* 0x000fca00078e3cff */
[----:B------:R0:W3:Y:S04]  /*1bb80*/  @!P0 LDG.E.U16 R11, [R12.64] ;  /* 0x0000000a0c0b8981 */ /* 0x0000e8000c1e1500 */
[----:B--2---:R-:W-:Y:S01]  /*1bb90*/  STL [R1+0x1314], R10 ;  /* 0x0013140a01007387 */ /* 0x004fe20000100800 */
[----:B0-----:R-:W-:-:S06]  /*1bba0*/  PRMT R13, RZ, 0x7610, R13 ;  /* 0x00007610ff0d7816 */ /* 0x001fcc000000000d */
[----:B------:R0:W2:Y:S04]  /*1bbb0*/  @!P0 LDG.E.U16 R13, [R14.64] ;  /* 0x0000000a0e0d8981 */ /* 0x0000a8000c1e1500 */
[----:B0-----:R-:W2:Y:S04]  /*1bbc0*/  LDL R14, [R1+0x93c] ;  /* 0x00093c00010e7983 */ /* 0x001ea80000100800 */
[----:B------:R-:W2:Y:S01]  /*1bbd0*/  LDL R15, [R1+0x940] ;  /* 0x00094000010f7983 */ /* 0x000ea20000100800 */
[----:B------:R-:W-:Y:S02]  /*1bbe0*/  PRMT R12, RZ, 0x7610, R12 ;  /* 0x00007610ff0c7816 */ /* 0x000fe4000000000c */
        /* <DEDUP_REMOVED lines=13> */
[----:B------:R-:W3:Y:S04]  /*1bcc0*/  LDL R14, [R1+0x8bc] ;  /* 0x0008bc00010e7983 */ /* 0x000ee80000100800 */
[----:B------:R-:W3:Y:S01]  /*1bcd0*/  LDL R15, [R1+0x8c0] ;  /* 0x0008c000010f7983 */ /* 0x000ee20000100800 */
[----:B--2---:R-:W-:-:S02]  /*1bce0*/  PRMT R0, RZ, 0x7610, R0 ;  /* 0x00007610ff007816 */ /* 0x004fc40000000000 */
[----:B---3--:R-:W-:-:S04]  /*1bcf0*/  @!P0 LOP3.LUT R15, R15, R14, RZ, 0x3c, !PT ;  /* 0x0000000e0f0f8212 */ /* 0x008fc800078e3cff */
        /* <DEDUP_REMOVED lines=70> */
[----:B------:R-:W-:-:S02]  /*1c160*/  PRMT R25, RZ, 0x7610, R25 ;  /* 0x00007610ff197816 */ /* 0x000fc40000000019 */
[----:B---3--:R-:W-:-:S04]  /*1c170*/  @!P0 LOP3.LUT R15, R15, R14, RZ, 0x3c, !PT ;  /* 0x0000000e0f0f8212 */ /* 0x008fc800078e3cff */
[----:B------:R-:W-:-:S04]  /*1c180*/  @!P0 LOP3.LUT R14, R15, R14, RZ, 0x3c, !PT ;  /* 0x0000000e0f0e8212 */ /* 0x000fc800078e3cff */
[----:B------:R-:W-:-:S05]  /*1c190*/  @!P0 LOP3.LUT R15, R15, R14, RZ, 0x3c, !PT ;  /* 0x0000000e0f0f8212 */ /* 0x000fca00078e3cff */
[----:B------:R0:W3:Y:S04]  /*1c1a0*/  @!P0 LDG.E.U16 R25, [R14.64] ;  /* 0x0000000a0e198981 */ /* 0x0000e8000c1e1500 */
[----:B0-----:R-:W3:Y:S04]  /*1c1b0*/  LDL R14, [R1+0x67c] ;  /* 0x00067c00010e7983 */ /* 0x001ee80000100800 */
[----:B------:R-:W3:Y:S01]  /*1c1c0*/  LDL R15, [R1+0x680] ;  /* 0x00068000010f7983 */ /* 0x000ee20000100800 */
[----:B--2---:R-:W-:Y:S02]  /*1c1d0*/  PRMT R0, RZ, 0x7610, R0 ;  /* 0x00007610ff007816 */ /* 0x004fe40000000000 */
[----:B---3--:R-:W-:-:S04]  /*1c1e0*/  @!P0 LOP3.LUT R15, R15, R14, RZ, 0x3c, !PT ;  /* 0x0000000e0f0f8212 */ /* 0x008fc800078e3cff */
[----:B------:R-:W-:-:S04]  /*1c1f0*/  @!P0 LOP3.LUT R14, R15, R14, RZ, 0x3c, !PT ;  /* 0x0000000e0f0e8212 */ /* 0x000fc800078e3cff */
[----:B------:R-:W-:-:S05]  /*1c200*/  @!P0 LOP3.LUT R15, R15, R14, RZ, 0x3c, !PT ;  /* 0x0000000e0f0f8212 */ /* 0x000fca00078e3cff */
[----:B------:R-:W2:Y:S04]  /*1c210*/  @!P0 LDG.E.U16 R0, [R14.64] ;  /* 0x0000000a0e008981 */ /* 0x000ea8000c1e1500 */
[----:B------:R0:W-:Y:S04]  /*1c220*/  STL [R1+0xd0], R25 ;  /* 0x0000d01901007387 */ /* 0x0001e80000100800 */
[----:B0-----:R-:W3:Y:S04]  /*1c230*/  LDL R25, [R1+0x540] ;  /* 0x0005400001197983 */ /* 0x001ee80000100800 */
        /* <DEDUP_REMOVED lines=35> */
[----:B------:R-:W2:Y:S01]  /*1c470*/  @!P0 LDG.E.U16 R0, [R14.64] ;  /* 0x0000000a0e008981 */ /* 0x000ea2000c1e1500 */
[----:B------:R-:W-:-:S03]  /*1c480*/  PRMT R7, RZ, 0x7610, R7 ;  /* 0x00007610ff077816 */ /* 0x000fc60000000007 */
[----:B--2---:R0:W-:Y:S04]  /*1c490*/  STL [R1+0xec], R0 ;  /* 0x0000ec0001007387 */ /* 0x0041e80000100800 */
[----:B0-----:R-:W2:Y:S04]  /*1c4a0*/  LDL.LU R0, [R1+0x1374] ;  /* 0x0013740001007983 */ /* 0x001ea80000300800 */
[----:B------:R-:W3:Y:S01]  /*1c4b0*/  LDL R15, [R1+0x53c] ;  /* 0x00053c00010f7983 */ /* 0x000ee20000100800 */
[----:B------:R-:W-:-:S03]  /*1c4c0*/  @!P0 IMAD.MOV.U32 R14, RZ, RZ, R25 ;  /* 0x000000ffff0e8224 */ /* 0x000fc600078e0019 */
[----:B------:R-:W2:Y:S04]  /*1c4d0*/  LDL R25, [R1+0x3bc] ;  /* 0x0003bc0001197983 */ /* 0x000ea80000100800 */
[----:B---3--:R0:W3:Y:S04]  /*1c4e0*/  @!P0 LDG.E.U16 R7, [R14.64] ;  /* 0x0000000a0e078981 */ /* 0x0080e8000c1e1500 */
[----:B0-----:R-:W3:Y:S04]  /*1c4f0*/  LDL R14, [R1+0x4fc] ;  /* 0x0004fc00010e7983 */ /* 0x001ee80000100800 */
[----:B------:R-:W3:Y:S01]  /*1c500*/  LDL R15, [R1+0x500] ;  /* 0x00050000010f7983 */ /* 0x000ee20000100800 */
[----:B--2---:R-:W-:-:S02]  /*1c510*/  PRMT R0, RZ, 0x7610, R0 ;  /* 0x00007610ff007816 */ /* 0x004fc40000000000 */
        /* <DEDUP_REMOVED lines=43> */
[----:B0-----:R-:W2:Y:S01]  /*1c7d0*/  LDL.LU R0, [R1+0x1364] ;  /* 0x0013640001007983 */ /* 0x001ea20000300800 */
[----:B------:R-:W-:-:S02]  /*1c7e0*/  @!P0 IMAD.MOV.U32 R14, RZ, RZ, R7 ;  /* 0x000000ffff0e8224 */ /* 0x000fc400078e0007 */
[----:B------:R-:W-:Y:S01]  /*1c7f0*/  @!P0 IMAD.MOV.U32 R15, RZ, RZ, R25 ;  /* 0x000000ffff0f8224 */ /* 0x000fe200078e0019 */
[----:B------:R-:W3:Y:S04]  /*1c800*/  LDL R7, [R1+0xab8] ;  /* 0x000ab80001077983 */ /* 0x000ee80000100800 */
[----:B------:R-:W3:Y:S01]  /*1c810*/  LDL R25, [R1+0xab4] ;  /* 0x000ab40001197983 */ /* 0x000ee20000100800 */
[----:B--2---:R-:W-:-:S06]  /*1c820*/  PRMT R0, RZ, 0x7610, R0 ;  /* 0x00007610ff007816 */ /* 0x004fcc0000000000 */
        /* <DEDUP_REMOVED lines=11> */
[----:B------:R-:W2:Y:S04]  /*1c8e0*/  LDL R14, [R1+0x344] ;  /* 0x00034400010e7983 */ /* 0x000ea80000100800 */
[----:B------:R-:W2:Y:S04]  /*1c8f0*/  LDL R15, [R1+0xb20] ;  /* 0x000b2000010f7983 */ /* 0x000ea80000100800 */
[----:B0-----:R-:W0:Y:S02]  /*1c900*/  S2R R0, SR_TID.X ;  /* 0x0000000000007919 */ /* 0x001e240000002100 */
[----:B0-----:R-:W-:-:S05]  /*1c910*/  LOP3.LUT R0, R0, 0x3f, RZ, 0xc0, !PT ;  /* 0x0000003f00007812 */ /* 0x001fca00078ec0ff */
[----:B------:R-:W-:-:S05]  /*1c920*/  IMAD.SHL.U32 R0, R0, 0x2, RZ ;  /* 0x0000000200007824 */ /* 0x000fca00078e00ff */
[----:B------:R0:W-:Y:S02]  /*1c930*/  STS.U16 [R0+0x8000], R16 ;  /* 0x0080001000007388 */ /* 0x0001e40000000400 */
[----:B0-----:R-:W-:Y:S02]  /*1c940*/  PRMT R0, RZ, 0x7610, R0 ;  /* 0x00007610ff007816 */ /* 0x001fe40000000000 */
[----:B--2---:R-:W-:-:S04]  /*1c950*/  @!P0 LOP3.LUT R15, R15, R14, RZ, 0x3c, !PT ;  /* 0x0000000e0f0f8212 */ /* 0x004fc800078e3cff */
[----:B------:R-:W-:-:S04]  /*1c960*/  @!P0 LOP3.LUT R14, R15, R14, RZ, 0x3c, !PT ;  /* 0x0000000e0f0e8212 */ /* 0x000fc800078e3cff */
[----:B------:R-:W-:-:S05]  /*1c970*/  @!P0 LOP3.LUT R15, R15, R14, RZ, 0x3c, !PT ;  /* 0x0000000e0f0f8212 */ /* 0x000fca00078e3cff */
[----:B------:R-:W2:Y:S01]  /*1c980*/  @!P0 LDG.E.U16 R0, [R14.64] ;  /* 0x0000000a0e008981 */ /* 0x000ea2000c1e1500 */
[----:B------:R-:W-:-:S03]  /*1c990*/  PRMT R26, RZ, 0x7610, R26 ;  /* 0x00007610ff1a7816 */ /* 0x000fc6000000001a */
[----:B--2---:R0:W-:Y:S04]  /*1c9a0*/  STL [R1+0x180], R0 ;  /* 0x0001800001007387 */ /* 0x0041e80000100800 */
[----:B------:R-:W2:Y:S04]  /*1c9b0*/  LDL R15, [R1+0xaf4] ;  /* 0x000af400010f7983 */ /* 0x000ea80000100800 */
[----:B0-----:R-:W0:Y:S01]  /*1c9c0*/  S2R R0, SR_TID.X ;  /* 0x0000000000007919 */ /* 0x001e220000002100 */
[----:B------:R-:W-:-:S03]  /*1c9d0*/  @!P0 IMAD.MOV.U32 R14, RZ, RZ, R28 ;  /* 0x000000ffff0e8224 */ /* 0x000fc600078e001c */
[----:B------:R-:W3:Y:S01]  /*1c9e0*/  LDL R28, [R1+0x9f4] ;  /* 0x0009f400011c7983 */ /* 0x000ee20000100800 */
[----:B0-----:R-:W-:-:S05]  /*1c9f0*/  LOP3.LUT R0, R0, 0x3f, RZ, 0xc0, !PT ;  /* 0x0000003f00007812 */ /* 0x001fca00078ec0ff */
[----:B------:R-:W-:-:S05]  /*1ca00*/  IMAD.SHL.U32 R0, R0, 0x2, RZ ;  /* 0x0000000200007824 */ /* 0x000fca00078e00ff */
[----:B------:R-:W-:Y:S04]  /*1ca10*/  STS.U16 [R0+0x8100], R17 ;  /* 0x0081001100007388 */ /* 0x000fe80000000400 */
[----:B------:R0:W-:Y:S02]  /*1ca20*/  STS.U16 [R0+0x8200], R18 ;  /* 0x0082001200007388 */ /* 0x0001e40000000400 */
[----:B0-----:R-:W-:Y:S02]  /*1ca30*/  PRMT R0, RZ, 0x7610, R0 ;  /* 0x00007610ff007816 */ /* 0x001fe40000000000 */
[----:B--2---:R0:W2:Y:S02]  /*1ca40*/  @!P0 LDG.E.U16 R26, [R14.64] ;  /* 0x0000000a0e1a8981 */ /* 0x0040a4000c1e1500 */
[----:B0-----:R-:W-:-:S02]  /*1ca50*/  @!P0 IMAD.MOV.U32 R14, RZ, RZ, R7 ;  /* 0x000000ffff0e8224 */ /* 0x001fc400078e0007 */
[----:B------:R-:W-:-:S05]  /*1ca60*/  @!P0 IMAD.MOV.U32 R15, RZ, RZ, R25 ;  /* 0x000000ffff0f8224 */ /* 0x000fca00078e0019 */
[----:B------:R-:W3:Y:S04]  /*1ca70*/  @!P0 LDG.E.U16 R0, [R14.64] ;  /* 0x0000000a0e008981 */ /* 0x000ee8000c1e1500 */
[----:B--2---:R0:W-:Y:S04]  /*1ca80*/  STL [R1+0x178], R26 ;  /* 0x0001781a01007387 */ /* 0x0041e80000100800 */
[----:B------:R-:W2:Y:S04]  /*1ca90*/  LDL R25, [R1+0x9b4] ;  /* 0x0009b40001197983 */ /* 0x000ea80000100800 */
[----:B------:R-:W2:Y:S04]  /*1caa0*/  LDL R7, [R1+0x9b8] ;  /* 0x0009b80001077983 */ /* 0x000ea80000100800 */
[----:B0-----:R-:W2:Y:S04]  /*1cab0*/  LDL R26, [R1+0x9f8] ;  /* 0x0009f800011a7983 */ /* 0x001ea80000100800 */
[----:B---3--:R0:W-:Y:S04]  /*1cac0*/  STL [R1+0x170], R0 ;  /* 0x0001700001007387 */ /* 0x0081e80000100800 */
[----:B------:R-:W3:Y:S04]  /*1cad0*/  LDL R14, [R1+0xa74] ;  /* 0x000a7400010e7983 */ /* 0x000ee80000100800 */
[----:B------:R-:W3:Y:S04]  /*1cae0*/  LDL R15, [R1+0xa78] ;  /* 0x000a7800010f7983 */ /* 0x000ee80000100800 */
[----:B0-----:R-:W0:Y:S02]  /*1caf0*/  S2R R0, SR_TID.X ;  /* 0x0000000000007919 */ /* 0x001e240000002100 */
[----:B0-----:R-:W-:-:S05]  /*1cb00*/  LOP3.LUT R0, R0, 0x3f, RZ, 0xc0, !PT ;  /* 0x0000003f00007812 */ /* 0x001fca00078ec0ff */
[----:B------:R-:W-:-:S05]  /*1cb10*/  IMAD.SHL.U32 R0, R0, 0x2, RZ ;  /* 0x0000000200007824 */ /* 0x000fca00078e00ff */
[----:B------:R0:W-:Y:S02]  /*1cb20*/  STS.U16 [R0+0x8300], R3 ;  /* 0x0083000300007388 */ /* 0x0001e40000000400 */
[----:B0-----:R-:W-:Y:S02]  /*1cb30*/  PRMT R0, RZ, 0x7610, R0 ;  /* 0x00007610ff007816 */ /* 0x001fe40000000000 */
[----:B------:R-:W2:Y:S01]  /*1cb40*/  LDL R3, [R1+0xa38] ;  /* 0x000a380001037983 */ /* 0x000ea20000100800 */
[----:B---3--:R-:W-:-:S04]  /*1cb50*/  @!P0 LOP3.LUT R15, R15, R14, RZ, 0x3c, !PT ;  /* 0x0000000e0f0f8212 */ /* 0x008fc800078e3cff */
[----:B------:R-:W-:-:S04]  /*1cb60*/  @!P0 LOP3.LUT R14, R15, R14, RZ, 0x3c, !PT ;  /* 0x0000000e0f0e8212 */ /* 0x000fc800078e3cff */
[----:B------:R-:W-:-:S05]  /*1cb70*/  @!P0 LOP3.LUT R15, R15, R14, RZ, 0x3c, !PT ;  /* 0x0000000e0f0f8212 */ /* 0x000fca00078e3cff */
[----:B------:R-:W3:Y:S04]  /*1cb80*/  @!P0 LDG.E.U16 R0, [R14.64] ;  /* 0x0000000a0e008981 */ /* 0x000ee8000c1e1500 */
[----:B---3--:R0:W-:Y:S04]  /*1cb90*/  STL [R1+0x168], R0 ;  /* 0x0001680001007387 */ /* 0x0081e80000100800 */
[----:B0-----:R-:W0:Y:S02]  /*1cba0*/  S2R R0, SR_TID.X ;  /* 0x0000000000007919 */ /* 0x001e240000002100 */
[----:B0-----:R-:W-:-:S05]  /*1cbb0*/  LOP3.LUT R0, R0, 0x3f, RZ, 0xc0, !PT ;  /* 0x0000003f00007812 */ /* 0x001fca00078ec0ff */
[----:B------:R-:W-:-:S05]  /*1cbc0*/  IMAD.SHL.U32 R0, R0, 0x2, RZ ;  /* 0x0000000200007824 */ /* 0x000fca00078e00ff */
[----:B------:R0:W-:Y:S04]  /*1cbd0*/  STS.U16 [R0+0x8400], R2 ;  /* 0x0084000200007388 */ /* 0x0001e80000000400 */
[----:B0-----:R-:W2:Y:S01]  /*1cbe0*/  LDL R2, [R1+0xa34] ;  /* 0x000a340001027983 */ /* 0x001ea20000100800 */
[----:B------:R-:W-:Y:S02]  /*1cbf0*/  PRMT R0, RZ, 0x7610, R0 ;  /* 0x00007610ff007816 */ /* 0x000fe40000000000 */
[----:B--2---:R-:W-:-:S04]  /*1cc00*/  @!P0 LOP3.LUT R3, R3, R2, RZ, 0x3c, !PT ;  /* 0x0000000203038212 */ /* 0x004fc800078e3cff */
[----:B------:R-:W-:-:S04]  /*1cc10*/  @!P0 LOP3.LUT R2, R3, R2, RZ, 0x3c, !PT ;  /* 0x0000000203028212 */ /* 0x000fc800078e3cff */
[----:B------:R-:W-:-:S05]  /*1cc20*/  @!P0 LOP3.LUT R3, R3, R2, RZ, 0x3c, !PT ;  /* 0x0000000203038212 */ /* 0x000fca00078e3cff */
[----:B------:R0:W2:Y:S01]  /*1cc30*/  @!P0 LDG.E.U16 R0, [R2.64] ;  /* 0x0000000a02008981 */ /* 0x0000a2000c1e1500 */
[----:B------:R-:W-:Y:S02]  /*1cc40*/  PRMT R27, RZ, 0x7610, R27 ;  /* 0x00007610ff1b7816 */ /* 0x000fe4000000001b */
[----:B------:R-:W-:Y:S01]  /*1cc50*/  PRMT R4, RZ, 0x7610, R4 ;  /* 0x00007610ff047816 */ /* 0x000fe20000000004 */
[----:B0-----:R-:W-:Y:S02]  /*1cc60*/  @!P0 IMAD.MOV.U32 R2, RZ, RZ, R26 ;  /* 0x000000ffff028224 */ /* 0x001fe400078e001a */
[----:B------:R-:W-:-:S05]  /*1cc70*/  @!P0 IMAD.MOV.U32 R3, RZ, RZ, R28 ;  /* 0x000000ffff038224 */ /* 0x000fca00078e001c */
[----:B------:R0:W3:Y:S02]  /*1cc80*/  @!P0 LDG.E.U16 R27, [R2.64] ;  /* 0x0000000a021b8981 */ /* 0x0000e4000c1e1500 */
[----:B0-----:R-:W-:Y:S02]  /*1cc90*/  @!P0 IMAD.MOV.U32 R2, RZ, RZ, R7 ;  /* 0x000000ffff028224 */ /* 0x001fe400078e0007 */
[----:B------:R-:W-:-:S05]  /*1cca0*/  @!P0 IMAD.MOV.U32 R3, RZ, RZ, R25 ;  /* 0x000000ffff038224 */ /* 0x000fca00078e0019 */
[----:B------:R0:W4:Y:S04]  /*1ccb0*/  @!P0 LDG.E.U16 R4, [R2.64] ;  /* 0x0000000a02048981 */ /* 0x000128000c1e1500 */
[----:B--2---:R-:W-:Y:S04]  /*1ccc0*/  STL [R1+0x160], R0 ;  /* 0x0001600001007387 */ /* 0x004fe80000100800 */
[----:B------:R-:W2:Y:S04]  /*1ccd0*/  LDL.LU R26, [R1+0x1c] ;  /* 0x00001c00011a7983 */ /* 0x000ea80000300800 */
[----:B0-----:R-:W2:Y:S04]  /*1cce0*/  LDL R2, [R1+0x974] ;  /* 0x0009740001027983 */ /* 0x001ea80000100800 */
[----:B------:R-:W2:Y:S04]  /*1ccf0*/  LDL R3, [R1+0x978] ;  /* 0x0009780001037983 */ /* 0x000ea80000100800 */
[----:B------:R-:W0:Y:S01]  /*1cd00*/  S2R R28, SR_TID.X ;  /* 0x00000000001c7919 */ /* 0x000e220000002100 */
[----:B------:R-:W-:-:S03]  /*1cd10*/  PRMT R29, RZ, 0x7610, R29 ;  /* 0x00007610ff1d7816 */ /* 0x000fc6000000001d */
[----:B---3--:R1:W-:Y:S04]  /*1cd20*/  STL [R1+0x158], R27 ;  /* 0x0001581b01007387 */ /* 0x0083e80000100800 */
[----:B-1----:R-:W3:Y:S04]  /*1cd30*/  LDL R27, [R1+0x8f8] ;  /* 0x0008f800011b7983 */ /* 0x002ee80000100800 */
[----:B------:R-:W3:Y:S01]  /*1cd40*/  LDL.LU R7, [R1+0x78] ;  /* 0x0000780001077983 */ /* 0x000ee20000300800 */
[----:B0-----:R-:W-:-:S03]  /*1cd50*/  LOP3.LUT R28, R28, 0x3f, RZ, 0xc0, !PT ;  /* 0x0000003f1c1c7812 */ /* 0x001fc600078ec0ff */
[----:B----4-:R0:W-:Y:S04]  /*1cd60*/  STL [R1+0x150], R4 ;  /* 0x0001500401007387 */ /* 0x0101e80000100800 */
[----:B------:R-:W4:Y:S01]  /*1cd70*/  LDL R25, [R1+0x8b8] ;  /* 0x0008b80001197983 */ /* 0x000f220000100800 */
[----:B0-----:R-:W-:-:S03]  /*1cd80*/  IMAD.SHL.U32 R4, R28, 0x2, RZ ;  /* 0x000000021c047824 */ /* 0x001fc600078e00ff */
[----:B------:R-:W3:Y:S01]  /*1cd90*/  LDL.LU R28, [R1+0x74] ;  /* 0x00007400011c7983 */ /* 0x000ee20000300800 */
        /* <DEDUP_REMOVED lines=12> */
[----:B0-----:R-:W3:Y:S04]  /*1ce60*/  LDL.LU R29, [R1+0x70] ;  /* 0x00007000011d7983 */ /* 0x001ee80000300800 */
[----:B--2---:R0:W-:Y:S04]  /*1ce70*/  STL [R1+0x140], R23 ;  /* 0x0001401701007387 */ /* 0x0041e80000100800 */
[----:B0-----:R-:W2:Y:S04]  /*1ce80*/  LDL.LU R23, [R1+0x135c] ;  /* 0x00135c0001177983 */ /* 0x001ea80000300800 */
[----:B------:R-:W2:Y:S01]  /*1ce90*/  LDL R3, [R1+0x8f4] ;  /* 0x0008f40001037983 */ /* 0x000ea20000100800 */
[----:B------:R-:W-:Y:S01]  /*1cea0*/  PRMT R5, RZ, 0x7610, R5 ;  /* 0x00007610ff057816 */ /* 0x000fe20000000005 */
[----:B---3--:R-:W-:Y:S01]  /*1ceb0*/  @!P0 IMAD.MOV.U32 R2, RZ, RZ, R27 ;  /* 0x000000ffff028224 */ /* 0x008fe200078e001b */
[----:B------:R-:W-:Y:S01]  /*1cec0*/  PRMT R6, RZ, 0x7610, R6 ;  /* 0x00007610ff067816 */ /* 0x000fe20000000006 */
[----:B------:R-:W3:Y:S04]  /*1ced0*/  LDL R27, [R1+0x7f4] ;  /* 0x0007f400011b7983 */ /* 0x000ee80000100800 */
[----:B--2---:R0:W2:Y:S04]  /*1cee0*/  @!P0 LDG.E.U16 R5, [R2.64] ;  /* 0x0000000a02058981 */ /* 0x0040a8000c1e1500 */
[----:B0-----:R-:W3:Y:S01]  /*1cef0*/  LDL R3, [R1+0x8b4] ;  /* 0x0008b40001037983 */ /* 0x001ee20000100800 */
[----:B----4-:R-:W-:-:S03]  /*1cf00*/  @!P0 IMAD.MOV.U32 R2, RZ, RZ, R25 ;  /* 0x000000ffff028224 */ /* 0x010fc600078e0019 */
[----:B--2---:R0:W-:Y:S01]  /*1cf10*/  STL [R1+0x13c], R5 ;  /* 0x00013c0501007387 */ /* 0x0041e20000100800 */
[----:B------:R-:W-:-:S03]  /*1cf20*/  PRMT R8, RZ, 0x7610, R8 ;  /* 0x00007610ff087816 */ /* 0x000fc60000000008 */
[----:B------:R-:W1:Y:S01]  /*1cf30*/  S2R R0, SR_TID.X ;  /* 0x0000000000007919 */ /* 0x000e620000002100 */
[----:B------:R-:W-:-:S03]  /*1cf40*/  LOP3.LUT R4, R4, 0x10, RZ, 0x3c, !PT ;  /* 0x0000001004047812 */ /* 0x000fc600078e3cff */
[----:B------:R-:W2:Y:S04]  /*1cf50*/  LDL R25, [R1+0x7b4] ;  /* 0x0007b40001197983 */ /* 0x000ea80000100800 */
[----:B---3--:R3:W4:Y:S04]  /*1cf60*/  @!P0 LDG.E.U16 R6, [R2.64] ;  /* 0x0000000a02068981 */ /* 0x008728000c1e1500 */
[----:B0-----:R-:W2:Y:S04]  /*1cf70*/  LDL R5, [R1+0x7f8] ;  /* 0x0007f80001057983 */ /* 0x001ea80000100800 */
[----:B---3--:R-:W3:Y:S04]  /*1cf80*/  LDL R2, [R1+0x874] ;  /* 0x0008740001027983 */ /* 0x008ee80000100800 */
[----:B------:R-:W3:Y:S01]  /*1cf90*/  LDL R3, [R1+0x878] ;  /* 0x0008780001037983 */ /* 0x000ee20000100800 */
[----:B-1----:R-:W-:-:S02]  /*1cfa0*/  LOP3.LUT R0, R0, 0x3f, RZ, 0xc0, !PT ;  /* 0x0000003f00007812 */ /* 0x002fc400078ec0ff */
[----:B---3--:R-:W-:-:S04]  /*1cfb0*/  @!P0 LOP3.LUT R3, R3, R2, RZ, 0x3c, !PT ;  /* 0x0000000203038212 */ /* 0x008fc800078e3cff */
[----:B------:R-:W-:-:S04]  /*1cfc0*/  @!P0 LOP3.LUT R2, R3, R2, RZ, 0x3c, !PT ;  /* 0x0000000203028212 */ /* 0x000fc800078e3cff */
[----:B------:R-:W-:-:S05]  /*1cfd0*/  @!P0 LOP3.LUT R3, R3, R2, RZ, 0x3c, !PT ;  /* 0x0000000203038212 */ /* 0x000fca00078e3cff */
[----:B------:R-:W3:Y:S01]  /*1cfe0*/  @!P0 LDG.E.U16 R8, [R2.64] ;  /* 0x0000000a02088981 */ /* 0x000ee2000c1e1500 */
[----:B------:R-:W-:-:S05]  /*1cff0*/  IMAD.SHL.U32 R0, R0, 0x2, RZ ;  /* 0x0000000200007824 */ /* 0x000fca00078e00ff */
[----:B------:R-:W-:Y:S04]  /*1d000*/  STS.U16 [R0+0x8500], R19 ;  /* 0x0085001300007388 */ /* 0x000fe80000000400 */
[----:B------:R-:W-:Y:S04]  /*1d010*/  STS.U16 [R0+0x8600], R20 ;  /* 0x0086001400007388 */ /* 0x000fe80000000400 */
[----:B------:R-:W-:Y:S04]  /*1d020*/  STS.U16 [R0+0x8700], R21 ;  /* 0x0087001500007388 */ /* 0x000fe80000000400 */
[----:B------:R-:W-:Y:S04]  /*1d030*/  STS.U16 [R4+0x8080], R22 ;  /* 0x0080801604007388 */ /* 0x000fe80000000400 */
[----:B------:R-:W-:Y:S04]  /*1d040*/  STS.U16 [R4+0x8180], R23 ;  /* 0x0081801704007388 */ /* 0x000fe80000000400 */
[----:B------:R-:W-:Y:S04]  /*1d050*/  STS.U16 [R4+0x8280], R24 ;  /* 0x0082801804007388 */ /* 0x000fe80000000400 */
[----:B----4-:R0:W-:Y:S04]  /*1d060*/  STL [R1+0x138], R6 ;  /* 0x0001380601007387 */ /* 0x0101e80000100800 */
[----:B------:R1:W-:Y:S04]  /*1d070*/  STS.U16 [R4+0x8380], R26 ;  /* 0x0083801a04007388 */ /* 0x0003e80000000400 */
[----:B0-----:R-:W4:Y:S04]  /*1d080*/  LDL R6, [R1+0x7b8] ;  /* 0x0007b80001067983 */ /* 0x001f280000100800 */
[----:B-1----:R-:W2:Y:S04]  /*1d090*/  LDL.LU R26, [R1+0x6c] ;  /* 0x00006c00011a7983 */ /* 0x002ea80000300800 */
[----:B------:R-:W-:Y:S04]  /*1d0a0*/  STS.U16 [R4+0x8480], R7 ;  /* 0x0084800704007388 */ /* 0x000fe80000000400 */
[----:B---3--:R0:W-:Y:S04]  /*1d0b0*/  STL [R1+0x134], R8 ;  /* 0x0001340801007387 */ /* 0x0081e80000100800 */
[----:B0-----:R-:W3:Y:S04]  /*1d0c0*/  LDL.LU R8, [R1+0x1358] ;  /* 0x0013580001087983 */ /* 0x001ee80000300800 */
[----:B------:R-:W2:Y:S04]  /*1d0d0*/  LDL R2, [R1+0x834] ;  /* 0x0008340001027983 */ /* 0x000ea80000100800 */
[----:B------:R-:W2:Y:S04]  /*1d0e0*/  LDL R3, [R1+0x838] ;  /* 0x0008380001037983 */ /* 0x000ea80000100800 */
[----:B------:R-:W3:Y:S01]  /*1d0f0*/  LDL.LU R7, [R1+0x1354] ;  /* 0x0013540001077983 */ /* 0x000ee20000300800 */
[----:B------:R-:W-:-:S02]  /*1d100*/  PRMT R15, RZ, 0x7610, R15 ;  /* 0x00007610ff0f7816 */ /* 0x000fc4000000000f */
[----:B--2---:R-:W-:-:S04]  /*1d110*/  @!P0 LOP3.LUT R3, R3, R2, RZ, 0x3c, !PT ;  /* 0x0000000203038212 */ /* 0x004fc800078e3cff */
[C---:B------:R-:W-:Y:S02]  /*1d120*/  @!P0 LOP3.LUT R2, R3.reuse, R2, RZ, 0x3c, !PT ;  /* 0x0000000203028212 */ /* 0x040fe400078e3cff */
[----:B---3--:R-:W-:Y:S02]  /*1d130*/  PRMT R7, RZ, 0x7610, R7 ;  /* 0x00007610ff077816 */ /* 0x008fe40000000007 */
[----:B------:R-:W-:-:S05]  /*1d140*/  @!P0 LOP3.LUT R3, R3, R2, RZ, 0x3c, !PT ;  /* 0x0000000203038212 */ /* 0x000fca00078e3cff */
[----:B------:R0:W2:Y:S02]  /*1d150*/  @!P0 LDG.E.U16 R7, [R2.64] ;  /* 0x0000000a02078981 */ /* 0x0000a4000c1e1500 */
[----:B0-----:R-:W-:Y:S02]  /*1d160*/  @!P0 IMAD.MOV.U32 R2, RZ, RZ, R5 ;  /* 0x000000ffff028224 */ /* 0x001fe400078e0005 */
[----:B------:R-:W-:-:S05]  /*1d170*/  @!P0 IMAD.MOV.U32 R3, RZ, RZ, R27 ;  /* 0x000000ffff038224 */ /* 0x000fca00078e001b */
[----:B------:R4:W3:Y:S01]  /*1d180*/  @!P0 LDG.E.U16 R15, [R2.64] ;  /* 0x0000000a020f8981 */ /* 0x0008e2000c1e1500 */
[----:B------:R-:W-:-:S03]  /*1d190*/  PRMT R14, RZ, 0x7610, R14 ;  /* 0x00007610ff0e7816 */ /* 0x000fc6000000000e */
[----:B------:R-:W-:Y:S04]  /*1d1a0*/  STS.U16 [R4+0x8580], R28 ;  /* 0x0085801c04007388 */ /* 0x000fe80000000400 */
[----:B------:R-:W-:Y:S01]  /*1d1b0*/  STS.U16 [R4+0x8680], R29 ;  /* 0x0086801d04007388 */ /* 0x000fe20000000400 */
[----:B----4-:R-:W-:Y:S02]  /*1d1c0*/  @!P0 IMAD.MOV.U32 R2, RZ, RZ, R6 ;  /* 0x000000ffff028224 */ /* 0x010fe400078e0006 */
[----:B------:R-:W-:-:S05]  /*1d1d0*/  @!P0 IMAD.MOV.U32 R3, RZ, RZ, R25 ;  /* 0x000000ffff038224 */ /* 0x000fca00078e0019 */
[----:B------:R0:W4:Y:S04]  /*1d1e0*/  @!P0 LDG.E.U16 R14, [R2.64] ;  /* 0x0000000a020e8981 */ /* 0x000128000c1e1500 */
[----:B--2---:R1:W-:Y:S04]  /*1d1f0*/  STL [R1+0x130], R7 ;  /* 0x0001300701007387 */ /* 0x0043e80000100800 */
[----:B-1----:R-:W2:Y:S04]  /*1d200*/  LDL.LU R7, [R1+0x1350] ;  /* 0x0013500001077983 */ /* 0x002ea80000300800 */
[----:B------:R-:W2:Y:S04]  /*1d210*/  LDL.LU R5, [R1+0x68] ;  /* 0x0000680001057983 */ /* 0x000ea80000300800 */
[----:B---3--:R-:W-:Y:S04]  /*1d220*/  STL [R1+0x1290], R15 ;  /* 0x0012900f01007387 */ /* 0x008fe80000100800 */
[----:B------:R-:W-:Y:S04]  /*1d230*/  STL [R1+0x1310], R15 ;  /* 0x0013100f01007387 */ /* 0x000fe80000100800 */
[----:B------:R-:W3:Y:S04]  /*1d240*/  LDL R29, [R1+0x738] ;  /* 0x00073800011d7983 */ /* 0x000ee80000100800 */
[----:B------:R-:W2:Y:S04]  /*1d250*/  LDL R27, [R1+0x6f4] ;  /* 0x0006f400011b7983 */ /* 0x000ea80000100800 */
[----:B------:R-:W2:Y:S04]  /*1d260*/  LDL R6, [R1+0x6f8] ;  /* 0x0006f80001067983 */ /* 0x000ea80000100800 */
[----:B------:R-:W2:Y:S04]  /*1d270*/  LDL.LU R28, [R1+0x60] ;  /* 0x00006000011c7983 */ /* 0x000ea80000300800 */
[----:B------:R-:W2:Y:S04]  /*1d280*/  LDL.LU R25, [R1+0x5c] ;  /* 0x00005c0001197983 */ /* 0x000ea80000300800 */
[----:B0-----:R-:W2:Y:S04]  /*1d290*/  LDL R2, [R1+0x774] ;  /* 0x0007740001027983 */ /* 0x001ea80000100800 */
[----:B------:R-:W2:Y:S01]  /*1d2a0*/  LDL R3, [R1+0x778] ;  /* 0x0007780001037983 */ /* 0x000ea20000100800 */
[----:B------:R-:W-:-:S02]  /*1d2b0*/  PRMT R0, RZ, 0x7610, R0 ;  /* 0x00007610ff007816 */ /* 0x000fc40000000000 */
[----:B--2---:R-:W-:-:S04]  /*1d2c0*/  @!P0 LOP3.LUT R3, R3, R2, RZ, 0x3c, !PT ;  /* 0x0000000203038212 */ /* 0x004fc800078e3cff */
[----:B------:R-:W-:-:S04]  /*1d2d0*/  @!P0 LOP3.LUT R2, R3, R2, RZ, 0x3c, !PT ;  /* 0x0000000203028212 */ /* 0x000fc800078e3cff */
[----:B------:R-:W-:-:S05]  /*1d2e0*/  @!P0 LOP3.LUT R3, R3, R2, RZ, 0x3c, !PT ;  /* 0x0000000203038212 */ /* 0x000fca00078e3cff */
[----:B------:R-:W2:Y:S04]  /*1d2f0*/  @!P0 LDG.E.U16 R0, [R2.64] ;  /* 0x0000000a02008981 */ /* 0x000ea8000c1e1500 */
[----:B----4-:R-:W-:Y:S04]  /*1d300*/  STL [R1+0x1294], R14 ;  /* 0x0012940e01007387 */ /* 0x010fe80000100800 */
[----:B------:R-:W-:Y:S04]  /*1d310*/  STL [R1+0x1298], R14 ;  /* 0x0012980e01007387 */ /* 0x000fe80000100800 */
[----:B------:R-:W-:Y:S04]  /*1d320*/  STL [R1+0x129c], R14 ;  /* 0x00129c0e01007387 */ /* 0x000fe80000100800 */
[----:B------:R-:W-:Y:S04]  /*1d330*/  STL [R1+0x12a0], R14 ;  /* 0x0012a00e01007387 */ /* 0x000fe80000100800 */
[----:B------:R-:W-:Y:S04]  /*1d340*/  STL [R1+0x12c8], R14 ;  /* 0x0012c80e01007387 */ /* 0x000fe80000100800 */
[----:B------:R0:W-:Y:S04]  /*1d350*/  STS.U16 [R4+0x8780], R26 ;  /* 0x0087801a04007388 */ /* 0x0001e80000000400 */
[----:B0-----:R-:W4:Y:S04]  /*1d360*/  LDL.LU R4, [R1+0x134c] ;  /* 0x00134c0001047983 */ /* 0x001f280000300800 */
[----:B------:R-:W3:Y:S04]  /*1d370*/  LDL.LU R26, [R1+0x1348] ;  /* 0x00134800011a7983 */ /* 0x000ee80000300800 */
[----:B--2---:R0:W-:Y:S04]  /*1d380*/  STL [R1+0x12c], R0 ;  /* 0x00012c0001007387 */ /* 0x0041e80000100800 */
[----:B------:R-:W2:Y:S04]  /*1d390*/  LDL.LU R2, [R1+0x18] ;  /* 0x0000180001027983 */ /* 0x000ea80000300800 */
[----:B------:R-:W4:Y:S04]  /*1d3a0*/  LDL R3, [R1+0x734] ;  /* 0x0007340001037983 */ /* 0x000f280000100800 */
[----:B0-----:R-:W0:Y:S02]  /*1d3b0*/  S2R R0, SR_TID.X ;  /* 0x0000000000007919 */ /* 0x001e240000002100 */
[----:B0-----:R-:W-:-:S05]  /*1d3c0*/  LOP3.LUT R0, R0, 0x3f, RZ, 0xc0, !PT ;  /* 0x0000003f00007812 */ /* 0x001fca00078ec0ff */
[----:B------:R-:W-:Y:S01]  /*1d3d0*/  IMAD.SHL.U32 R0, R0, 0x2, RZ ;  /* 0x0000000200007824 */ /* 0x000fe200078e00ff */
[----:B---3--:R-:W-:-:S04]  /*1d3e0*/  PRMT R26, RZ, 0x7610, R26 ;  /* 0x00007610ff1a7816 */ /* 0x008fc8000000001a */
[----:B--2---:R0:W-:Y:S02]  /*1d3f0*/  STS.U16 [R0], R2 ;  /* 0x0000000200007388 */ /* 0x0041e40000000400 */
[----:B0-----:R-:W-:Y:S02]  /*1d400*/  @!P0 IMAD.MOV.U32 R2, RZ, RZ, R29 ;  /* 0x000000ffff028224 */ /* 0x001fe400078e001d */
[----:B------:R-:W2:Y:S04]  /*1d410*/  LDL.LU R29, [R1+0x54] ;  /* 0x00005400011d7983 */ /* 0x000ea80000300800 */
[----:B----4-:R0:W3:Y:S04]  /*1d420*/  @!P0 LDG.E.U16 R26, [R2.64] ;  /* 0x0000000a021a8981 */ /* 0x0100e8000c1e1500 */
[----:B0-----:R-:W4:Y:S01]  /*1d430*/  LDL.LU R3, [R1+0x64] ;  /* 0x0000640001037983 */ /* 0x001f220000300800 */
[----:B------:R-:W-:Y:S01]  /*1d440*/  PRMT R4, RZ, 0x7610, R4 ;  /* 0x00007610ff047816 */ /* 0x000fe20000000004 */
[----:B------:R-:W-:-:S02]  /*1d450*/  @!P0 IMAD.MOV.U32 R2, RZ, RZ, R6 ;  /* 0x000000ffff028224 */ /* 0x000fc400078e0006 */
[----:B---3--:R0:W-:Y:S04]  /*1d460*/  STL [R1+0x1c], R26 ;  /* 0x00001c1a01007387 */ /* 0x0081e80000100800 */
[----:B----4-:R1:W-:Y:S04]  /*1d470*/  STS.U16 [R0+0x400], R3 ;  /* 0x0004000300007388 */ /* 0x0103e80000000400 */
[----:B0-----:R-:W3:Y:S04]  /*1d480*/  LDL.LU R26, [R1+0x50] ;  /* 0x00005000011a7983 */ /* 0x001ee80000300800 */
[----:B------:R0:W-:Y:S01]  /*1d490*/  STS.U16 [R0+0x800], R5 ;  /* 0x0008000500007388 */ /* 0x0001e20000000400 */
[----:B-1----:R-:W-:-:S03]  /*1d4a0*/  @!P0 IMAD.MOV.U32 R3, RZ, RZ, R27 ;  /* 0x000000ffff038224 */ /* 0x002fc600078e001b */
[----:B------:R-:W4:Y:S04]  /*1d4b0*/  LDL R6, [R1+0x5f4] ;  /* 0x0005f40001067983 */ /* 0x000f280000100800 */
[----:B------:R1:W2:Y:S04]  /*1d4c0*/  @!P0 LDG.E.U16 R4, [R2.64] ;  /* 0x0000000a02048981 */ /* 0x0002a8000c1e1500 */
[----:B-1----:R-:W2:Y:S04]  /*1d4d0*/  LDL R2, [R1+0x6b4] ;  /* 0x0006b40001027983 */ /* 0x002ea80000100800 */
[----:B------:R-:W2:Y:S01]  /*1d4e0*/  LDL R3, [R1+0x6b8] ;  /* 0x0006b80001037983 */ /* 0x000ea20000100800 */
[----:B0-----:R-:W-:-:S02]  /*1d4f0*/  PRMT R0, RZ, 0x7610, R0 ;  /* 0x00007610ff007816 */ /* 0x001fc40000000000 */
[----:B--2---:R-:W-:-:S04]  /*1d500*/  @!P0 LOP3.LUT R3, R3, R2, RZ, 0x3c, !PT ;  /* 0x0000000203038212 */ /* 0x004fc800078e3cff */
[----:B------:R-:W-:-:S04]  /*1d510*/  @!P0 LOP3.LUT R2, R3, R2, RZ, 0x3c, !PT ;  /* 0x0000000203028212 */ /* 0x000fc800078e3cff */
[----:B------:R-:W-:-:S05]  /*1d520*/  @!P0 LOP3.LUT R3, R3, R2, RZ, 0x3c, !PT ;  /* 0x0000000203038212 */ /* 0x000fca00078e3cff */
[----:B------:R-:W2:Y:S04]  /*1d530*/  @!P0 LDG.E.U16 R0, [R2.64] ;  /* 0x0000000a02008981 */ /* 0x000ea8000c1e1500 */
[----:B------:R0:W-:Y:S04]  /*1d540*/  STL [R1+0x18], R4 ;  /* 0x0000180401007387 */ /* 0x0001e80000100800 */
[----:B0-----:R-:W3:Y:S04]  /*1d550*/  LDL R4, [R1+0x5f8] ;  /* 0x0005f80001047983 */ /* 0x001ee80000100800 */
[----:B------:R-:W3:Y:S04]  /*1d560*/  LDL.LU R27, [R1+0x4c] ;  /* 0x00004c00011b7983 */ /* 0x000ee80000300800 */
[----:B------:R-:W3:Y:S04]  /*1d570*/  LDL.LU R5, [R1+0x1344] ;  /* 0x0013440001057983 */ /* 0x000ee80000300800 */
[----:B--2---:R0:W-:Y:S04]  /*1d580*/  STL [R1+0x128], R0 ;  /* 0x0001280001007387 */ /* 0x0041e80000100800 */
[----:B------:R-:W2:Y:S04]  /*1d590*/  LDL R2, [R1+0x674] ;  /* 0x0006740001027983 */ /* 0x000ea80000100800 */
[----:B------:R-:W2:Y:S04]  /*1d5a0*/  LDL R3, [R1+0x678] ;  /* 0x0006780001037983 */ /* 0x000ea80000100800 */
[----:B0-----:R-:W0:Y:S01]  /*1d5b0*/  S2R R0, SR_TID.X ;  /* 0x0000000000007919 */ /* 0x001e220000002100 */
[----:B---3--:R-:W-:-:S02]  /*1d5c0*/  PRMT R5, RZ, 0x7610, R5 ;  /* 0x00007610ff057816 */ /* 0x008fc40000000005 */
[----:B0-----:R-:W-:-:S05]  /*1d5d0*/  LOP3.LUT R0, R0, 0x3f, RZ, 0xc0, !PT ;  /* 0x0000003f00007812 */ /* 0x001fca00078ec0ff */
[----:B------:R-:W-:-:S05]  /*1d5e0*/  IMAD.SHL.U32 R0, R0, 0x2, RZ ;  /* 0x0000000200007824 */ /* 0x000fca00078e00ff */
[----:B------:R0:W-:Y:S04]  /*1d5f0*/  STS.U16 [R0+0xc00], R28 ;  /* 0x000c001c00007388 */ /* 0x0001e80000000400 */
[----:B0-----:R-:W3:Y:S01]  /*1d600*/  LDL.LU R28, [R1+0x1340] ;  /* 0x00134000011c7983 */ /* 0x001ee20000300800 */
[----:B--2---:R-:W-:-:S04]  /*1d610*/  @!P0 LOP3.LUT R3, R3, R2, RZ, 0x3c, !PT ;  /* 0x0000000203038212 */ /* 0x004fc800078e3cff */
[----:B------:R-:W-:-:S04]  /*1d620*/  @!P0 LOP3.LUT R2, R3, R2, RZ, 0x3c, !PT ;  /* 0x0000000203028212 */ /* 0x000fc800078e3cff */
[----:B------:R-:W-:-:S05]  /*1d630*/  @!P0 LOP3.LUT R3, R3, R2, RZ, 0x3c, !PT ;  /* 0x0000000203038212 */ /* 0x000fca00078e3cff */
[----:B------:R0:W2:Y:S04]  /*1d640*/  @!P0 LDG.E.U16 R5, [R2.64] ;  /* 0x0000000a02058981 */ /* 0x0000a8000c1e1500 */
[----:B0-----:R-:W2:Y:S04]  /*1d650*/  LDL R2, [R1+0x634] ;  /* 0x0006340001027983 */ /* 0x001ea80000100800 */
[----:B------:R-:W2:Y:S04]  /*1d660*/  LDL R3, [R1+0x638] ;  /* 0x0006380001037983 */ /* 0x000ea80000100800 */
[----:B------:R0:W-:Y:S02]  /*1d670*/  STS.U16 [R0+0x1000], R25 ;  /* 0x0010001900007388 */ /* 0x0001e40000000400 */
[----:B0-----:R-:W-:-:S02]  /*1d680*/  PRMT R0, RZ, 0x7610, R0 ;  /* 0x00007610ff007816 */ /* 0x001fc40000000000 */
[----:B------:R-:W3:Y:S01]  /*1d690*/  LDL R25, [R1+0x574] ;  /* 0x0005740001197983 */ /* 0x000ee20000100800 */
[----:B--2---:R-:W-:-:S04]  /*1d6a0*/  @!P0 LOP3.LUT R3, R3, R2, RZ, 0x3c, !PT ;  /* 0x0000000203038212 */ /* 0x004fc800078e3cff */
[----:B------:R-:W-:-:S04]  /*1d6b0*/  @!P0 LOP3.LUT R2, R3, R2, RZ, 0x3c, !PT ;  /* 0x0000000203028212 */ /* 0x000fc800078e3cff */
[----:B------:R-:W-:-:S05]  /*1d6c0*/  @!P0 LOP3.LUT R3, R3, R2, RZ, 0x3c, !PT ;  /* 0x0000000203038212 */ /* 0x000fca00078e3cff */
[----:B------:R-:W2:Y:S04]  /*1d6d0*/  @!P0 LDG.E.U16 R0, [R2.64] ;  /* 0x0000000a02008981 */ /* 0x000ea8000c1e1500 */
[----:B------:R0:W-:Y:S04]  /*1d6e0*/  STL [R1+0x124], R5 ;  /* 0x0001240501007387 */ /* 0x0001e80000100800 */
[----:B0-----:R-:W4:Y:S04]  /*1d6f0*/  LDL R5, [R1+0x578] ;  /* 0x0005780001057983 */ /* 0x001f280000100800 */
[----:B--2---:R0:W-:Y:S04]  /*1d700*/  STL [R1+0x120], R0 ;  /* 0x0001200001007387 */ /* 0x0041e80000100800 */
[----:B------:R-:W2:Y:S04]  /*1d710*/  LDL.LU R3, [R1+0x58] ;  /* 0x0000580001037983 */ /* 0x000ea80000300800 */
[----:B0-----:R-:W0:Y:S01]  /*1d720*/  S2R R0, SR_TID.X ;  /* 0x0000000000007919 */ /* 0x001e220000002100 */
[----:B---3--:R-:W-:Y:S01]  /*1d730*/  PRMT R28, RZ, 0x7610, R28 ;  /* 0x00007610ff1c7816 */ /* 0x008fe2000000001c */
[----:B------:R-:W-:Y:S01]  /*1d740*/  @!P0 IMAD.MOV.U32 R2, RZ, RZ, R4 ;  /* 0x000000ffff028224 */ /* 0x000fe200078e0004 */
[----:B------:R-:W-:Y:S01]  /*1d750*/  PRMT R24, RZ, 0x7610, R24 ;  /* 0x00007610ff187816 */ /* 0x000fe20000000018 */
[----:B------:R-:W3:Y:S01]  /*1d760*/  LDL R4, [R1+0x538] ;  /* 0x0005380001047983 */ /* 0x000ee20000100800 */
[----:B0-----:R-:W-:-:S05]  /*1d770*/  LOP3.LUT R0, R0, 0x3f, RZ, 0xc0, !PT ;  /* 0x0000003f00007812 */ /* 0x001fca00078ec0ff */
[----:B------:R-:W-:-:S05]  /*1d780*/  IMAD.SHL.U32 R0, R0, 0x2, RZ ;  /* 0x0000000200007824 */ /* 0x000fca00078e00ff */
[----:B--2---:R4:W-:Y:S02]  /*1d790*/  STS.U16 [R0+0x1400], R3 ;  /* 0x0014000300007388 */ /* 0x0049e40000000400 */
[----:B----4-:R-:W-:Y:S02]  /*1d7a0*/  @!P0 IMAD.MOV.U32 R3, RZ, RZ, R6 ;  /* 0x000000ffff038224 */ /* 0x010fe400078e0006 */
[----:B------:R0:W-:Y:S04]  /*1d7b0*/  STS.U16 [R0+0x1800], R29 ;  /* 0x0018001d00007388 */ /* 0x0001e80000000400 */
[----:B------:R1:W2:Y:S04]  /*1d7c0*/  @!P0 LDG.E.U16 R28, [R2.64] ;  /* 0x0000000a021c8981 */ /* 0x0002a8000c1e1500 */
[----:B------:R-:W4:Y:S04]  /*1d7d0*/  LDL R6, [R1+0x534] ;  /* 0x0005340001067983 */ /* 0x000f280000100800 */
[----:B-1----:R-:W2:Y:S04]  /*1d7e0*/  LDL R2, [R1+0x5b4] ;  /* 0x0005b40001027983 */ /* 0x002ea80000100800 */
[----:B------:R-:W2:Y:S01]  /*1d7f0*/  LDL R3, [R1+0x5b8] ;  /* 0x0005b80001037983 */ /* 0x000ea20000100800 */
[----:B0-----:R-:W-:-:S02]  /*1d800*/  PRMT R0, RZ, 0x7610, R0 ;  /* 0x00007610ff007816 */ /* 0x001fc40000000000 */
[----:B--2---:R-:W-:-:S04]  /*1d810*/  @!P0 LOP3.LUT R3, R3, R2, RZ, 0x3c, !PT ;  /* 0x0000000203038212 */ /* 0x004fc800078e3cff */
[----:B------:R-:W-:-:S04]  /*1d820*/  @!P0 LOP3.LUT R2, R3, R2, RZ, 0x3c, !PT ;  /* 0x0000000203028212 */ /* 0x000fc800078e3cff */
[----:B------:R-:W-:-:S05]  /*1d830*/  @!P0 LOP3.LUT R3, R3, R2, RZ, 0x3c, !PT ;  /* 0x0000000203038212 */ /* 0x000fca00078e3cff */
[----:B------:R0:W2:Y:S02]  /*1d840*/  @!P0 LDG.E.U16 R0, [R2.64] ;  /* 0x0000000a02008981 */ /* 0x0000a4000c1e1500 */
[----:B0-----:R-:W-:Y:S02]  /*1d850*/  @!P0 IMAD.MOV.U32 R2, RZ, RZ, R5 ;  /* 0x000000ffff028224 */ /* 0x001fe400078e0005 */
[----:B------:R-:W-:-:S05]  /*1d860*/  @!P0 IMAD.MOV.U32 R3, RZ, RZ, R25 ;  /* 0x000000ffff038224 */ /* 0x000fca00078e0019 */
[----:B------:R3:W2:Y:S04]  /*1d870*/  @!P0 LDG.E.U16 R24, [R2.64] ;  /* 0x0000000a02188981 */ /* 0x0006a8000c1e1500 */
[----:B------:R0:W-:Y:S04]  /*1d880*/  STL [R1+0x11c], R28 ;  /* 0x00011c1c01007387 */ /* 0x0001e80000100800 */
[----:B0-----:R-:W2:Y:S04]  /*1d890*/  LDL.LU R28, [R1+0x44] ;  /* 0x00004400011c7983 */ /* 0x001ea80000300800 */
[----:B------:R-:W2:Y:S01]  /*1d8a0*/  LDL.LU R29, [R1+0x133c] ;  /* 0x00133c00011d7983 */ /* 0x000ea20000300800 */
[----:B------:R-:W-:Y:S01]  /*1d8b0*/  PRMT R23, RZ, 0x7610, R23 ;  /* 0x00007610ff177816 */ /* 0x000fe20000000017 */
[----:B---3--:R-:W-:-:S02]  /*1d8c0*/  @!P0 IMAD.MOV.U32 R2, RZ, RZ, R4 ;  /* 0x000000ffff028224 */ /* 0x008fc400078e0004 */
[----:B----4-:R-:W-:-:S05]  /*1d8d0*/  @!P0 IMAD.MOV.U32 R3, RZ, RZ, R6 ;  /* 0x000000ffff038224 */ /* 0x010fca00078e0006 */
[----:B------:R0:W3:Y:S04]  /*1d8e0*/  @!P0 LDG.E.U16 R23, [R2.64] ;  /* 0x0000000a02178981 */ /* 0x0000e8000c1e1500 */
[----:B--2---:R1:W-:Y:S04]  /*1d8f0*/  STL [R1+0x118], R0 ;  /* 0x0001180001007387 */ /* 0x0043e80000100800 */
[----:B------:R-:W2:Y:S04]  /*1d900*/  LDL R25, [R1+0x4f4] ;  /* 0x0004f40001197983 */ /* 0x000ea80000100800 */
[----:B------:R-:W4:Y:S04]  /*1d910*/  LDL R5, [R1+0x4f8] ;  /* 0x0004f80001057983 */ /* 0x000f280000100800 */
[----:B-1----:R-:W1:Y:S04]  /*1d920*/  S2R R0, SR_TID.X ;  /* 0x0000000000007919 */ /* 0x002e680000002100 */
[----:B------:R-:W-:Y:S01]  /*1d930*/  STL [R1+0x1270], R24 ;  /* 0x0012701801007387 */ /* 0x000fe20000100800 */
[----:B-1----:R-:W-:-:S05]  /*1d940*/  LOP3.LUT R0, R0, 0x3f, RZ, 0xc0, !PT ;  /* 0x0000003f00007812 */ /* 0x002fca00078ec0ff */
[----:B------:R-:W-:-:S05]  /*1d950*/  IMAD.SHL.U32 R0, R0, 0x2, RZ ;  /* 0x0000000200007824 */ /* 0x000fca00078e00ff */
[----:B------:R1:W-:Y:S04]  /*1d960*/  STS.U16 [R0+0x1c00], R26 ;  /* 0x001c001a00007388 */ /* 0x0003e80000000400 */
[----:B------:R0:W-:Y:S04]  /*1d970*/  STS.U16 [R0+0x2000], R27 ;  /* 0x0020001b00007388 */ /* 0x0001e80000000400 */
[----:B-1----:R-:W2:Y:S04]  /*1d980*/  LDL.LU R26, [R1+0x40] ;  /* 0x00004000011a7983 */ /* 0x002ea80000300800 */
[----:B------:R-:W2:Y:S04]  /*1d990*/  LDL R6, [R1+0x4b4] ;  /* 0x0004b40001067983 */ /* 0x000ea80000100800 */
[----:B------:R-:W2:Y:S04]  /*1d9a0*/  LDL R4, [R1+0x4b8] ;  /* 0x0004b80001047983 */ /* 0x000ea80000100800 */
[----:B0-----:R-:W2:Y:S04]  /*1d9b0*/  LDL.LU R27, [R1+0x3c] ;  /* 0x00003c00011b7983 */ /* 0x001ea80000300800 */
[----:B------:R-:W2:Y:S04]  /*1d9c0*/  LDL.LU R3, [R1+0x48] ;  /* 0x0000480001037983 */ /* 0x000ea80000300800 */
[----:B---3--:R-:W-:Y:S01]  /*1d9d0*/  STL [R1+0x1274], R23 ;  /* 0x0012741701007387 */ /* 0x008fe20000100800 */
[----:B------:R-:W-:-:S03]  /*1d9e0*/  PRMT R22, RZ, 0x7610, R22 ;  /* 0x00007610ff167816 */ /* 0x000fc60000000016 */
[----:B------:R-:W-:Y:S04]  /*1d9f0*/  STL [R1+0x1278], R23 ;  /* 0x0012781701007387 */ /* 0x000fe80000100800 */
[----:B------:R-:W-:Y:S04]  /*1da00*/  STL [R1+0x127c], R23 ;  /* 0x00127c1701007387 */ /* 0x000fe80000100800 */
[----:B------:R-:W-:Y:S04]  /*1da10*/  STL [R1+0x12e8], R23 ;  /* 0x0012e81701007387 */ /* 0x000fe80000100800 */
[----:B------:R-:W-:Y:S01]  /*1da20*/  STL [R1+0x12ec], R23 ;  /* 0x0012ec1701007387 */ /* 0x000fe20000100800 */
[----:B----4-:R-:W-:-:S03]  /*1da30*/  @!P0 IMAD.MOV.U32 R2, RZ, RZ, R5 ;  /* 0x000000ffff028224 */ /* 0x010fc600078e0005 */
[----:B------:R-:W3:Y:S04]  /*1da40*/  LDL R5, [R1+0x478] ;  /* 0x0004780001057983 */ /* 0x000ee80000100800 */
[----:B--2---:R0:W-:Y:S02]  /*1da50*/  STS.U16 [R0+0x2400], R3 ;  /* 0x0024000300007388 */ /* 0x0041e40000000400 */
[----:B0-----:R-:W-:Y:S02]  /*1da60*/  @!P0 IMAD.MOV.U32 R3, RZ, RZ, R25 ;  /* 0x000000ffff038224 */ /* 0x001fe400078e0019 */
[----:B------:R-:W2:Y:S04]  /*1da70*/  LDL R25, [R1+0x474] ;  /* 0x0004740001197983 */ /* 0x000ea80000100800 */
[----:B------:R0:W4:Y:S01]  /*1da80*/  @!P0 LDG.E.U16 R22, [R2.64] ;  /* 0x0000000a02168981 */ /* 0x000122000c1e1500 */
[----:B------:R-:W-:-:S02]  /*1da90*/  PRMT R21, RZ, 0x7610, R21 ;  /* 0x00007610ff157816 */ /* 0x000fc40000000015 */
[----:B------:R-:W-:Y:S01]  /*1daa0*/  PRMT R20, RZ, 0x7610, R20 ;  /* 0x00007610ff147816 */ /* 0x000fe20000000014 */
[----:B0-----:R-:W-:Y:S02]  /*1dab0*/  @!P0 IMAD.MOV.U32 R2, RZ, RZ, R4 ;  /* 0x000000ffff028224 */ /* 0x001fe400078e0004 */
[----:B------:R-:W-:-:S05]  /*1dac0*/  @!P0 IMAD.MOV.U32 R3, RZ, RZ, R6 ;  /* 0x000000ffff038224 */ /* 0x000fca00078e0006 */
[----:B------:R3:W4:Y:S02]  /*1dad0*/  @!P0 LDG.E.U16 R21, [R2.64] ;  /* 0x0000000a02158981 */ /* 0x000724000c1e1500 */
[----:B---3--:R-:W-:Y:S02]  /*1dae0*/  @!P0 IMAD.MOV.U32 R2, RZ, RZ, R5 ;  /* 0x000000ffff028224 */ /* 0x008fe400078e0005 */
[----:B--2---:R-:W-:Y:S01]  /*1daf0*/  @!P0 IMAD.MOV.U32 R3, RZ, RZ, R25 ;  /* 0x000000ffff038224 */ /* 0x004fe200078e0019 */
[----:B----4-:R-:W-:Y:S04]  /*1db00*/  STL [R1+0x1280], R22 ;  /* 0x0012801601007387 */ /* 0x010fe80000100800 */
[----:B------:R-:W2:Y:S04]  /*1db10*/  @!P0 LDG.E.U16 R20, [R2.64] ;  /* 0x0000000a02148981 */ /* 0x000ea8000c1e1500 */
[----:B------:R-:W-:Y:S04]  /*1db20*/  STL [R1+0x1284], R22 ;  /* 0x0012841601007387 */ /* 0x000fe80000100800 */
[----:B------:R-:W3:Y:S04]  /*1db30*/  LDL R6, [R1+0x434] ;  /* 0x0004340001067983 */ /* 0x000ee80000100800 */
[----:B------:R0:W-:Y:S04]  /*1db40*/  STS.U16 [R0+0x2800], R28 ;  /* 0x0028001c00007388 */ /* 0x0001e80000000400 */
[----:B------:R-:W4:Y:S04]  /*1db50*/  LDL R4, [R1+0x438] ;  /* 0x0004380001047983 */ /* 0x000f280000100800 */
[----:B0-----:R-:W4:Y:S04]  /*1db60*/  LDL.LU R28, [R1+0x38] ;  /* 0x00003800011c7983 */ /* 0x001f280000300800 */
[----:B------:R-:W-:Y:S04]  /*1db70*/  STL [R1+0x1288], R21 ;  /* 0x0012881501007387 */ /* 0x000fe80000100800 */
[----:B------:R-:W-:Y:S04]  /*1db80*/  STL [R1+0x128c], R21 ;  /* 0x00128c1501007387 */ /* 0x000fe80000100800 */
[----:B------:R-:W-:Y:S04]  /*1db90*/  STL [R1+0x12e0], R21 ;  /* 0x0012e01501007387 */ /* 0x000fe80000100800 */
[----:B------:R-:W-:Y:S04]  /*1dba0*/  STL [R1+0x12e4], R21 ;  /* 0x0012e41501007387 */ /* 0x000fe80000100800 */
[----:B------:R-:W-:Y:S04]  /*1dbb0*/  STL [R1+0x12f0], R21 ;  /* 0x0012f01501007387 */ /* 0x000fe80000100800 */
[----:B------:R-:W-:Y:S04]  /*1dbc0*/  STL [R1+0x12f4], R21 ;  /* 0x0012f41501007387 */ /* 0x000fe80000100800 */
[----:B------:R-:W4:Y:S04]  /*1dbd0*/  LDL.LU R5, [R1+0x34] ;  /* 0x0000340001057983 */ /* 0x000f280000300800 */
[----:B------:R0:W-:Y:S04]  /*1dbe0*/  STS.U16 [R0+0x2c00], R26 ;  /* 0x002c001a00007388 */ /* 0x0001e80000000400 */
[----:B--2---:R-:W-:Y:S04]  /*1dbf0*/  STL [R1+0x12a4], R20 ;  /* 0x0012a41401007387 */ /* 0x004fe80000100800 */
[----:B------:R-:W-:Y:S04]  /*1dc00*/  STL [R1+0x12a8], R20 ;  /* 0x0012a81401007387 */ /* 0x000fe80000100800 */
[----:B------:R-:W-:Y:S01]  /*1dc10*/  STL [R1+0x12cc], R20 ;  /* 0x0012cc1401007387 */ /* 0x000fe20000100800 */
[----:B---3--:R-:W-:-:S03]  /*1dc20*/  @!P0 IMAD.MOV.U32 R3, RZ, RZ, R6 ;  /* 0x000000ffff038224 */ /* 0x008fc600078e0006 */
[----:B0-----:R-:W2:Y:S04]  /*1dc30*/  LDL R26, [R1+0x3f4] ;  /* 0x0003f400011a7983 */ /* 0x001ea80000100800 */
[----:B------:R-:W3:Y:S01]  /*1dc40*/  LDL R6, [R1+0x3f8] ;  /* 0x0003f80001067983 */ /* 0x000ee20000100800 */
[----:B------:R-:W-:Y:S01]  /*1dc50*/  PRMT R19, RZ, 0x7610, R19 ;  /* 0x00007610ff137816 */ /* 0x000fe20000000013 */
[----:B----4-:R-:W-:Y:S01]  /*1dc60*/  @!P0 IMAD.MOV.U32 R2, RZ, RZ, R4 ;  /* 0x000000ffff028224 */ /* 0x010fe200078e0004 */
[----:B------:R-:W-:Y:S01]  /*1dc70*/  PRMT R18, RZ, 0x7610, R18 ;  /* 0x00007610ff127816 */ /* 0x000fe20000000012 */
[----:B------:R-:W4:Y:S04]  /*1dc80*/  LDL R25, [R1+0x3b4] ;  /* 0x0003b40001197983 */ /* 0x000f280000100800 */
[----:B------:R2:W4:Y:S04]  /*1dc90*/  @!P0 LDG.E.U16 R19, [R2.64] ;  /* 0x0000000a02138981 */ /* 0x000528000c1e1500 */
[----:B------:R-:W4:Y:S01]  /*1dca0*/  LDL R4, [R1+0x3b8] ;  /* 0x0003b80001047983 */ /* 0x000f220000100800 */
[----:B--2---:R-:W-:-:S02]  /*1dcb0*/  @!P0 IMAD.MOV.U32 R3, RZ, RZ, R26 ;  /* 0x000000ffff038224 */ /* 0x004fc400078e001a */
[----:B---3--:R-:W-:-:S05]  /*1dcc0*/  @!P0 IMAD.MOV.U32 R2, RZ, RZ, R6 ;  /* 0x000000ffff028224 */ /* 0x008fca00078e0006 */
[----:B------:R0:W2:Y:S04]  /*1dcd0*/  @!P0 LDG.E.U16 R18, [R2.64] ;  /* 0x0000000a02128981 */ /* 0x0000a8000c1e1500 */
[----:B------:R1:W-:Y:S04]  /*1dce0*/  STS.U16 [R0+0x3000], R27 ;  /* 0x0030001b00007388 */ /* 0x0003e80000000400 */
[----:B-1----:R-:W3:Y:S04]  /*1dcf0*/  LDL.LU R27, [R1+0x2c] ;  /* 0x00002c00011b7983 */ /* 0x002ee80000300800 */
[----:B----4-:R-:W-:Y:S04]  /*1dd00*/  STL [R1+0x12ac], R19 ;  /* 0x0012ac1301007387 */ /* 0x010fe80000100800 */
        /* <DEDUP_REMOVED lines=8> */
[----:B------:R1:W-:Y:S01]  /*1dd90*/  STS.U16 [R0+0x3400], R28 ;  /* 0x0034001c00007388 */ /* 0x0003e20000000400 */
[----:B------:R-:W-:Y:S01]  /*1dda0*/  PRMT R16, RZ, 0x7610, R16 ;  /* 0x00007610ff107816 */ /* 0x000fe20000000010 */
[----:B0-----:R-:W-:-:S02]  /*1ddb0*/  @!P0 IMAD.MOV.U32 R2, RZ, RZ, R4 ;  /* 0x000000ffff028224 */ /* 0x001fc400078e0004 */
[----:B------:R-:W-:Y:S01]  /*1ddc0*/  @!P0 IMAD.MOV.U32 R3, RZ, RZ, R25 ;  /* 0x000000ffff038224 */ /* 0x000fe200078e0019 */
[----:B------:R0:W-:Y:S04]  /*1ddd0*/  STS.U16 [R0+0x3800], R5 ;  /* 0x0038000500007388 */ /* 0x0001e80000000400 */
[----:B------:R4:W3:Y:S04]  /*1dde0*/  @!P0 LDG.E.U16 R16, [R2.64] ;  /* 0x0000000a02108981 */ /* 0x0008e8000c1e1500 */
[----:B-1----:R-:W3:Y:S04]  /*1ddf0*/  LDL.LU R28, [R1+0x28] ;  /* 0x00002800011c7983 */ /* 0x002ee80000300800 */
[----:B------:R-:W3:Y:S04]  /*1de00*/  LDL R26, [R1+0x378] ;  /* 0x00037800011a7983 */ /* 0x000ee80000100800 */
[----:B------:R-:W3:Y:S04]  /*1de10*/  LDL.LU R6, [R1+0x24] ;  /* 0x0000240001067983 */ /* 0x000ee80000300800 */
[----:B--2---:R-:W-:Y:S04]  /*1de20*/  STL [R1+0x12b8], R18 ;  /* 0x0012b81201007387 */ /* 0x004fe80000100800 */
[----:B------:R-:W-:Y:S04]  /*1de30*/  STL [R1+0x12bc], R18 ;  /* 0x0012bc1201007387 */ /* 0x000fe80000100800 */
[----:B------:R-:W-:Y:S04]  /*1de40*/  STL [R1+0x12c0], R18 ;  /* 0x0012c01201007387 */ /* 0x000fe80000100800 */
[----:B------:R-:W-:Y:S04]  /*1de50*/  STL [R1+0x12f8], R18 ;  /* 0x0012f81201007387 */ /* 0x000fe80000100800 */
[----:B------:R-:W-:Y:S04]  /*1de60*/  STL [R1+0x12fc], R18 ;  /* 0x0012fc1201007387 */ /* 0x000fe80000100800 */
[----:B0-----:R-:W2:Y:S04]  /*1de70*/  LDL.LU R5, [R1+0x20] ;  /* 0x0000200001057983 */ /* 0x001ea80000300800 */
[----:B------:R-:W2:Y:S04]  /*1de80*/  LDL.LU R4, [R1+0x14] ;  /* 0x0000140001047983 */ /* 0x000ea80000300800 */
[----:B------:R-:W2:Y:S04]  /*1de90*/  LDL.LU R25, [R1+0x10] ;  /* 0x0000100001197983 */ /* 0x000ea80000300800 */
[----:B----4-:R-:W4:Y:S04]  /*1dea0*/  LDL.LU R2, [R1+0x30] ;  /* 0x0000300001027983 */ /* 0x010f280000300800 */
[----:B------:R-:W2:Y:S01]  /*1deb0*/  LDL R3, [R1+0x374] ;  /* 0x0003740001037983 */ /* 0x000ea20000100800 */
[----:B------:R-:W-:-:S03]  /*1dec0*/  PRMT R17, RZ, 0x7610, R17 ;  /* 0x00007610ff117816 */ /* 0x000fc60000000011 */
[----:B---3--:R-:W-:Y:S04]  /*1ded0*/  STL [R1+0x12c4], R16 ;  /* 0x0012c41001007387 */ /* 0x008fe80000100800 */
[----:B------:R-:W-:Y:S04]  /*1dee0*/  STL [R1+0x12dc], R16 ;  /* 0x0012dc1001007387 */ /* 0x000fe80000100800 */
[----:B------:R-:W-:Y:S04]  /*1def0*/  STL [R1+0x1300], R16 ;  /* 0x0013001001007387 */ /* 0x000fe80000100800 */
[----:B----4-:R0:W-:Y:S02]  /*1df00*/  STS.U16 [R0+0x3c00], R2 ;  /* 0x003c000200007388 */ /* 0x0101e40000000400 */
[----:B0-----:R-:W-:-:S02]  /*1df10*/  @!P0 IMAD.MOV.U32 R2, RZ, RZ, R26 ;  /* 0x000000ffff028224 */ /* 0x001fc400078e001a */
[----:B------:R-:W3:Y:S04]  /*1df20*/  LDL.LU R26, [R1+0xc] ;  /* 0x00000c00011a7983 */ /* 0x000ee80000300800 */
[----:B--2---:R0:W2:Y:S04]  /*1df30*/  @!P0 LDG.E.U16 R17, [R2.64] ;  /* 0x0000000a02118981 */ /* 0x0040a8000c1e1500 */
[----:B0-----:R-:W4:Y:S04]  /*1df40*/  LDL R2, [R1+0x340] ;  /* 0x0003400001027983 */ /* 0x001f280000100800 */
[----:B------:R-:W4:Y:S04]  /*1df50*/  LDL R3, [R1+0xb1c] ;  /* 0x000b1c0001037983 */ /* 0x000f280000100800 */
[----:B------:R0:W-:Y:S02]  /*1df60*/  STS.U16 [R0+0x4000], R27 ;  /* 0x0040001b00007388 */ /* 0x0001e40000000400 */
[----:B0-----:R-:W-:-:S02]  /*1df70*/  PRMT R0, RZ, 0x7610, R0 ;  /* 0x00007610ff007816 */ /* 0x001fc40000000000 */
[----:B------:R-:W2:Y:S01]  /*1df80*/  LDL.LU R27, [R1+0x8] ;  /* 0x00000800011b7983 */ /* 0x000ea20000300800 */
[----:B----4-:R-:W-:-:S04]  /*1df90*/  @!P0 LOP3.LUT R3, R3, R2, RZ, 0x3c, !PT ;  /* 0x0000000203038212 */ /* 0x010fc800078e3cff */
[----:B------:R-:W-:-:S04]  /*1dfa0*/  @!P0 LOP3.LUT R2, R3, R2, RZ, 0x3c, !PT ;  /* 0x0000000203028212 */ /* 0x000fc800078e3cff */
[----:B------:R-:W-:-:S05]  /*1dfb0*/  @!P0 LOP3.LUT R3, R3, R2, RZ, 0x3c, !PT ;  /* 0x0000000203038212 */ /* 0x000fca00078e3cff */
[----:B------:R-:W4:Y:S04]  /*1dfc0*/  @!P0 LDG.E.U16 R0, [R2.64] ;  /* 0x0000000a02008981 */ /* 0x000f28000c1e1500 */
[----:B----4-:R0:W-:Y:S04]  /*1dfd0*/  STL [R1+0x17c], R0 ;  /* 0x00017c0001007387 */ /* 0x0101e80000100800 */
[----:B------:R-:W4:Y:S04]  /*1dfe0*/  LDL R2, [R1+0xaec] ;  /* 0x000aec0001027983 */ /* 0x000f280000100800 */
[----:B------:R-:W4:Y:S04]  /*1dff0*/  LDL R3, [R1+0xaf0] ;  /* 0x000af00001037983 */ /* 0x000f280000100800 */
[----:B0-----:R-:W0:Y:S01]  /*1e000*/  S2R R0, SR_TID.X ;  /* 0x0000000000007919 */ /* 0x001e220000002100 */
[----:B------:R-:W-:-:S02]  /*1e010*/  PRMT R29, RZ, 0x7610, R29 ;  /* 0x00007610ff1d7816 */ /* 0x000fc4000000001d */
[----:B0-----:R-:W-:-:S05]  /*1e020*/  LOP3.LUT R0, R0, 0x3f, RZ, 0xc0, !PT ;  /* 0x0000003f00007812 */ /* 0x001fca00078ec0ff */
[----:B------:R-:W-:-:S05]  /*1e030*/  IMAD.SHL.U32 R0, R0, 0x2, RZ ;  /* 0x0000000200007824 */ /* 0x000fca00078e00ff */
[----:B------:R0:W-:Y:S04]  /*1e040*/  STS.U16 [R0+0x4400], R28 ;  /* 0x0044001c00007388 */ /* 0x0001e80000000400 */
[----:B0-----:R-:W2:Y:S01]  /*1e050*/  LDL.LU R28, [R1+0x4] ;  /* 0x00000400011c7983 */ /* 0x001ea20000300800 */
[----:B----4-:R-:W-:-:S04]  /*1e060*/  @!P0 LOP3.LUT R3, R3, R2, RZ, 0x3c, !PT ;  /* 0x0000000203038212 */ /* 0x010fc800078e3cff */
[----:B------:R-:W-:-:S04]  /*1e070*/  @!P0 LOP3.LUT R2, R3, R2, RZ, 0x3c, !PT ;  /* 0x0000000203028212 */ /* 0x000fc800078e3cff */
[----:B------:R-:W-:-:S05]  /*1e080*/  @!P0 LOP3.LUT R3, R3, R2, RZ, 0x3c, !PT ;  /* 0x0000000203038212 */ /* 0x000fca00078e3cff */
[----:B------:R0:W4:Y:S04]  /*1e090*/  @!P0 LDG.E.U16 R29, [R2.64] ;  /* 0x0000000a021d8981 */ /* 0x000128000c1e1500 */
[----:B0-----:R-:W2:Y:S04]  /*1e0a0*/  LDL R2, [R1+0xaac] ;  /* 0x000aac0001027983 */ /* 0x001ea80000100800 */
[----:B------:R-:W2:Y:S04]  /*1e0b0*/  LDL R3, [R1+0xab0] ;  /* 0x000ab00001037983 */ /* 0x000ea80000100800 */
[----:B------:R0:W-:Y:S02]  /*1e0c0*/  STS.U16 [R0+0x4800], R6 ;  /* 0x0048000600007388 */ /* 0x0001e40000000400 */
[----:B0-----:R-:W-:-:S02]  /*1e0d0*/  PRMT R0, RZ, 0x7610, R0 ;  /* 0x00007610ff007816 */ /* 0x001fc40000000000 */
[----:B--2---:R-:W-:-:S04]  /*1e0e0*/  @!P0 LOP3.LUT R3, R3, R2, RZ, 0x3c, !PT ;  /* 0x0000000203038212 */ /* 0x004fc800078e3cff */
[----:B------:R-:W-:-:S04]  /*1e0f0*/  @!P0 LOP3.LUT R2, R3, R2, RZ, 0x3c, !PT ;  /* 0x0000000203028212 */ /* 0x000fc800078e3cff */
[----:B------:R-:W-:-:S05]  /*1e100*/  @!P0 LOP3.LUT R3, R3, R2, RZ, 0x3c, !PT ;  /* 0x0000000203038212 */ /* 0x000fca00078e3cff */
[----:B------:R-:W2:Y:S04]  /*1e110*/  @!P0 LDG.E.U16 R0, [R2.64] ;  /* 0x0000000a02008981 */ /* 0x000ea8000c1e1500 */
[----:B----4-:R0:W-:Y:S04]  /*1e120*/  STL [R1+0x174], R29 ;  /* 0x0001741d01007387 */ /* 0x0101e80000100800 */
[----:B0-----:R-:W4:Y:S04]  /*1e130*/  LDL.LU R29, [R1] ;  /* 0x00000000011d7983 */ /* 0x001f280000300800 */
[----:B------:R-:W3:Y:S04]  /*1e140*/  LDL.LU R6, [R1+0x1338] ;  /* 0x0013380001067983 */ /* 0x000ee80000300800 */
        /* <DEDUP_REMOVED lines=8> */
[----:B------:R-:W3:Y:S01]  /*1e1d0*/  LDL.LU R5, [R1+0x1334] ;  /* 0x0013340001057983 */ /* 0x000ee20000300800 */
[----:B--2---:R-:W-:-:S04]  /*1e1e0*/  @!P0 LOP3.LUT R3, R3, R2, RZ, 0x3c, !PT ;  /* 0x0000000203038212 */ /* 0x004fc800078e3cff */
        /* <DEDUP_REMOVED lines=35> */
[----:B---3--:R0:W-:Y:S02]  /*1e420*/  STS.U16 [R0+0x5800], R26 ;  /* 0x0058001a00007388 */ /* 0x0081e40000000400 */
        /* <DEDUP_REMOVED lines=38> */
[----:B----4-:R0:W-:Y:S02]  /*1e690*/  STS.U16 [R0+0x6400], R29 ;  /* 0x0064001d00007388 */ /* 0x0101e40000000400 */
[----:B0-----:R-:W-:Y:S02]  /*1e6a0*/  PRMT R0, RZ, 0x7610, R0 ;  /* 0x00007610ff007816 */ /* 0x001fe40000000000 */
[----:B------:R-:W4:Y:S01]  /*1e6b0*/  LDL.LU R29, [R1+0x131c] ;  /* 0x00131c00011d7983 */ /* 0x000f220000300800 */
        /* <DEDUP_REMOVED lines=39> */
[----:B------:R-:W2:Y:S04]  /*1e930*/  @!P0 LDG.E.U16 R0, [R2.64] ;  /* 0x0000000a02008981 */ /* 0x000ea8000c1e1500 */
[----:B--2---:R0:W-:Y:S04]  /*1e940*/  STL [R1+0xc8], R0 ;  /* 0x0000c80001007387 */ /* 0x0041e80000100800 */
[----:B------:R-:W2:Y:S04]  /*1e950*/  LDL R2, [R1+0x7ec] ;  /* 0x0007ec0001027983 */ /* 0x000ea80000100800 */
[----:B------:R-:W2:Y:S01]  /*1e960*/  LDL R3, [R1+0x7f0] ;  /* 0x0007f00001037983 */ /* 0x000ea20000100800 */
[----:B------:R-:W-:-:S03]  /*1e970*/  PRMT R20, RZ, 0x7610, R20 ;  /* 0x00007610ff147816 */ /* 0x000fc60000000014 */
[----:B0-----:R-:W0:Y:S01]  /*1e980*/  S2R R0, SR_TID.X ;  /* 0x0000000000007919 */ /* 0x001e220000002100 */
[----:B--2---:R-:W-:-:S04]  /*1e990*/  @!P0 LOP3.LUT R3, R3, R2, RZ, 0x3c, !PT ;  /* 0x0000000203038212 */ /* 0x004fc800078e3cff */
[----:B------:R-:W-:-:S04]  /*1e9a0*/  @!P0 LOP3.LUT R2, R3, R2, RZ, 0x3c, !PT ;  /* 0x0000000203028212 */ /* 0x000fc800078e3cff */
[----:B------:R-:W-:-:S05]  /*1e9b0*/  @!P0 LOP3.LUT R3, R3, R2, RZ, 0x3c, !PT ;  /* 0x0000000203038212 */ /* 0x000fca00078e3cff */
[----:B------:R1:W2:Y:S04]  /*1e9c0*/  @!P0 LDG.E.U16 R20, [R2.64] ;  /* 0x0000000a02148981 */ /* 0x0002a8000c1e1500 */
[----:B-1----:R-:W3:Y:S04]  /*1e9d0*/  LDL R2, [R1+0x7ac] ;  /* 0x0007ac0001027983 */ /* 0x002ee80000100800 */
[----:B------:R-:W3:Y:S01]  /*1e9e0*/  LDL R3, [R1+0x7b0] ;  /* 0x0007b00001037983 */ /* 0x000ee20000100800 */
[----:B0-----:R-:W-:-:S05]  /*1e9f0*/  LOP3.LUT R0, R0, 0x3f, RZ, 0xc0, !PT ;  /* 0x0000003f00007812 */ /* 0x001fca00078ec0ff */
[----:B------:R-:W-:-:S05]  /*1ea00*/  IMAD.SHL.U32 R0, R0, 0x2, RZ ;  /* 0x0000000200007824 */ /* 0x000fca00078e00ff */
[----:B------:R-:W-:Y:S04]  /*1ea10*/  STS.U16 [R0+0x7400], R26 ;  /* 0x0074001a00007388 */ /* 0x000fe80000000400 */
[----:B------:R0:W-:Y:S02]  /*1ea20*/  STS.U16 [R0+0x7800], R25 ;  /* 0x0078001900007388 */ /* 0x0001e40000000400 */
[----:B0-----:R-:W-:Y:S02]  /*1ea30*/  PRMT R0, RZ, 0x7610, R0 ;  /* 0x00007610ff007816 */ /* 0x001fe40000000000 */
[----:B---3--:R-:W-:-:S04]  /*1ea40*/  @!P0 LOP3.LUT R3, R3, R2, RZ, 0x3c, !PT ;  /* 0x0000000203038212 */ /* 0x008fc800078e3cff */
[----:B------:R-:W-:-:S04]  /*1ea50*/  @!P0 LOP3.LUT R2, R3, R2, RZ, 0x3c, !PT ;  /* 0x0000000203028212 */ /* 0x000fc800078e3cff */
[----:B------:R-:W-:-:S05]  /*1ea60*/  @!P0 LOP3.LUT R3, R3, R2, RZ, 0x3c, !PT ;  /* 0x0000000203038212 */ /* 0x000fca00078e3cff */
[----:B------:R-:W3:Y:S04]  /*1ea70*/  @!P0 LDG.E.U16 R0, [R2.64] ;  /* 0x0000000a02008981 */ /* 0x000ee8000c1e1500 */
[----:B--2---:R-:W-:Y:S04]  /*1ea80*/  STL [R1+0xbc], R20 ;  /* 0x0000bc1401007387 */ /* 0x004fe80000100800 */
[----:B---3--:R-:W-:Y:S04]  /*1ea90*/  STL [R1+0xb8], R0 ;  /* 0x0000b80001007387 */ /* 0x008fe80000100800 */
        /* <DEDUP_REMOVED lines=16> */
[----:B0-----:R-:W4:Y:S04]  /*1eba0*/  LDL R2, [R1+0x6ec] ;  /* 0x0006ec0001027983 */ /* 0x001f280000100800 */
[----:B------:R-:W4:Y:S01]  /*1ebb0*/  LDL R3, [R1+0x6f0] ;  /* 0x0006f00001037983 */ /* 0x000f220000100800 */
[----:B------:R-:W-:-:S03]  /*1ebc0*/  PRMT R18, RZ, 0x7610, R18 ;  /* 0x00007610ff127816 */ /* 0x000fc60000000012 */
[----:B---3--:R0:W-:Y:S01]  /*1ebd0*/  STL [R1+0xb0], R19 ;  /* 0x0000b01301007387 */ /* 0x0081e20000100800 */
[----:B------:R-:W-:-:S03]  /*1ebe0*/  PRMT R23, RZ, 0x7610, R23 ;  /* 0x00007610ff177816 */ /* 0x000fc60000000017 */
[----:B0-----:R-:W3:Y:S01]  /*1ebf0*/  LDL R19, [R1+0x630] ;  /* 0x0006300001137983 */ /* 0x001ee20000100800 */
[----:B----4-:R-:W-:-:S04]  /*1ec00*/  @!P0 LOP3.LUT R3, R3, R2, RZ, 0x3c, !PT ;  /* 0x0000000203038212 */ /* 0x010fc800078e3cff */
[----:B------:R-:W-:-:S04]  /*1ec10*/  @!P0 LOP3.LUT R2, R3, R2, RZ, 0x3c, !PT ;  /* 0x0000000203028212 */ /* 0x000fc800078e3cff */
[----:B------:R-:W-:-:S05]  /*1ec20*/  @!P0 LOP3.LUT R3, R3, R2, RZ, 0x3c, !PT ;  /* 0x0000000203038212 */ /* 0x000fca00078e3cff */
[----:B------:R0:W4:Y:S04]  /*1ec30*/  @!P0 LDG.E.U16 R18, [R2.64] ;  /* 0x0000000a02128981 */ /* 0x000128000c1e1500 */
[----:B0-----:R-:W2:Y:S04]  /*1ec40*/  LDL R2, [R1+0x6ac] ;  /* 0x0006ac0001027983 */ /* 0x001ea80000100800 */
[----:B------:R-:W2:Y:S04]  /*1ec50*/  LDL R3, [R1+0x6b0] ;  /* 0x0006b00001037983 */ /* 0x000ea80000100800 */
[----:B----4-:R0:W-:Y:S01]  /*1ec60*/  STL [R1+0xac], R18 ;  /* 0x0000ac1201007387 */ /* 0x0101e20000100800 */
[----:B------:R-:W-:-:S03]  /*1ec70*/  PRMT R24, RZ, 0x7610, R24 ;  /* 0x00007610ff187816 */ /* 0x000fc60000000018 */
[----:B0-----:R-:W4:Y:S01]  /*1ec80*/  LDL R18, [R1+0x5f0] ;  /* 0x0005f00001127983 */ /* 0x001f220000100800 */
[----:B--2---:R-:W-:-:S04]  /*1ec90*/  @!P0 LOP3.LUT R3, R3, R2, RZ, 0x3c, !PT ;  /* 0x0000000203038212 */ /* 0x004fc800078e3cff */
[----:B------:R-:W-:-:S04]  /*1eca0*/  @!P0 LOP3.LUT R2, R3, R2, RZ, 0x3c, !PT ;  /* 0x0000000203028212 */ /* 0x000fc800078e3cff */
[----:B------:R-:W-:-:S05]  /*1ecb0*/  @!P0 LOP3.LUT R3, R3, R2, RZ, 0x3c, !PT ;  /* 0x0000000203038212 */ /* 0x000fca00078e3cff */
[----:B------:R0:W2:Y:S04]  /*1ecc0*/  @!P0 LDG.E.U16 R23, [R2.64] ;  /* 0x0000000a02178981 */ /* 0x0000a8000c1e1500 */
[----:B0-----:R-:W3:Y:S04]  /*1ecd0*/  LDL R2, [R1+0x66c] ;  /* 0x00066c0001027983 */ /* 0x001ee80000100800 */
[----:B------:R-:W3:Y:S04]  /*1ece0*/  LDL R3, [R1+0x670] ;  /* 0x0006700001037983 */ /* 0x000ee80000100800 */
[----:B--2---:R0:W-:Y:S04]  /*1ecf0*/  STL [R1+0xa8], R23 ;  /* 0x0000a81701007387 */ /* 0x0041e80000100800 */
[----:B0-----:R-:W2:Y:S01]  /*1ed00*/  LDL.LU R23, [R1+0x7c] ;  /* 0x00007c0001177983 */ /* 0x001ea20000300800 */
[----:B---3--:R-:W-:-:S04]  /*1ed10*/  @!P0 LOP3.LUT R3, R3, R2, RZ, 0x3c, !PT ;  /* 0x0000000203038212 */ /* 0x008fc800078e3cff */
[----:B------:R-:W-:-:S04]  /*1ed20*/  @!P0 LOP3.LUT R2, R3, R2, RZ, 0x3c, !PT ;  /* 0x0000000203028212 */ /* 0x000fc800078e3cff */
[----:B------:R-:W-:-:S05]  /*1ed30*/  @!P0 LOP3.LUT R3, R3, R2, RZ, 0x3c, !PT ;  /* 0x0000000203038212 */ /* 0x000fca00078e3cff */
[----:B------:R0:W3:Y:S04]  /*1ed40*/  @!P0 LDG.E.U16 R24, [R2.64] ;  /* 0x0000000a02188981 */ /* 0x0000e8000c1e1500 */
[----:B0-----:R-:W2:Y:S01]  /*1ed50*/  LDL R3, [R1+0x62c] ;  /* 0x00062c0001037983 */ /* 0x001ea20000100800 */
[----:B------:R-:W-:Y:S01]  /*1ed60*/  PRMT R10, RZ, 0x7610, R10 ;  /* 0x00007610ff0a7816 */ /* 0x000fe2000000000a */
[----:B------:R-:W-:-:S05]  /*1ed70*/  @!P0 IMAD.MOV.U32 R2, RZ, RZ, R19 ;  /* 0x000000ffff028224 */ /* 0x000fca00078e0013 */
[----:B--2---:R-:W2:Y:S04]  /*1ed80*/  @!P0 LDG.E.U16 R10, [R2.64] ;  /* 0x0000000a020a8981 */ /* 0x004ea8000c1e1500 */
[----:B---3--:R0:W-:Y:S04]  /*1ed90*/  STL [R1+0xa4], R24 ;  /* 0x0000a41801007387 */ /* 0x0081e80000100800 */
[----:B0-----:R-:W3:Y:S04]  /*1eda0*/  LDL R24, [R1+0x570] ;  /* 0x0005700001187983 */ /* 0x001ee80000100800 */
[----:B------:R-:W3:Y:S04]  /*1edb0*/  LDL.LU R19, [R1+0x80] ;  /* 0x0000800001137983 */ /* 0x000ee80000300800 */
[----:B--2---:R0:W-:Y:S04]  /*1edc0*/  STL [R1+0xa0], R10 ;  /* 0x0000a00a01007387 */ /* 0x0041e80000100800 */
[----:B0-----:R-:W2:Y:S04]  /*1edd0*/  LDL.LU R10, [R1+0x1314] ;  /* 0x00131400010a7983 */ /* 0x001ea80000300800 */
[----:B------:R-:W2:Y:S01]  /*1ede0*/  LDL R3, [R1+0x5ec] ;  /* 0x0005ec0001037983 */ /* 0x000ea20000100800 */
[----:B------:R-:W-:Y:S01]  /*1edf0*/  PRMT R14, RZ, 0x7610, R14 ;  /* 0x00007610ff0e7816 */ /* 0x000fe2000000000e */
[----:B----4-:R-:W-:Y:S01]  /*1ee00*/  @!P0 IMAD.MOV.U32 R2, RZ, RZ, R18 ;  /* 0x000000ffff028224 */ /* 0x010fe200078e0012 */
[----:B------:R-:W-:Y:S01]  /*1ee10*/  PRMT R21, RZ, 0x7610, R21 ;  /* 0x00007610ff157816 */ /* 0x000fe20000000015 */
[----:B------:R-:W4:Y:S04]  /*1ee20*/  LDL R18, [R1+0x4f0] ;  /* 0x0004f00001127983 */ /* 0x000f280000100800 */
[----:B--2---:R0:W2:Y:S04]  /*1ee30*/  @!P0 LDG.E.U16 R14, [R2.64] ;  /* 0x0000000a020e8981 */ /* 0x0040a8000c1e1500 */
        /* <DEDUP_REMOVED lines=10> */
[----:B------:R-:W-:Y:S02]  /*1eee0*/  @!P0 IMAD.MOV.U32 R2, RZ, RZ, R24 ;  /* 0x000000ffff028224 */ /* 0x000fe400078e0018 */
[----:B---3--:R0:W-:Y:S04]  /*1eef0*/  STL [R1+0x98], R21 ;  /* 0x0000981501007387 */ /* 0x0081e80000100800 */
[----:B0-----:R-:W3:Y:S04]  /*1ef00*/  LDL.LU R21, [R1+0x8c] ;  /* 0x00008c0001157983 */ /* 0x001ee80000300800 */
[----:B--2---:R0:W2:Y:S04]  /*1ef10*/  @!P0 LDG.E.U16 R22, [R2.64] ;  /* 0x0000000a02168981 */ /* 0x0040a8000c1e1500 */
[----:B0-----:R-:W2:Y:S04]  /*1ef20*/  LDL R2, [R1+0x52c] ;  /* 0x00052c0001027983 */ /* 0x001ea80000100800 */
[----:B------:R-:W2:Y:S01]  /*1ef30*/  LDL R3, [R1+0x530] ;  /* 0x0005300001037983 */ /* 0x000ea20000100800 */
[----:B------:R-:W-:-:S02]  /*1ef40*/  PRMT R15, RZ, 0x7610, R15 ;  /* 0x00007610ff0f7816 */ /* 0x000fc4000000000f */
[----:B--2---:R-:W-:-:S04]  /*1ef50*/  @!P0 LOP3.LUT R3, R3, R2, RZ, 0x3c, !PT ;  /* 0x0000000203038212 */ /* 0x004fc800078e3cff */
[----:B------:R-:W-:-:S04]  /*1ef60*/  @!P0 LOP3.LUT R2, R3, R2, RZ, 0x3c, !PT ;  /* 0x0000000203028212 */ /* 0x000fc800078e3cff */
[----:B------:R-:W-:-:S05]  /*1ef70*/  @!P0 LOP3.LUT R3, R3, R2, RZ, 0x3c, !PT ;  /* 0x0000000203038212 */ /* 0x000fca00078e3cff */
[----:B------:R-:W2:Y:S04]  /*1ef80*/  @!P0 LDG.E.U16 R15, [R2.64] ;  /* 0x0000000a020f8981 */ /* 0x000ea8000c1e1500 */
[----:B------:R0:W-:Y:S04]  /*1ef90*/  STL [R1+0x94], R22 ;  /* 0x0000941601007387 */ /* 0x0001e80000100800 */
[----:B0-----:R-:W3:Y:S04]  /*1efa0*/  LDL R22, [R1+0x470] ;  /* 0x0004700001167983 */ /* 0x001ee80000100800 */
[----:B------:R-:W3:Y:S04]  /*1efb0*/  LDL.LU R24, [R1+0x90] ;  /* 0x0000900001187983 */ /* 0x000ee80000300800 */
[----:B--2---:R0:W-:Y:S04]  /*1efc0*/  STL [R1+0x30], R15 ;  /* 0x0000300f01007387 */ /* 0x0041e80000100800 */
[----:B0-----:R-:W2:Y:S04]  /*1efd0*/  LDL.LU R15, [R1+0x1310] ;  /* 0x00131000010f7983 */ /* 0x001ea80000300800 */
[----:B------:R-:W3:Y:S01]  /*1efe0*/  LDL R3, [R1+0x4ec] ;  /* 0x0004ec0001037983 */ /* 0x000ee20000100800 */
[----:B----4-:R-:W-:-:S03]  /*1eff0*/  @!P0 IMAD.MOV.U32 R2, RZ, RZ, R18 ;  /* 0x000000ffff028224 */ /* 0x010fc600078e0012 */
[----:B------:R-:W0:Y:S04]  /*1f000*/  S2R R20, SR_TID.X ;  /* 0x0000000000147919 */ /* 0x000e280000002100 */
[----:B------:R-:W1:Y:S01]  /*1f010*/  S2R R0, SR_TID.X ;  /* 0x0000000000007919 */ /* 0x000e620000002100 */
[----:B--2---:R-:W-:-:S06]  /*1f020*/  PRMT R15, RZ, 0x7610, R15 ;  /* 0x00007610ff0f7816 */ /* 0x004fcc000000000f */
[----:B---3--:R2:W3:Y:S01]  /*1f030*/  @!P0 LDG.E.U16 R15, [R2.64] ;  /* 0x0000000a020f8981 */ /* 0x0084e2000c1e1500 */
[----:B0-----:R-:W-:Y:S02]  /*1f040*/  LOP3.LUT R20, R20, 0x3f, RZ, 0xc0, !PT ;  /* 0x0000003f14147812 */ /* 0x001fe400078ec0ff */
[----:B-1----:R-:W-:-:S03]  /*1f050*/  LOP3.LUT R0, R0, 0x3f, RZ, 0xc0, !PT ;  /* 0x0000003f00007812 */ /* 0x002fc600078ec0ff */
[----:B------:R-:W-:Y:S02]  /*1f060*/  IMAD.SHL.U32 R20, R20, 0x2, RZ ;  /* 0x0000000214147824 */ /* 0x000fe400078e00ff */
[----:B------:R-:W-:-:S03]  /*1f070*/  IMAD.SHL.U32 R0, R0, 0x2, RZ ;  /* 0x0000000200007824 */ /* 0x000fc600078e00ff */
[----:B------:R-:W-:Y:S02]  /*1f080*/  LOP3.LUT R20, R20, 0x10, RZ, 0x3c, !PT ;  /* 0x0000001014147812 */ /* 0x000fe400078e3cff */
[----:B------:R-:W-:Y:S04]  /*1f090*/  STS.U16 [R0+0x7c00], R4 ;  /* 0x007c000400007388 */ /* 0x000fe80000000400 */
        /* <DEDUP_REMOVED lines=9> */
[----:B------:R0:W-:Y:S04]  /*1f130*/  STS.U16 [R20+0x2480], R23 ;  /* 0x0024801714007388 */ /* 0x0001e80000000400 */
[----:B0-----:R-:W4:Y:S04]  /*1f140*/  LDL.LU R23, [R1+0xc0] ;  /* 0x0000c00001177983 */ /* 0x001f280000300800 */
[----:B--2---:R-:W2:Y:S04]  /*1f150*/  LDL R2, [R1+0x4ac] ;  /* 0x0004ac0001027983 */ /* 0x004ea80000100800 */
[----:B------:R-:W2:Y:S04]  /*1f160*/  LDL R3, [R1+0x4b0] ;  /* 0x0004b00001037983 */ /* 0x000ea80000100800 */
[----:B------:R-:W4:Y:S04]  /*1f170*/  LDL R18, [R1+0x3ec] ;  /* 0x0003ec0001127983 */ /* 0x000f280000100800 */
[----:B------:R-:W-:Y:S04]  /*1f180*/  STS.U16 [R20+0x2880], R19 ;  /* 0x0028801314007388 */ /* 0x000fe80000000400 */
[----:B---3--:R0:W-:Y:S04]  /*1f190*/  STL [R1+0x28], R15 ;  /* 0x0000280f01007387 */ /* 0x0081e80000100800 */
[----:B0-----:R-:W3:Y:S04]  /*1f1a0*/  LDL R15, [R1+0x3f0] ;  /* 0x0003f000010f7983 */ /* 0x001ee80000100800 */
[----:B------:R-:W3:Y:S01]  /*1f1b0*/  LDL.LU R19, [R1+0x130c] ;  /* 0x00130c0001137983 */ /* 0x000ee20000300800 */
[----:B--2---:R-:W-:-:S04]  /*1f1c0*/  @!P0 LOP3.LUT R3, R3, R2, RZ, 0x3c, !PT ;  /* 0x0000000203038212 */ /* 0x004fc800078e3cff */
[----:B------:R-:W-:-:S04]  /*1f1d0*/  @!P0 LOP3.LUT R2, R3, R2, RZ, 0x3c, !PT ;  /* 0x0000000203028212 */ /* 0x000fc800078e3cff */
[----:B------:R-:W-:Y:S02]  /*1f1e0*/  @!P0 LOP3.LUT R3, R3, R2, RZ, 0x3c, !PT ;  /* 0x0000000203038212 */ /* 0x000fe400078e3cff */
[----:B---3--:R-:W-:-:S06]  /*1f1f0*/  PRMT R19, RZ, 0x7610, R19 ;  /* 0x00007610ff137816 */ /* 0x008fcc0000000013 */
[----:B------:R-:W2:Y:S04]  /*1f200*/  @!P0 LDG.E.U16 R19, [R2.64] ;  /* 0x0000000a02138981 */ /* 0x000ea8000c1e1500 */
[----:B--2---:R0:W-:Y:S04]  /*1f210*/  STL [R1+0x20], R19 ;  /* 0x0000201301007387 */ /* 0x0041e80000100800 */
[----:B0-----:R-:W2:Y:S04]  /*1f220*/  LDL.LU R19, [R1+0x1308] ;  /* 0x0013080001137983 */ /* 0x001ea80000300800 */
[----:B------:R-:W3:Y:S04]  /*1f230*/  LDL.LU R2, [R1+0x84] ;  /* 0x0000840001027983 */ /* 0x000ee80000300800 */
[----:B------:R-:W2:Y:S01]  /*1f240*/  LDL R3, [R1+0x46c] ;  /* 0x00046c0001037983 */ /* 0x000ea20000100800 */
[----:B------:R-:W-:-:S03]  /*1f250*/  PRMT R12, RZ, 0x7610, R12 ;  /* 0x00007610ff0c7816 */ /* 0x000fc6000000000c */
[----:B---3--:R0:W-:Y:S02]  /*1f260*/  STS.U16 [R20+0x2c80], R2 ;  /* 0x002c800214007388 */ /* 0x0081e40000000400 */
[----:B0-----:R-:W-:Y:S01]  /*1f270*/  @!P0 IMAD.MOV.U32 R2, RZ, RZ, R22 ;  /* 0x000000ffff028224 */ /* 0x001fe200078e0016 */
[----:B------:R-:W-:Y:S01]  /*1f280*/  PRMT R11, RZ, 0x7610, R11 ;  /* 0x00007610ff0b7816 */ /* 0x000fe2000000000b */
[----:B------:R-:W3:Y:S04]  /*1f290*/  LDL R22, [R1+0x3b0] ;  /* 0x0003b00001167983 */ /* 0x000ee80000100800 */
[----:B--2---:R0:W2:Y:S04]  /*1f2a0*/  @!P0 LDG.E.U16 R12, [R2.64] ;  /* 0x0000000a020c8981 */ /* 0x0040a8000c1e1500 */
[----:B0-----:R-:W2:Y:S04]  /*1f2b0*/  LDL R2, [R1+0x42c] ;  /* 0x00042c0001027983 */ /* 0x001ea80000100800 */
[----:B------:R-:W2:Y:S01]  /*1f2c0*/  LDL R3, [R1+0x430] ;  /* 0x0004300001037983 */ /* 0x000ea20000100800 */
[----:B------:R-:W-:-:S03]  /*1f2d0*/  PRMT R10, RZ, 0x7610, R10 ;  /* 0x00007610ff0a7816 */ /* 0x000fc6000000000a */
[----:B------:R0:W-:Y:S04]  /*1f2e0*/  STS.U16 [R20+0x3080], R14 ;  /* 0x0030800e14007388 */ /* 0x0001e80000000400 */
[----:B0-----:R-:W3:Y:S01]  /*1f2f0*/  LDL.LU R14, [R1+0xd0] ;  /* 0x0000d000010e7983 */ /* 0x001ee20000300800 */
[----:B--2---:R-:W-:-:S04]  /*1f300*/  @!P0 LOP3.LUT R3, R3, R2, RZ, 0x3c, !PT ;  /* 0x0000000203038212 */ /* 0x004fc800078e3cff */
[----:B------:R-:W-:-:S04]  /*1f310*/  @!P0 LOP3.LUT R2, R3, R2, RZ, 0x3c, !PT ;  /* 0x0000000203028212 */ /* 0x000fc800078e3cff */
[----:B------:R-:W-:-:S05]  /*1f320*/  @!P0 LOP3.LUT R3, R3, R2, RZ, 0x3c, !PT ;  /* 0x0000000203038212 */ /* 0x000fca00078e3cff */
[----:B------:R0:W2:Y:S02]  /*1f330*/  @!P0 LDG.E.U16 R11, [R2.64] ;  /* 0x0000000a020b8981 */ /* 0x0000a4000c1e1500 */
[----:B0-----:R-:W-:Y:S02]  /*1f340*/  @!P0 IMAD.MOV.U32 R2, RZ, RZ, R15 ;  /* 0x000000ffff028224 */ /* 0x001fe400078e000f */
[----:B----4-:R-:W-:Y:S01]  /*1f350*/  @!P0 IMAD.MOV.U32 R3, RZ, RZ, R18 ;  /* 0x000000ffff038224 */ /* 0x010fe200078e0012 */
[----:B------:R-:W4:Y:S04]  /*1f360*/  LDL R15, [R1+0xb18] ;  /* 0x000b1800010f7983 */ /* 0x000f280000100800 */
[----:B------:R-:W2:Y:S04]  /*1f370*/  LDL.LU R18, [R1+0xd4] ;  /* 0x0000d40001127983 */ /* 0x000ea80000300800 */
[----:B------:R0:W2:Y:S04]  /*1f380*/  @!P0 LDG.E.U16 R10, [R2.64] ;  /* 0x0000000a020a8981 */ /* 0x0000a8000c1e1500 */
[----:B0-----:R-:W2:Y:S01]  /*1f390*/  LDL R3, [R1+0x3ac] ;  /* 0x0003ac0001037983 */ /* 0x001ea20000100800 */
[----:B------:R-:W-:Y:S01]  /*1f3a0*/  PRMT R9, RZ, 0x7610, R9 ;  /* 0x00007610ff097816 */ /* 0x000fe20000000009 */
[----:B---3--:R-:W-:-:S02]  /*1f3b0*/  @!P0 IMAD.MOV.U32 R2, RZ, RZ, R22 ;  /* 0x000000ffff028224 */ /* 0x008fc400078e0016 */
[----:B------:R-:W-:Y:S04]  /*1f3c0*/  STS.U16 [R20+0x3480], R21 ;  /* 0x0034801514007388 */ /* 0x000fe80000000400 */
[----:B------:R0:W-:Y:S04]  /*1f3d0*/  STS.U16 [R20+0x3880], R24 ;  /* 0x0038801814007388 */ /* 0x0001e80000000400 */
[----:B0-----:R-:W3:Y:S04]  /*1f3e0*/  LDL R24, [R1+0xae8] ;  /* 0x000ae80001187983 */ /* 0x001ee80000100800 */
[----:B------:R-:W3:Y:S04]  /*1f3f0*/  LDL.LU R21, [R1+0xdc] ;  /* 0x0000dc0001157983 */ /* 0x000ee80000300800 */
[----:B--2---:R0:W2:Y:S04]  /*1f400*/  @!P0 LDG.E.U16 R9, [R2.64] ;  /* 0x0000000a02098981 */ /* 0x0040a8000c1e1500 */
[----:B0-----:R-:W2:Y:S04]  /*1f410*/  LDL R2, [R1+0x36c] ;  /* 0x00036c0001027983 */ /* 0x001ea80000100800 */
[----:B------:R-:W2:Y:S01]  /*1f420*/  LDL R3, [R1+0x370] ;  /* 0x0003700001037983 */ /* 0x000ea20000100800 */
[----:B------:R-:W-:-:S03]  /*1f430*/  PRMT R8, RZ, 0x7610, R8 ;  /* 0x00007610ff087816 */ /* 0x000fc60000000008 */
[----:B------:R0:W-:Y:S04]  /*1f440*/  STS.U16 [R20+0x3c80], R23 ;  /* 0x003c801714007388 */ /* 0x0001e80000000400 */
[----:B0-----:R-:W3:Y:S04]  /*1f450*/  LDL.LU R23, [R1+0xe0] ;  /* 0x0000e00001177983 */ /* 0x001ee80000300800 */
[----:B------:R-:W3:Y:S01]  /*1f460*/  LDL.LU R22, [R1+0xe4] ;  /* 0x0000e40001167983 */ /* 0x000ee20000300800 */
[----:B--2---:R-:W-:-:S04]  /*1f470*/  @!P0 LOP3.LUT R3, R3, R2, RZ, 0x3c, !PT ;  /* 0x0000000203038212 */ /* 0x004fc800078e3cff */
[----:B------:R-:W-:-:S04]  /*1f480*/  @!P0 LOP3.LUT R2, R3, R2, RZ, 0x3c, !PT ;  /* 0x0000000203028212 */ /* 0x000fc800078e3cff */
[----:B------:R-:W-:-:S05]  /*1f490*/  @!P0 LOP3.LUT R3, R3, R2, RZ, 0x3c, !PT ;  /* 0x0000000203038212 */ /* 0x000fca00078e3cff */
[----:B------:R0:W2:Y:S04]  /*1f4a0*/  @!P0 LDG.E.U16 R8, [R2.64] ;  /* 0x0000000a02088981 */ /* 0x0000a8000c1e1500 */
[----:B0-----:R-:W2:Y:S04]  /*1f4b0*/  LDL.LU R2, [R1+0xc4] ;  /* 0x0000c40001027983 */ /* 0x001ea80000300800 */
[----:B------:R-:W3:Y:S01]  /*1f4c0*/  LDL R3, [R1+0x33c] ;  /* 0x00033c0001037983 */ /* 0x000ee20000100800 */
[----:B------:R-:W-:-:S03]  /*1f4d0*/  PRMT R19, RZ, 0x7610, R19 ;  /* 0x00007610ff137816 */ /* 0x000fc60000000013 */
[----:B--2---:R4:W-:Y:S02]  /*1f4e0*/  STS.U16 [R20+0x4080], R2 ;  /* 0x0040800214007388 */ /* 0x0049e40000000400 */
[----:B----4-:R-:W-:Y:S02]  /*1f4f0*/  @!P0 IMAD.MOV.U32 R2, RZ, RZ, R15 ;  /* 0x000000ffff028224 */ /* 0x010fe400078e000f */
[----:B------:R-:W2:Y:S04]  /*1f500*/  LDL.LU R15, [R1+0xec] ;  /* 0x0000ec00010f7983 */ /* 0x000ea80000300800 */
[----:B---3--:R-:W3:Y:S04]  /*1f510*/  @!P0 LDG.E.U16 R19, [R2.64] ;  /* 0x0000000a02138981 */ /* 0x008ee8000c1e1500 */
[----:B---3--:R0:W-:Y:S04]  /*1f520*/  STL [R1+0x90], R19 ;  /* 0x0000901301007387 */ /* 0x0081e80000100800 */
[----:B0-----:R-:W3:Y:S04]  /*1f530*/  LDL.LU R19, [R1+0x1304] ;  /* 0x0013040001137983 */ /* 0x001ee80000300800 */
[----:B------:R-:W4:Y:S04]  /*1f540*/  LDL.LU R2, [R1+0xcc] ;  /* 0x0000cc0001027983 */ /* 0x000f280000300800 */
[----:B------:R-:W2:Y:S01]  /*1f550*/  LDL R3, [R1+0xae4] ;  /* 0x000ae40001037983 */ /* 0x000ea20000100800 */
[----:B---3--:R-:W-:-:S03]  /*1f560*/  PRMT R19, RZ, 0x7610, R19 ;  /* 0x00007610ff137816 */ /* 0x008fc60000000013 */
[----:B----4-:R0:W-:Y:S02]  /*1f570*/  STS.U16 [R20+0x4480], R2 ;  /* 0x0044800214007388 */ /* 0x0101e40000000400 */
[----:B0-----:R-:W-:-:S05]  /*1f580*/  @!P0 IMAD.MOV.U32 R2, RZ, RZ, R24 ;  /* 0x000000ffff028224 */ /* 0x001fca00078e0018 */
[----:B--2---:R0:W2:Y:S04]  /*1f590*/  @!P0 LDG.E.U16 R19, [R2.64] ;  /* 0x0000000a02138981 */ /* 0x0040a8000c1e1500 */
[----:B0-----:R-:W3:Y:S04]  /*1f5a0*/  LDL R2, [R1+0xaa4] ;  /* 0x000aa40001027983 */ /* 0x001ee80000100800 */
[----:B------:R-:W3:Y:S01]  /*1f5b0*/  LDL R3, [R1+0xaa8] ;  /* 0x000aa80001037983 */ /* 0x000ee20000100800 */
[----:B------:R-:W-:Y:S02]  /*1f5c0*/  PRMT R16, RZ, 0x7610, R16 ;  /* 0x00007610ff107816 */ /* 0x000fe40000000010 */
[----:B---3--:R-:W-:-:S04]  /*1f5d0*/  @!P0 LOP3.LUT R3, R3, R2, RZ, 0x3c, !PT ;  /* 0x0000000203038212 */ /* 0x008fc800078e3cff */
[----:B------:R-:W-:-:S04]  /*1f5e0*/  @!P0 LOP3.LUT R2, R3, R2, RZ, 0x3c, !PT ;  /* 0x0000000203028212 */ /* 0x000fc800078e3cff */
[----:B------:R-:W-:-:S05]  /*1f5f0*/  @!P0 LOP3.LUT R3, R3, R2, RZ, 0x3c, !PT ;  /* 0x0000000203038212 */ /* 0x000fca00078e3cff */
[----:B------:R-:W3:Y:S04]  /*1f600*/  @!P0 LDG.E.U16 R16, [R2.64] ;  /* 0x0000000a02108981 */ /* 0x000ee8000c1e1500 */
[----:B------:R0:W-:Y:S04]  /*1f610*/  STS.U16 [R20+0x4880], R14 ;  /* 0x0048800e14007388 */ /* 0x0001e80000000400 */
[----:B--2---:R1:W-:Y:S04]  /*1f620*/  STL [R1+0x8c], R19 ;  /* 0x00008c1301007387 */ /* 0x0043e80000100800 */
[----:B0-----:R-:W2:Y:S04]  /*1f630*/  LDL R14, [R1+0x9a8] ;  /* 0x0009a800010e7983 */ /* 0x001ea80000100800 */
[----:B-1----:R-:W4:Y:S04]  /*1f640*/  LDL R19, [R1+0x9a4] ;  /* 0x0009a40001137983 */ /* 0x002f280000100800 */
[----:B------:R-:W2:Y:S04]  /*1f650*/  LDL.LU R24, [R1+0xf0] ;  /* 0x0000f00001187983 */ /* 0x000ea80000300800 */
[----:B------:R-:W-:Y:S04]  /*1f660*/  STS.U16 [R20+0x4c80], R18 ;  /* 0x004c801214007388 */ /* 0x000fe80000000400 */
[----:B---3--:R0:W-:Y:S04]  /*1f670*/  STL [R1+0x88], R16 ;  /* 0x0000881001007387 */ /* 0x0081e80000100800 */
[----:B0-----:R-:W3:Y:S04]  /*1f680*/  LDL.LU R16, [R1+0x1300] ;  /* 0x0013000001107983 */ /* 0x001ee80000300800 */
[----:B------:R-:W2:Y:S04]  /*1f690*/  LDL R2, [R1+0xa64] ;  /* 0x000a640001027983 */ /* 0x000ea80000100800 */
[----:B------:R-:W2:Y:S04]  /*1f6a0*/  LDL R3, [R1+0xa68] ;  /* 0x000a680001037983 */ /* 0x000ea80000100800 */
[----:B------:R-:W3:Y:S01]  /*1f6b0*/  LDL.LU R18, [R1+0x12fc] ;  /* 0x0012fc0001127983 */ /* 0x000ee20000300800 */
[----:B--2---:R-:W-:-:S04]  /*1f6c0*/  @!P0 LOP3.LUT R3, R3, R2, RZ, 0x3c, !PT ;  /* 0x0000000203038212 */ /* 0x004fc800078e3cff */
[C---:B------:R-:W-:Y:S02]  /*1f6d0*/  @!P0 LOP3.LUT R2, R3.reuse, R2, RZ, 0x3c, !PT ;  /* 0x0000000203028212 */ /* 0x040fe400078e3cff */
[----:B---3--:R-:W-:Y:S02]  /*1f6e0*/  PRMT R18, RZ, 0x7610, R18 ;  /* 0x00007610ff127816 */ /* 0x008fe40000000012 */
[----:B------:R-:W-:-:S05]  /*1f6f0*/  @!P0 LOP3.LUT R3, R3, R2, RZ, 0x3c, !PT ;  /* 0x0000000203038212 */ /* 0x000fca00078e3cff */
[----:B------:R-:W2:Y:S04]  /*1f700*/  @!P0 LDG.E.U16 R18, [R2.64] ;  /* 0x0000000a02128981 */ /* 0x000ea8000c1e1500 */
[----:B------:R-:W-:Y:S04]  /*1f710*/  STS.U16 [R20+0x5080], R21 ;  /* 0x0050801514007388 */ /* 0x000fe80000000400 */
[----:B--2---:R0:W-:Y:S04]  /*1f720*/  STL [R1+0x84], R18 ;  /* 0x0000841201007387 */ /* 0x0041e80000100800 */
[----:B0-----:R-:W2:Y:S04]  /*1f730*/  LDL.LU R18, [R1+0x12f8] ;  /* 0x0012f80001127983 */ /* 0x001ea80000300800 */
[----:B------:R-:W3:Y:S04]  /*1f740*/  LDL R2, [R1+0xa24] ;  /* 0x000a240001027983 */ /* 0x000ee80000100800 */
[----:B------:R-:W3:Y:S04]  /*1f750*/  LDL R3, [R1+0xa28] ;  /* 0x000a280001037983 */ /* 0x000ee80000100800 */
[----:B------:R-:W2:Y:S01]  /*1f760*/  LDL.LU R21, [R1+0x12f4] ;  /* 0x0012f40001157983 */ /* 0x000ea20000300800 */
[----:B---3--:R-:W-:-:S04]  /*1f770*/  @!P0 LOP3.LUT R3, R3, R2, RZ, 0x3c, !PT ;  /* 0x0000000203038212 */ /* 0x008fc800078e3cff */
[C---:B------:R-:W-:Y:S02]  /*1f780*/  @!P0 LOP3.LUT R2, R3.reuse, R2, RZ, 0x3c, !PT ;  /* 0x0000000203028212 */ /* 0x040fe400078e3cff */
[----:B--2---:R-:W-:Y:S02]  /*1f790*/  PRMT R21, RZ, 0x7610, R21 ;  /* 0x00007610ff157816 */ /* 0x004fe40000000015 */
        /* <DEDUP_REMOVED lines=12> */
[----:B------:R0:W2:Y:S01]  /*1f860*/  @!P0 LDG.E.U16 R23, [R2.64] ;  /* 0x0000000a02178981 */ /* 0x0000a2000c1e1500 */
[----:B------:R-:W-:Y:S01]  /*1f870*/  PRMT R18, RZ, 0x7610, R18 ;  /* 0x00007610ff127816 */ /* 0x000fe20000000012 */
[----:B0-----:R-:W-:Y:S02]  /*1f880*/  @!P0 IMAD.MOV.U32 R2, RZ, RZ, R14 ;  /* 0x000000ffff028224 */ /* 0x001fe400078e000e */
[----:B----4-:R-:W-:-:S05]  /*1f890*/  @!P0 IMAD.MOV.U32 R3, RZ, RZ, R19 ;  /* 0x000000ffff038224 */ /* 0x010fca00078e0013 */
[----:B------:R0:W3:Y:S04]  /*1f8a0*/  @!P0 LDG.E.U16 R18, [R2.64] ;  /* 0x0000000a02128981 */ /* 0x0000e8000c1e1500 */
[----:B--2---:R1:W-:Y:S04]  /*1f8b0*/  STL [R1+0x7c], R23 ;  /* 0x00007c1701007387 */ /* 0x0043e80000100800 */
[----:B-1----:R-:W2:Y:S04]  /*1f8c0*/  LDL.LU R23, [R1+0x12e8] ;  /* 0x0012e80001177983 */ /* 0x002ea80000300800 */
[----:B------:R-:W4:Y:S04]  /*1f8d0*/  LDL R14, [R1+0x8e8] ;  /* 0x0008e800010e7983 */ /* 0x000f280000100800 */
[----:B------:R-:W4:Y:S04]  /*1f8e0*/  LDL.LU R19, [R1+0x104] ;  /* 0x0001040001137983 */ /* 0x000f280000300800 */
[----:B0-----:R-:W4:Y:S04]  /*1f8f0*/  LDL R2, [R1+0x964] ;  /* 0x0009640001027983 */ /* 0x001f280000100800 */
[----:B------:R-:W4:Y:S04]  /*1f900*/  LDL R3, [R1+0x968] ;  /* 0x0009680001037983 */ /* 0x000f280000100800 */
[----:B------:R0:W-:Y:S04]  /*1f910*/  STS.U16 [R20+0x5880], R22 ;  /* 0x0058801614007388 */ /* 0x0001e80000000400 */
[----:B------:R1:W-:Y:S04]  /*1f920*/  STS.U16 [R20+0x5c80], R15 ;  /* 0x005c800f14007388 */ /* 0x0003e80000000400 */
[----:B0-----:R-:W4:Y:S04]  /*1f930*/  LDL R22, [R1+0x8a4] ;  /* 0x0008a40001167983 */ /* 0x001f280000100800 */
[----:B-1----:R-:W4:Y:S04]  /*1f940*/  LDL R15, [R1+0x8a8] ;  /* 0x0008a800010f7983 */ /* 0x002f280000100800 */
[----:B---3--:R0:W-:Y:S04]  /*1f950*/  STL [R1+0x78], R18 ;  /* 0x0000781201007387 */ /* 0x0081e80000100800 */
[----:B0-----:R-:W3:Y:S01]  /*1f960*/  LDL.LU R18, [R1+0x10c] ;  /* 0x00010c0001127983 */ /* 0x001ee20000300800 */
[----:B--2---:R-:W-:-:S02]  /*1f970*/  PRMT R23, RZ, 0x7610, R23 ;  /* 0x00007610ff177816 */ /* 0x004fc40000000017 */
[----:B----4-:R-:W-:-:S04]  /*1f980*/  @!P0 LOP3.LUT R3, R3, R2, RZ, 0x3c, !PT ;  /* 0x0000000203038212 */ /* 0x010fc800078e3cff */
        /* <DEDUP_REMOVED lines=11> */
[----:B------:R1:W-:Y:S04]  /*1fa40*/  STS.U16 [R20+0x6080], R24 ;  /* 0x0060801814007388 */ /* 0x0003e80000000400 */
[----:B0-----:R-:W2:Y:S04]  /*1fa50*/  LDL.LU R23, [R1+0x110] ;  /* 0x0001100001177983 */ /* 0x001ea80000300800 */
[----:B-1----:R-:W2:Y:S04]  /*1fa60*/  LDL R24, [R1+0x868] ;  /* 0x0008680001187983 */ /* 0x002ea80000100800 */
[----:B----4-:R0:W-:Y:S04]  /*1fa70*/  STL [R1+0x70], R21 ;  /* 0x0000701501007387 */ /* 0x0101e80000100800 */
[----:B0-----:R-:W4:Y:S04]  /*1fa80*/  LDL.LU R21, [R1+0x12e4] ;  /* 0x0012e40001157983 */ /* 0x001f280000300800 */
[----:B------:R-:W2:Y:S04]  /*1fa90*/  LDL.LU R2, [R1+0xf4] ;  /* 0x0000f40001027983 */ /* 0x000ea80000300800 */
[----:B------:R-:W3:Y:S01]  /*1faa0*/  LDL R3, [R1+0x8e4] ;  /* 0x0008e40001037983 */ /* 0x000ee20000100800 */
[----:B----4-:R-:W-:-:S03]  /*1fab0*/  PRMT R21, RZ, 0x7610, R21 ;  /* 0x00007610ff157816 */ /* 0x010fc60000000015 */
[----:B--2---:R0:W-:Y:S02]  /*1fac0*/  STS.U16 [R20+0x6480], R2 ;  /* 0x0064800214007388 */ /* 0x0041e40000000400 */
[----:B0-----:R-:W-:Y:S02]  /*1fad0*/  @!P0 IMAD.MOV.U32 R2, RZ, RZ, R14 ;  /* 0x000000ffff028224 */ /* 0x001fe400078e000e */
[----:B------:R-:W2:Y:S04]  /*1fae0*/  LDL.LU R14, [R1+0x114] ;  /* 0x00011400010e7983 */ /* 0x000ea80000300800 */
[----:B---3--:R-:W3:Y:S04]  /*1faf0*/  @!P0 LDG.E.U16 R21, [R2.64] ;  /* 0x0000000a02158981 */ /* 0x008ee8000c1e1500 */
[----:B---3--:R0:W-:Y:S04]  /*1fb00*/  STL [R1+0x6c], R21 ;  /* 0x00006c1501007387 */ /* 0x0081e80000100800 */
[----:B0-----:R-:W3:Y:S04]  /*1fb10*/  LDL.LU R21, [R1+0x12e0] ;  /* 0x0012e00001157983 */ /* 0x001ee80000300800 */
[----:B------:R-:W4:Y:S01]  /*1fb20*/  LDL.LU R3, [R1+0xfc] ;  /* 0x0000fc0001037983 */ /* 0x000f220000300800 */
[----:B------:R-:W-:-:S03]  /*1fb30*/  @!P0 IMAD.MOV.U32 R2, RZ, RZ, R15 ;  /* 0x000000ffff028224 */ /* 0x000fc600078e000f */
[----:B------:R-:W2:Y:S01]  /*1fb40*/  LDL.LU R15, [R1+0x180] ;  /* 0x00018000010f7983 */ /* 0x000ea20000300800 */
[----:B---3--:R-:W-:-:S03]  /*1fb50*/  PRMT R21, RZ, 0x7610, R21 ;  /* 0x00007610ff157816 */ /* 0x008fc60000000015 */
[----:B----4-:R0:W-:Y:S02]  /*1fb60*/  STS.U16 [R20+0x6880], R3 ;  /* 0x0068800314007388 */ /* 0x0101e40000000400 */
[----:B0-----:R-:W-:-:S05]  /*1fb70*/  @!P0 IMAD.MOV.U32 R3, RZ, RZ, R22 ;  /* 0x000000ffff038224 */ /* 0x001fca00078e0016 */
[----:B------:R0:W3:Y:S04]  /*1fb80*/  @!P0 LDG.E.U16 R21, [R2.64] ;  /* 0x0000000a02158981 */ /* 0x0000e8000c1e1500 */
[----:B0-----:R-:W4:Y:S04]  /*1fb90*/  LDL.LU R2, [R1+0x100] ;  /* 0x0001000001027983 */ /* 0x001f280000300800 */
[----:B------:R-:W2:Y:S01]  /*1fba0*/  LDL R3, [R1+0x864] ;  /* 0x0008640001037983 */ /* 0x000ea20000100800 */
[----:B------:R-:W-:-:S03]  /*1fbb0*/  PRMT R16, RZ, 0x7610, R16 ;  /* 0x00007610ff107816 */ /* 0x000fc60000000010 */
[----:B------:R-:W2:Y:S04]  /*1fbc0*/  LDL R22, [R1+0x7a4] ;  /* 0x0007a40001167983 */ /* 0x000ea80000100800 */
[----:B----4-:R0:W-:Y:S02]  /*1fbd0*/  STS.U16 [R20+0x6c80], R2 ;  /* 0x006c800214007388 */ /* 0x0101e40000000400 */
[----:B0-----:R-:W-:-:S05]  /*1fbe0*/  @!P0 IMAD.MOV.U32 R2, RZ, RZ, R24 ;  /* 0x000000ffff028224 */ /* 0x001fca00078e0018 */
[----:B--2---:R-:W2:Y:S04]  /*1fbf0*/  @!P0 LDG.E.U16 R16, [R2.64] ;  /* 0x0000000a02108981 */ /* 0x004ea8000c1e1500 */
[----:B---3--:R0:W-:Y:S04]  /*1fc00*/  STL [R1+0x68], R21 ;  /* 0x0000681501007387 */ /* 0x0081e80000100800 */
[----:B0-----:R-:W3:Y:S04]  /*1fc10*/  LDL R21, [R1+0x7a8] ;  /* 0x0007a80001157983 */ /* 0x001ee80000100800 */
[----:B------:R-:W4:Y:S04]  /*1fc20*/  LDL.LU R24, [R1+0x178] ;  /* 0x0001780001187983 */ /* 0x000f280000300800 */
[----:B------:R-:W-:Y:S04]  /*1fc30*/  STS.U16 [R20+0x7080], R19 ;  /* 0x0070801314007388 */ /* 0x000fe80000000400 */
[----:B--2---:R0:W-:Y:S04]  /*1fc40*/  STL [R1+0x64], R16 ;  /* 0x0000641001007387 */ /* 0x0041e80000100800 */
[----:B0-----:R-:W2:Y:S04]  /*1fc50*/  LDL.LU R16, [R1+0x12dc] ;  /* 0x0012dc0001107983 */ /* 0x001ea80000300800 */
        /* <DEDUP_REMOVED lines=17> */
[----:B------:R0:W-:Y:S04]  /*1fd70*/  STS.U16 [R20+0x7480], R18 ;  /* 0x0074801214007388 */ /* 0x0001e80000000400 */
[----:B0-----:R-:W3:Y:S04]  /*1fd80*/  LDL.LU R18, [R1+0x170] ;  /* 0x0001700001127983 */ /* 0x001ee80000300800 */
[----:B--2---:R0:W-:Y:S04]  /*1fd90*/  STL [R1+0x5c], R19 ;  /* 0x00005c1301007387 */ /* 0x0041e80000100800 */
[----:B0-----:R-:W2:Y:S01]  /*1fda0*/  LDL.LU R19, [R1+0x12d0] ;  /* 0x0012d00001137983 */ /* 0x001ea20000300800 */
[----:B------:R-:W-:-:S02]  /*1fdb0*/  @!P0 IMAD.MOV.U32 R2, RZ, RZ, R21 ;  /* 0x000000ffff028224 */ /* 0x000fc400078e0015 */
[----:B------:R-:W-:Y:S01]  /*1fdc0*/  @!P0 IMAD.MOV.U32 R3, RZ, RZ, R22 ;  /* 0x000000ffff038224 */ /* 0x000fe200078e0016 */
[----:B------:R0:W-:Y:S04]  /*1fdd0*/  STS.U16 [R20+0x7880], R23 ;  /* 0x0078801714007388 */ /* 0x0001e80000000400 */
[----:B------:R-:W3:Y:S01]  /*1fde0*/  LDL R21, [R1+0x6e8] ;  /* 0x0006e80001157983 */ /* 0x000ee20000100800 */
[----:B--2---:R-:W-:-:S03]  /*1fdf0*/  PRMT R19, RZ, 0x7610, R19 ;  /* 0x00007610ff137816 */ /* 0x004fc60000000013 */
[----:B0-----:R-:W2:Y:S04]  /*1fe00*/  LDL R23, [R1+0x6e4] ;  /* 0x0006e40001177983 */ /* 0x001ea80000100800 */
[----:B------:R0:W2:Y:S04]  /*1fe10*/  @!P0 LDG.E.U16 R19, [R2.64] ;  /* 0x0000000a02138981 */ /* 0x0000a8000c1e1500 */
[----:B------:R-:W-:Y:S04]  /*1fe20*/  STS.U16 [R20+0x7c80], R14 ;  /* 0x007c800e14007388 */ /* 0x000fe80000000400 */
[----:B0-----:R-:W3:Y:S04]  /*1fe30*/  LDL R2, [R1+0x764] ;  /* 0x0007640001027983 */ /* 0x001ee80000100800 */
[----:B------:R-:W3:Y:S04]  /*1fe40*/  LDL R3, [R1+0x768] ;  /* 0x0007680001037983 */ /* 0x000ee80000100800 */
[----:B--2---:R0:W-:Y:S04]  /*1fe50*/  STL [R1+0x58], R19 ;  /* 0x0000581301007387 */ /* 0x0041e80000100800 */
[----:B0-----:R-:W2:Y:S04]  /*1fe60*/  LDL.LU R19, [R1+0x160] ;  /* 0x0001600001137983 */ /* 0x001ea80000300800 */
[----:B------:R-:W2:Y:S01]  /*1fe70*/  LDL.LU R20, [R1+0x12cc] ;  /* 0x0012cc0001147983 */ /* 0x000ea20000300800 */
[----:B---3--:R-:W-:-:S03]  /*1fe80*/  @!P0 LOP3.LUT R3, R3, R2, RZ, 0x3c, !PT ;  /* 0x0000000203038212 */ /* 0x008fc600078e3cff */
[----:B------:R-:W3:Y:S01]  /*1fe90*/  LDL.LU R14, [R1+0x12c8] ;  /* 0x0012c800010e7983 */ /* 0x000ee20000300800 */
[----:B------:R-:W-:-:S04]  /*1fea0*/  @!P0 LOP3.LUT R2, R3, R2, RZ, 0x3c, !PT ;  /* 0x0000000203028212 */ /* 0x000fc800078e3cff */
[----:B------:R-:W-:Y:S02]  /*1feb0*/  @!P0 LOP3.LUT R3, R3, R2, RZ, 0x3c, !PT ;  /* 0x0000000203038212 */ /* 0x000fe400078e3cff */
[----:B--2---:R-:W-:-:S06]  /*1fec0*/  PRMT R20, RZ, 0x7610, R20 ;  /* 0x00007610ff147816 */ /* 0x004fcc0000000014 */
[----:B------:R0:W2:Y:S04]  /*1fed0*/  @!P0 LDG.E.U16 R20, [R2.64] ;  /* 0x0000000a02148981 */ /* 0x0000a8000c1e1500 */
[----:B0-----:R-:W2:Y:S04]  /*1fee0*/  LDL R2, [R1+0x724] ;  /* 0x0007240001027983 */ /* 0x001ea80000100800 */
[----:B------:R-:W2:Y:S01]  /*1fef0*/  LDL R3, [R1+0x728] ;  /* 0x0007280001037983 */ /* 0x000ea20000100800 */
[----:B---3--:R-:W-:Y:S02]  /*1ff00*/  PRMT R14, RZ, 0x7610, R14 ;  /* 0x00007610ff0e7816 */ /* 0x008fe4000000000e */
[----:B------:R-:W-:Y:S01]  /*1ff10*/  PRMT R16, RZ, 0x7610, R16 ;  /* 0x00007610ff107816 */ /* 0x000fe20000000010 */
[----:B------:R-:W0:Y:S01]  /*1ff20*/  S2R R22, SR_TID.X ;  /* 0x0000000000167919 */ /* 0x000e220000002100 */
[----:B--2---:R-:W-:-:S04]  /*1ff30*/  @!P0 LOP3.LUT R3, R3, R2, RZ, 0x3c, !PT ;  /* 0x0000000203038212 */ /* 0x004fc800078e3cff */
[----:B------:R-:W-:-:S04]  /*1ff40*/  @!P0 LOP3.LUT R2, R3, R2, RZ, 0x3c, !PT ;  /* 0x0000000203028212 */ /* 0x000fc800078e3cff */
[----:B------:R-:W-:-:S05]  /*1ff50*/  @!P0 LOP3.LUT R3, R3, R2, RZ, 0x3c, !PT ;  /* 0x0000000203038212 */ /* 0x000fca00078e3cff */
[----:B------:R1:W2:Y:S02]  /*1ff60*/  @!P0 LDG.E.U16 R14, [R2.64] ;  /* 0x0000000a020e8981 */ /* 0x0002a4000c1e1500 */
[----:B-1----:R-:W-:Y:S02]  /*1ff70*/  @!P0 IMAD.MOV.U32 R2, RZ, RZ, R21 ;  /* 0x000000ffff028224 */ /* 0x002fe400078e0015 */
[----:B------:R-:W-:-:S05]  /*1ff80*/  @!P0 IMAD.MOV.U32 R3, RZ, RZ, R23 ;  /* 0x000000ffff038224 */ /* 0x000fca00078e0017 */
[----:B------:R-:W3:Y:S01]  /*1ff90*/  @!P0 LDG.E.U16 R16, [R2.64] ;  /* 0x0000000a02108981 */ /* 0x000ee2000c1e1500 */
[----:B0-----:R-:W-:-:S05]  /*1ffa0*/  LOP3.LUT R22, R22, 0x3f, RZ, 0xc0, !PT ;  /* 0x0000003f16167812 */ /* 0x001fca00078ec0ff */
[----:B------:R-:W-:-:S05]  /*1ffb0*/  IMAD.SHL.U32 R22, R22, 0x2, RZ ;  /* 0x0000000216167824 */ /* 0x000fca00078e00ff */
[----:B------:R-:W-:-:S05]  /*1ffc0*/  LOP3.LUT R22, R22, 0x20, RZ, 0x3c, !PT ;  /* 0x0000002016167812 */ /* 0x000fca00078e3cff */
[----:B------:R0:W-:Y:S04]  /*1ffd0*/  STS.U16 [R22+0x100], R15 ;  /* 0x0001000f16007388 */ /* 0x0001e80000000400 */
[----:B----4-:R-:W-:Y:S04]  /*1ffe0*/  STS.U16 [R22+0x500], R24 ;  /* 0x0005001816007388 */ /* 0x010fe80000000400 */
[----:B0-----:R-:W4:Y:S04]  /*1fff0*/  LDL R15, [R1+0x668] ;  /* 0x00066800010f7983 */ /* 0x001f280000100800 */
[----:B------:R0:W-:Y:S04]  /*20000*/  STL [R1+0x54], R20 ;  /* 0x0000541401007387 */ /* 0x0001e80000100800 */
[----:B0-----:R-:W4:Y:S04]  /*20010*/  LDL.LU R20, [R1+0x150] ;  /* 0x0001500001147983 */ /* 0x001f280000300800 */
[----:B------:R-:W-:Y:S04]  /*20020*/  STS.U16 [R22+0x900], R18 ;  /* 0x0009001216007388 */ /* 0x000fe80000000400 */
[----:B--2---:R0:W-:Y:S04]  /*20030*/  STL [R1+0x50], R14 ;  /* 0x0000500e01007387 */ /* 0x0041e80000100800 */
[----:B0-----:R-:W2:Y:S04]  /*20040*/  LDL.LU R14, [R1+0x148] ;  /* 0x00014800010e7983 */ /* 0x001ea80000300800 */
[----:B------:R-:W2:Y:S04]  /*20050*/  LDL R24, [R1+0x5e4] ;  /* 0x0005e40001187983 */ /* 0x000ea80000100800 */
[----:B------:R-:W2:Y:S04]  /*20060*/  LDL R23, [R1+0x5e8] ;  /* 0x0005e80001177983 */ /* 0x000ea80000100800 */
[----:B------:R-:W2:Y:S04]  /*20070*/  LDL.LU R21, [R1+0x140] ;  /* 0x0001400001157983 */ /* 0x000ea80000300800 */
        /* <DEDUP_REMOVED lines=12> */
[----:B------:R-:W3:Y:S04]  /*20140*/  LDL.LU R2, [R1+0x168] ;  /* 0x0001680001027983 */ /* 0x000ee80000300800 */
[----:B------:R-:W4:Y:S01]  /*20150*/  LDL R3, [R1+0x664] ;  /* 0x0006640001037983 */ /* 0x000f220000100800 */
[----:B--2---:R-:W-:-:S03]  /*20160*/  PRMT R18, RZ, 0x7610, R18 ;  /* 0x00007610ff127816 */ /* 0x004fc60000000012 */
[----:B---3--:R4:W-:Y:S02]  /*20170*/  STS.U16 [R22+0xd00], R2 ;  /* 0x000d000216007388 */ /* 0x0089e40000000400 */
[----:B----4-:R-:W-:Y:S02]  /*20180*/  @!P0 IMAD.MOV.U32 R2, RZ, RZ, R15 ;  /* 0x000000ffff028224 */ /* 0x010fe400078e000f */
[----:B------:R-:W2:Y:S04]  /*20190*/  LDL.LU R15, [R1+0x138] ;  /* 0x00013800010f7983 */ /* 0x000ea80000300800 */
[----:B------:R-:W3:Y:S04]  /*201a0*/  @!P0 LDG.E.U16 R18, [R2.64] ;  /* 0x0000000a02128981 */ /* 0x000ee8000c1e1500 */
[----:B------:R-:W-:Y:S04]  /*201b0*/  STS.U16 [R22+0x1100], R19 ;  /* 0x0011001316007388 */ /* 0x000fe80000000400 */
[----:B---3--:R0:W-:Y:S04]  /*201c0*/  STL [R1+0x44], R18 ;  /* 0x0000441201007387 */ /* 0x0081e80000100800 */
[----:B0-----:R-:W3:Y:S04]  /*201d0*/  LDL.LU R18, [R1+0x12b8] ;  /* 0x0012b80001127983 */ /* 0x001ee80000300800 */
[----:B------:R-:W4:Y:S04]  /*201e0*/  LDL R2, [R1+0x624] ;  /* 0x0006240001027983 */ /* 0x000f280000100800 */
[----:B------:R-:W4:Y:S04]  /*201f0*/  LDL R3, [R1+0x628] ;  /* 0x0006280001037983 */ /* 0x000f280000100800 */
[----:B------:R-:W2:Y:S01]  /*20200*/  LDL.LU R19, [R1+0x12b4] ;  /* 0x0012b40001137983 */ /* 0x000ea20000300800 */
[----:B----4-:R-:W-:-:S04]  /*20210*/  @!P0 LOP3.LUT R3, R3, R2, RZ, 0x3c, !PT ;  /* 0x0000000203038212 */ /* 0x010fc800078e3cff */
[C---:B------:R-:W-:Y:S02]  /*20220*/  @!P0 LOP3.LUT R2, R3.reuse, R2, RZ, 0x3c, !PT ;  /* 0x0000000203028212 */ /* 0x040fe400078e3cff */
[----:B--2---:R-:W-:Y:S02]  /*20230*/  PRMT R19, RZ, 0x7610, R19 ;  /* 0x00007610ff137816 */ /* 0x004fe40000000013 */
[----:B------:R-:W-:-:S05]  /*20240*/  @!P0 LOP3.LUT R3, R3, R2, RZ, 0x3c, !PT ;  /* 0x0000000203038212 */ /* 0x000fca00078e3cff */
[----:B------:R-:W2:Y:S04]  /*20250*/  @!P0 LDG.E.U16 R19, [R2.64] ;  /* 0x0000000a02138981 */ /* 0x000ea8000c1e1500 */
[----:B--2---:R0:W-:Y:S04]  /*20260*/  STL [R1+0x40], R19 ;  /* 0x0000401301007387 */ /* 0x0041e80000100800 */
[----:B0-----:R-:W2:Y:S04]  /*20270*/  LDL.LU R19, [R1+0x12b0] ;  /* 0x0012b00001137983 */ /* 0x001ea80000300800 */
[----:B------:R-:W4:Y:S01]  /*20280*/  LDL.LU R3, [R1+0x158] ;  /* 0x0001580001037983 */ /* 0x000f220000300800 */
[----:B------:R-:W-:-:S03]  /*20290*/  @!P0 IMAD.MOV.U32 R2, RZ, RZ, R23 ;  /* 0x000000ffff028224 */ /* 0x000fc600078e0017 */
[----:B------:R-:W3:Y:S01]  /*202a0*/  LDL R23, [R1+0x4e8] ;  /* 0x0004e80001177983 */ /* 0x000ee20000100800 */
[----:B--2---:R-:W-:-:S03]  /*202b0*/  PRMT R19, RZ, 0x7610, R19 ;  /* 0x00007610ff137816 */ /* 0x004fc60000000013 */
[----:B----4-:R0:W-:Y:S02]  /*202c0*/  STS.U16 [R22+0x1500], R3 ;  /* 0x0015000316007388 */ /* 0x0101e40000000400 */
[----:B0-----:R-:W-:Y:S02]  /*202d0*/  @!P0 IMAD.MOV.U32 R3, RZ, RZ, R24 ;  /* 0x000000ffff038224 */ /* 0x001fe400078e0018 */
[----:B------:R-:W2:Y:S04]  /*202e0*/  LDL R24, [R1+0x4e4] ;  /* 0x0004e40001187983 */ /* 0x000ea80000100800 */
[----:B------:R-:W4:Y:S04]  /*202f0*/  @!P0 LDG.E.U16 R19, [R2.64] ;  /* 0x0000000a02138981 */ /* 0x000f28000c1e1500 */
[----:B------:R-:W-:Y:S04]  /*20300*/  STS.U16 [R22+0x1900], R20 ;  /* 0x0019001416007388 */ /* 0x000fe80000000400 */
[----:B----4-:R0:W-:Y:S04]  /*20310*/  STL [R1+0x3c], R19 ;  /* 0x00003c1301007387 */ /* 0x0101e80000100800 */
[----:B0-----:R-:W4:Y:S04]  /*20320*/  LDL.LU R19, [R1+0x12ac] ;  /* 0x0012ac0001137983 */ /* 0x001f280000300800 */
        /* <DEDUP_REMOVED lines=29> */
[----:B0-----:R-:W3:Y:S04]  /*20500*/  LDL R21, [R1+0x468] ;  /* 0x0004680001157983 */ /* 0x001ee80000100800 */
[----:B--2---:R0:W-:Y:S04]  /*20510*/  STL [R1+0x2c], R14 ;  /* 0x00002c0e01007387 */ /* 0x0041e80000100800 */
[----:B0-----:R-:W2:Y:S04]  /*20520*/  LDL.LU R14, [R1+0x1298] ;  /* 0x00129800010e7983 */ /* 0x001ea80000300800 */
[----:B------:R-:W3:Y:S01]  /*20530*/  LDL.LU R3, [R1+0x13c] ;  /* 0x00013c0001037983 */ /* 0x000ee20000300800 */
[----:B------:R-:W-:-:S03]  /*20540*/  @!P0 IMAD.MOV.U32 R2, RZ, RZ, R23 ;  /* 0x000000ffff028224 */ /* 0x000fc600078e0017 */
[----:B------:R-:W4:Y:S01]  /*20550*/  LDL R23, [R1+0x428] ;  /* 0x0004280001177983 */ /* 0x000f220000100800 */
[----:B--2---:R-:W-:-:S03]  /*20560*/  PRMT R14, RZ, 0x7610, R14 ;  /* 0x00007610ff0e7816 */ /* 0x004fc6000000000e */
[----:B---3--:R0:W-:Y:S02]  /*20570*/  STS.U16 [R22+0x2500], R3 ;  /* 0x0025000316007388 */ /* 0x0081e40000000400 */
[----:B0-----:R-:W-:Y:S02]  /*20580*/  @!P0 IMAD.MOV.U32 R3, RZ, RZ, R24 ;  /* 0x000000ffff038224 */ /* 0x001fe400078e0018 */
[----:B------:R-:W2:Y:S04]  /*20590*/  LDL R24, [R1+0x424] ;  /* 0x0004240001187983 */ /* 0x000ea80000100800 */
[----:B------:R-:W3:Y:S04]  /*205a0*/  @!P0 LDG.E.U16 R14, [R2.64] ;  /* 0x0000000a020e8981 */ /* 0x000ee8000c1e1500 */
[----:B---3--:R0:W-:Y:S04]  /*205b0*/  STL [R1+0x24], R14 ;  /* 0x0000240e01007387 */ /* 0x0081e80000100800 */
[----:B0-----:R-:W3:Y:S04]  /*205c0*/  LDL.LU R14, [R1+0x1294] ;  /* 0x00129400010e7983 */ /* 0x001ee80000300800 */
[----:B------:R-:W2:Y:S04]  /*205d0*/  LDL R2, [R1+0x4a4] ;  /* 0x0004a40001027983 */ /* 0x000ea80000100800 */
[----:B------:R-:W2:Y:S01]  /*205e0*/  LDL R3, [R1+0x4a8] ;  /* 0x0004a80001037983 */ /* 0x000ea20000100800 */
[----:B------:R-:W-:-:S03]  /*205f0*/  PRMT R7, RZ, 0x7610, R7 ;  /* 0x00007610ff077816 */ /* 0x000fc60000000007 */
[----:B------:R0:W-:Y:S04]  /*20600*/  STS.U16 [R22+0x2900], R15 ;  /* 0x0029000f16007388 */ /* 0x0001e80000000400 */
[----:B0-----:R-:W3:Y:S01]  /*20610*/  LDL.LU R15, [R1+0x1290] ;  /* 0x00129000010f7983 */ /* 0x001ee20000300800 */
        /* <DEDUP_REMOVED lines=8> */
[----:B0-----:R-:W-:-:S05]  /*206a0*/  @!P0 IMAD.MOV.U32 R2, RZ, RZ, R21 ;  /* 0x000000ffff028224 */ /* 0x001fca00078e0015 */
[----:B---3--:R0:W2:Y:S04]  /*206b0*/  @!P0 LDG.E.U16 R6, [R2.64] ;  /* 0x0000000a02068981 */ /* 0x0080a8000c1e1500 */
[----:B------:R1:W-:Y:S04]  /*206c0*/  STL [R1+0x121c], R7 ;  /* 0x00121c0701007387 */ /* 0x0003e80000100800 */
[----:B-1----:R-:W3:Y:S04]  /*206d0*/  LDL R7, [R1+0x3e8] ;  /* 0x0003e80001077983 */ /* 0x002ee80000100800 */
[----:B------:R-:W3:Y:S04]  /*206e0*/  LDL.LU R21, [R1+0x1c] ;  /* 0x00001c0001157983 */ /* 0x000ee80000300800 */
[----:B0-----:R-:W3:Y:S04]  /*206f0*/  LDL.LU R3, [R1+0x130] ;  /* 0x0001300001037983 */ /* 0x001ee80000300800 */
[----:B--2---:R0:W-:Y:S04]  /*20700*/  STL [R1+0x1220], R6 ;  /* 0x0012200601007387 */ /* 0x0041e80000100800 */
[----:B0-----:R-:W2:Y:S01]  /*20710*/  LDL R6, [R1+0x3e4] ;  /* 0x0003e40001067983 */ /* 0x001ea20000100800 */
[----:B------:R-:W-:Y:S01]  /*20720*/  PRMT R5, RZ, 0x7610, R5 ;  /* 0x00007610ff057816 */ /* 0x000fe20000000005 */
[----:B----4-:R-:W-:Y:S01]  /*20730*/  @!P0 IMAD.MOV.U32 R2, RZ, RZ, R23 ;  /* 0x000000ffff028224 */ /* 0x010fe200078e0017 */
[----:B------:R-:W-:Y:S01]  /*20740*/  PRMT R4, RZ, 0x7610, R4 ;  /* 0x00007610ff047816 */ /* 0x000fe20000000004 */
[----:B---3--:R0:W-:Y:S02]  /*20750*/  STS.U16 [R22+0x3100], R3 ;  /* 0x0031000316007388 */ /* 0x0081e40000000400 */
[----:B0-----:R-:W-:-:S05]  /*20760*/  @!P0 IMAD.MOV.U32 R3, RZ, RZ, R24 ;  /* 0x000000ffff038224 */ /* 0x001fca00078e0018 */
[----:B------:R0:W3:Y:S02]  /*20770*/  @!P0 LDG.E.U16 R5, [R2.64] ;  /* 0x0000000a02058981 */ /* 0x0000e4000c1e1500 */
[----:B0-----:R-:W-:Y:S02]  /*20780*/  @!P0 IMAD.MOV.U32 R2, RZ, RZ, R7 ;  /* 0x000000ffff028224 */ /* 0x001fe400078e0007 */
[----:B--2---:R-:W-:-:S05]  /*20790*/  @!P0 IMAD.MOV.U32 R3, RZ, RZ, R6 ;  /* 0x000000ffff038224 */ /* 0x004fca00078e0006 */
[----:B------:R-:W2:Y:S04]  /*207a0*/  @!P0 LDG.E.U16 R4, [R2.64] ;  /* 0x0000000a02048981 */ /* 0x000ea8000c1e1500 */
[----:B------:R-:W0:Y:S04]  /*207b0*/  S2R R23, SR_TID.X ;  /* 0x0000000000177919 */ /* 0x000e280000002100 */
[----:B------:R1:W-:Y:S04]  /*207c0*/  STS.U16 [R22+0x3500], R15 ;  /* 0x0035000f16007388 */ /* 0x0003e80000000400 */
[----:B---3--:R-:W-:Y:S04]  /*207d0*/  STL [R1+0x1224], R5 ;  /* 0x0012240501007387 */ /* 0x008fe80000100800 */
[----:B-1----:R-:W3:Y:S01]  /*207e0*/  LDL R15, [R1+0x3a8] ;  /* 0x0003a800010f7983 */ /* 0x002ee20000100800 */
[----:B0-----:R-:W-:-:S03]  /*207f0*/  LOP3.LUT R7, R23, 0x3f, RZ, 0xc0, !PT ;  /* 0x0000003f17077812 */ /* 0x001fc600078ec0ff */
[----:B------:R-:W4:Y:S04]  /*20800*/  LDL R24, [R1+0x368] ;  /* 0x0003680001187983 */ /* 0x000f280000100800 */
[----:B------:R-:W3:Y:S04]  /*20810*/  LDL.LU R22, [R1+0x128] ;  /* 0x0001280001167983 */ /* 0x000ee80000300800 */
[----:B------:R-:W3:Y:S04]  /*20820*/  LDL.LU R23, [R1+0x124] ;  /* 0x0001240001177983 */ /* 0x000ee80000300800 */
[----:B--2---:R0:W-:Y:S04]  /*20830*/  STL [R1+0x1228], R4 ;  /* 0x0012280401007387 */ /* 0x0041e80000100800 */
[----:B------:R-:W2:Y:S01]  /*20840*/  LDL R6, [R1+0xae0] ;  /* 0x000ae00001067983 */ /* 0x000ea20000100800 */
[----:B0-----:R-:W-:-:S03]  /*20850*/  IMAD.SHL.U32 R4, R7, 0x2, RZ ;  /* 0x0000000207047824 */ /* 0x001fc600078e00ff */
[----:B------:R-:W2:Y:S02]  /*20860*/  LDL.LU R7, [R1+0x120] ;  /* 0x0001200001077983 */ /* 0x000ea40000300800 */
[----:B------:R-:W-:-:S05]  /*20870*/  LOP3.LUT R4, R4, 0x20, RZ, 0x3c, !PT ;  /* 0x0000002004047812 */ /* 0x000fca00078e3cff */
[----:B------:R0:W-:Y:S04]  /*20880*/  STS.U16 [R4+0x3900], R14 ;  /* 0x0039000e04007388 */ /* 0x0001e80000000400 */
[----:B0-----:R-:W3:Y:S01]  /*20890*/  LDL R14, [R1+0x3a4] ;  /* 0x0003a400010e7983 */ /* 0x001ee20000100800 */
[----:B------:R-:W-:Y:S02]  /*208a0*/  PRMT R3, RZ, 0x7610, R3 ;  /* 0x00007610ff037816 */ /* 0x000fe40000000003 */
[----:B---3--:R-:W-:-:S04]  /*208b0*/  @!P0 LOP3.LUT R15, R15, R14, RZ, 0x3c, !PT ;  /* 0x0000000e0f0f8212 */ /* 0x008fc800078e3cff */
[----:B------:R-:W-:-:S04]  /*208c0*/  @!P0 LOP3.LUT R14, R15, R14, RZ, 0x3c, !PT ;  /* 0x0000000e0f0e8212 */ /* 0x000fc800078e3cff */
[----:B------:R-:W-:-:S05]  /*208d0*/  @!P0 LOP3.LUT R15, R15, R14, RZ, 0x3c, !PT ;  /* 0x0000000e0f0f8212 */ /* 0x000fca00078e3cff */
[----:B------:R0:W3:Y:S04]  /*208e0*/  @!P0 LDG.E.U16 R3, [R14.64] ;  /* 0x0000000a0e038981 */ /* 0x0000e8000c1e1500 */
[----:B0-----:R-:W2:Y:S04]  /*208f0*/  LDL.LU R14, [R1+0x12c] ;  /* 0x00012c00010e7983 */ /* 0x001ea80000300800 */
[----:B------:R-:W3:Y:S01]  /*20900*/  LDL R15, [R1+0x364] ;  /* 0x00036400010f7983 */ /* 0x000ee20000100800 */
[----:B------:R-:W-:-:S03]  /*20910*/  PRMT R2, RZ, 0x7610, R2 ;  /* 0x00007610ff027816 */ /* 0x000fc60000000002 */
[----:B--2---:R4:W-:Y:S02]  /*20920*/  STS.U16 [R4+0x3d00], R14 ;  /* 0x003d000e04007388 */ /* 0x0049e40000000400 */
[----:B----4-:R-:W-:-:S05]  /*20930*/  @!P0 IMAD.MOV.U32 R14, RZ, RZ, R24 ;  /* 0x000000ffff0e8224 */ /* 0x010fca00078e0018 */
[----:B---3--:R0:W2:Y:S04]  /*20940*/  @!P0 LDG.E.U16 R2, [R14.64] ;  /* 0x0000000a0e028981 */ /* 0x0080a8000c1e1500 */
[----:B------:R-:W-:Y:S04]  /*20950*/  STL [R1+0x122c], R3 ;  /* 0x00122c0301007387 */ /* 0x000fe80000100800 */
[----:B------:R-:W3:Y:S04]  /*20960*/  LDL.LU R24, [R1+0x118] ;  /* 0x0001180001187983 */ /* 0x000ee80000300800 */
[----:B0-----:R-:W4:Y:S04]  /*20970*/  LDL R14, [R1+0x338] ;  /* 0x00033800010e7983 */ /* 0x001f280000100800 */
[----:B------:R-:W4:Y:S04]  /*20980*/  LDL R15, [R1+0xb14] ;  /* 0x000b1400010f7983 */ /* 0x000f280000100800 */
[----:B------:R0:W-:Y:S04]  /*20990*/  STS.U16 [R4+0x4100], R21 ;  /* 0x0041001504007388 */ /* 0x0001e80000000400 */
[----:B--2---:R-:W-:Y:S04]  /*209a0*/  STL [R1+0x1230], R2 ;  /* 0x0012300201007387 */ /* 0x004fe80000100800 */
[----:B0-----:R-:W2:Y:S01]  /*209b0*/  LDL.LU R21, [R1+0x128c] ;  /* 0x00128c0001157983 */ /* 0x001ea20000300800 */
[----:B----4-:R-:W-:-:S04]  /*209c0*/  @!P0 LOP3.LUT R15, R15, R14, RZ, 0x3c, !PT ;  /* 0x0000000e0f0f8212 */ /* 0x010fc800078e3cff */
[----:B------:R-:W-:-:S04]  /*209d0*/  @!P0 LOP3.LUT R14, R15, R14, RZ, 0x3c, !PT ;  /* 0x0000000e0f0e8212 */ /* 0x000fc800078e3cff */
[----:B------:R-:W-:Y:S02]  /*209e0*/  @!P0 LOP3.LUT R15, R15, R14, RZ, 0x3c, !PT ;  /* 0x0000000e0f0f8212 */ /* 0x000fe400078e3cff */
[----:B--2---:R-:W-:-:S06]  /*209f0*/  PRMT R21, RZ, 0x7610, R21 ;  /* 0x00007610ff157816 */ /* 0x004fcc0000000015 */
[----:B------:R-:W2:Y:S04]  /*20a00*/  @!P0 LDG.E.U16 R21, [R14.64] ;  /* 0x0000000a0e158981 */ /* 0x000ea8000c1e1500 */
[----:B--2---:R0:W-:Y:S04]  /*20a10*/  STL [R1+0x1c], R21 ;  /* 0x00001c1501007387 */ /* 0x0041e80000100800 */
[----:B0-----:R-:W2:Y:S04]  /*20a20*/  LDL.LU R21, [R1+0x1288] ;  /* 0x0012880001157983 */ /* 0x001ea80000300800 */
[----:B------:R-:W4:Y:S04]  /*20a30*/  LDL.LU R14, [R1+0x18] ;  /* 0x00001800010e7983 */ /* 0x000f280000300800 */
[----:B------:R-:W2:Y:S01]  /*20a40*/  LDL R15, [R1+0xadc] ;  /* 0x000adc00010f7983 */ /* 0x000ea20000100800 */
[----:B------:R-:W-:-:S03]  /*20a50*/  PRMT R2, RZ, 0x7610, R2 ;  /* 0x00007610ff027816 */ /* 0x000fc60000000002 */
[----:B----4-:R0:W-:Y:S02]  /*20a60*/  STS.U16 [R4+0x4500], R14 ;  /* 0x0045000e04007388 */ /* 0x0101e40000000400 */
[----:B0-----:R-:W-:Y:S02]  /*20a70*/  @!P0 IMAD.MOV.U32 R14, RZ, RZ, R6 ;  /* 0x000000ffff0e8224 */ /* 0x001fe400078e0006 */
[----:B------:R-:W4:Y:S04]  /*20a80*/  LDL R6, [R1+0x9dc] ;  /* 0x0009dc0001067983 */ /* 0x000f280000100800 */
[----:B--2---:R0:W2:Y:S04]  /*20a90*/  @!P0 LDG.E.U16 R2, [R14.64] ;  /* 0x0000000a0e028981 */ /* 0x0040a8000c1e1500 */
[----:B------:R-:W-:Y:S04]  /*20aa0*/  STS.U16 [R4+0x4900], R22 ;  /* 0x0049001604007388 */ /* 0x000fe80000000400 */
[----:B0-----:R-:W3:Y:S04]  /*20ab0*/  LDL R14, [R1+0xa9c] ;  /* 0x000a9c00010e7983 */ /* 0x001ee80000100800 */
[----:B------:R-:W3:Y:S04]  /*20ac0*/  LDL R15, [R1+0xaa0] ;  /* 0x000aa000010f7983 */ /* 0x000ee80000100800 */
[----:B--2---:R0:W-:Y:S04]  /*20ad0*/  STL [R1+0x18], R2 ;  /* 0x0000180201007387 */ /* 0x0041e80000100800 */
[----:B0-----:R-:W2:Y:S04]  /*20ae0*/  LDL R2, [R1+0x9e0] ;  /* 0x0009e00001027983 */ /* 0x001ea80000100800 */
[----:B------:R-:W2:Y:S01]  /*20af0*/  LDL.LU R22, [R1+0x1284] ;  /* 0x0012840001167983 */ /* 0x000ea20000300800 */
[----:B---3--:R-:W-:-:S04]  /*20b00*/  @!P0 LOP3.LUT R15, R15, R14, RZ, 0x3c, !PT ;  /* 0x0000000e0f0f8212 */ /* 0x008fc800078e3cff */
[----:B------:R-:W-:-:S04]  /*20b10*/  @!P0 LOP3.LUT R14, R15, R14, RZ, 0x3c, !PT ;  /* 0x0000000e0f0e8212 */ /* 0x000fc800078e3cff */
[----:B------:R-:W-:Y:S02]  /*20b20*/  @!P0 LOP3.LUT R15, R15, R14, RZ, 0x3c, !PT ;  /* 0x0000000e0f0f8212 */ /* 0x000fe400078e3cff */
[----:B--2---:R-:W-:-:S06]  /*20b30*/  PRMT R22, RZ, 0x7610, R22 ;  /* 0x00007610ff167816 */ /* 0x004fcc0000000016 */
[----:B------:R-:W2:Y:S04]  /*20b40*/  @!P0 LDG.E.U16 R22, [R14.64] ;  /* 0x0000000a0e168981 */ /* 0x000ea8000c1e1500 */
[----:B--2---:R0:W-:Y:S04]  /*20b50*/  STL [R1+0x14], R22 ;  /* 0x0000141601007387 */ /* 0x0041e80000100800 */
[----:B0-----:R-:W2:Y:S04]  /*20b60*/  LDL.LU R22, [R1+0x1280] ;  /* 0x0012800001167983 */ /* 0x001ea80000300800 */
[----:B------:R-:W3:Y:S04]  /*20b70*/  LDL R14, [R1+0xa5c] ;  /* 0x000a5c00010e7983 */ /* 0x000ee80000100800 */
[----:B------:R-:W3:Y:S01]  /*20b80*/  LDL R15, [R1+0xa60] ;  /* 0x000a6000010f7983 */ /* 0x000ee20000100800 */
[----:B------:R-:W-:-:S03]  /*20b90*/  PRMT R5, RZ, 0x7610, R5 ;  /* 0x00007610ff057816 */ /* 0x000fc60000000005 */
[----:B------:R0:W-:Y:S04]  /*20ba0*/  STS.U16 [R4+0x4d00], R23 ;  /* 0x004d001704007388 */ /* 0x0001e80000000400 */
[----:B0-----:R-:W2:Y:S01]  /*20bb0*/  LDL.LU R23, [R1+0x127c] ;  /* 0x00127c0001177983 */ /* 0x001ea20000300800 */
        /* <DEDUP_REMOVED lines=11> */
[----:B------:R0:W-:Y:S04]  /*20c70*/  STS.U16 [R4+0x5100], R7 ;  /* 0x0051000704007388 */ /* 0x0001e80000000400 */
[----:B0-----:R-:W3:Y:S04]  /*20c80*/  LDL R7, [R1+0x95c] ;  /* 0x00095c0001077983 */ /* 0x001ee80000100800 */
[----:B------:R0:W-:Y:S04]  /*20c90*/  STL [R1+0x10], R5 ;  /* 0x0000100501007387 */ /* 0x0001e80000100800 */
        /* <DEDUP_REMOVED lines=8> */
[----:B----4-:R-:W-:Y:S02]  /*20d20*/  @!P0 IMAD.MOV.U32 R15, RZ, RZ, R6 ;  /* 0x000000ffff0f8224 */ /* 0x010fe400078e0006 */
[----:B------:R-:W2:Y:S04]  /*20d30*/  LDL R6, [R1+0x91c] ;  /* 0x00091c0001067983 */ /* 0x000ea80000100800 */
[----:B------:R-:W3:Y:S04]  /*20d40*/  @!P0 LDG.E.U16 R23, [R14.64] ;  /* 0x0000000a0e178981 */ /* 0x000ee8000c1e1500 */
[----:B---3--:R0:W-:Y:S04]  /*20d50*/  STL [R1+0x8], R23 ;  /* 0x0000081701007387 */ /* 0x0081e80000100800 */
[----:B0-----:R-:W3:Y:S04]  /*20d60*/  LDL.LU R23, [R1+0x1274] ;  /* 0x0012740001177983 */ /* 0x001ee80000300800 */
[----:B------:R-:W4:Y:S04]  /*20d70*/  LDL R14, [R1+0x99c] ;  /* 0x00099c00010e7983 */ /* 0x000f280000100800 */
[----:B------:R-:W4:Y:S01]  /*20d80*/  LDL R15, [R1+0x9a0] ;  /* 0x0009a000010f7983 */ /* 0x000f220000100800 */
[----:B------:R-:W-:-:S02]  /*20d90*/  PRMT R3, RZ, 0x7610, R3 ;  /* 0x00007610ff037816 */ /* 0x000fc40000000003 */
[----:B------:R-:W-:Y:S02]  /*20da0*/  PRMT R0, RZ, 0x7610, R0 ;  /* 0x00007610ff007816 */ /* 0x000fe40000000000 */
[----:B----4-:R-:W-:-:S04]  /*20db0*/  @!P0 LOP3.LUT R15, R15, R14, RZ, 0x3c, !PT ;  /* 0x0000000e0f0f8212 */ /* 0x010fc800078e3cff */
[----:B------:R-:W-:-:S04]  /*20dc0*/  @!P0 LOP3.LUT R14, R15, R14, RZ, 0x3c, !PT ;  /* 0x0000000e0f0e8212 */ /* 0x000fc800078e3cff */
[----:B------:R-:W-:-:S05]  /*20dd0*/  @!P0 LOP3.LUT R15, R15, R14, RZ, 0x3c, !PT ;  /* 0x0000000e0f0f8212 */ /* 0x000fca00078e3cff */
[----:B------:R0:W4:Y:S02]  /*20de0*/  @!P0 LDG.E.U16 R3, [R14.64] ;  /* 0x0000000a0e038981 */ /* 0x000124000c1e1500 */
[----:B0-----:R-:W-:Y:S02]  /*20df0*/  @!P0 IMAD.MOV.U32 R14, RZ, RZ, R5 ;  /* 0x000000ffff0e8224 */ /* 0x001fe400078e0005 */
[----:B------:R-:W-:-:S05]  /*20e00*/  @!P0 IMAD.MOV.U32 R15, RZ, RZ, R7 ;  /* 0x000000ffff0f8224 */ /* 0x000fca00078e0007 */
[----:B------:R-:W2:Y:S04]  /*20e10*/  @!P0 LDG.E.U16 R0, [R14.64] ;  /* 0x0000000a0e008981 */ /* 0x000ea8000c1e1500 */
[----:B------:R0:W-:Y:S04]  /*20e20*/  STS.U16 [R4+0x5900], R24 ;  /* 0x0059001804007388 */ /* 0x0001e80000000400 */
[----:B0-----:R-:W3:Y:S04]  /*20e30*/  LDL.LU R24, [R1+0x1270] ;  /* 0x0012700001187983 */ /* 0x001ee80000300800 */
[----:B----4-:R0:W-:Y:S04]  /*20e40*/  STL [R1+0x4], R3 ;  /* 0x0000040301007387 */ /* 0x0101e80000100800 */
[----:B------:R-:W4:Y:S04]  /*20e50*/  LDL R7, [R1+0x89c] ;  /* 0x00089c0001077983 */ /* 0x000f280000100800 */
[----:B------:R-:W4:Y:S04]  /*20e60*/  LDL R5, [R1+0x8a0] ;  /* 0x0008a00001057983 */ /* 0x000f280000100800 */
[----:B0-----:R-:W4:Y:S04]  /*20e70*/  LDL R3, [R1+0x8e0] ;  /* 0x0008e00001037983 */ /* 0x001f280000100800 */
[----:B--2---:R0:W-:Y:S04]  /*20e80*/  STL [R1+0x1204], R0 ;  /* 0x0012040001007387 */ /* 0x0041e80000100800 */
[----:B0-----:R-:W2:Y:S01]  /*20e90*/  LDL R0, [R1+0x8dc] ;  /* 0x0008dc0001007983 */ /* 0x001ea20000100800 */
[----:B------:R-:W-:Y:S01]  /*20ea0*/  PRMT R28, RZ, 0x7610, R28 ;  /* 0x00007610ff1c7816 */ /* 0x000fe2000000001c */
[----:B------:R-:W-:-:S02]  /*20eb0*/  @!P0 IMAD.MOV.U32 R14, RZ, RZ, R2 ;  /* 0x000000ffff0e8224 */ /* 0x000fc400078e0002 */
[----:B------:R-:W-:Y:S01]  /*20ec0*/  @!P0 IMAD.MOV.U32 R15, RZ, RZ, R6 ;  /* 0x000000ffff0f8224 */ /* 0x000fe200078e0006 */
[----:B------:R-:W-:Y:S01]  /*20ed0*/  PRMT R26, RZ, 0x7610, R26 ;  /* 0x00007610ff1a7816 */ /* 0x000fe2000000001a */
[----:B---3--:R0:W-:Y:S04]  /*20ee0*/  STS.U16 [R4+0x5d00], R24 ;  /* 0x005d001804007388 */ /* 0x0081e80000000400 */
[----:B------:R4:W3:Y:S04]  /*20ef0*/  @!P0 LDG.E.U16 R28, [R14.64] ;  /* 0x0000000a0e1c8981 */ /* 0x0008e8000c1e1500 */
[----:B------:R-:W3:Y:S01]  /*20f00*/  LDL R6, [R1+0x85c] ;  /* 0x00085c0001067983 */ /* 0x000ee20000100800 */
[----:B0-----:R-:W-:-:S03]  /*20f10*/  PRMT R24, RZ, 0x7610, R24 ;  /* 0x00007610ff187816 */ /* 0x001fc60000000018 */
[----:B------:R-:W3:Y:S01]  /*20f20*/  LDL R2, [R1+0x860] ;  /* 0x0008600001027983 */ /* 0x000ee20000100800 */
[----:B----4-:R-:W-:Y:S02]  /*20f30*/  @!P0 IMAD.MOV.U32 R14, RZ, RZ, R3 ;  /* 0x000000ffff0e8224 */ /* 0x010fe400078e0003 */
[----:B--2---:R-:W-:-:S05]  /*20f40*/  @!P0 IMAD.MOV.U32 R15, RZ, RZ, R0 ;  /* 0x000000ffff0f8224 */ /* 0x004fca00078e0000 */
[----:B------:R0:W2:Y:S02]  /*20f50*/  @!P0 LDG.E.U16 R26, [R14.64] ;  /* 0x0000000a0e1a8981 */ /* 0x0000a4000c1e1500 */
[----:B0-----:R-:W-:Y:S02]  /*20f60*/  @!P0 IMAD.MOV.U32 R14, RZ, RZ, R5 ;  /* 0x000000ffff0e8224 */ /* 0x001fe400078e0005 */
[----:B------:R-:W-:-:S05]  /*20f70*/  @!P0 IMAD.MOV.U32 R15, RZ, RZ, R7 ;  /* 0x000000ffff0f8224 */ /* 0x000fca00078e0007 */
[----:B------:R0:W4:Y:S04]  /*20f80*/  @!P0 LDG.E.U16 R24, [R14.64] ;  /* 0x0000000a0e188981 */ /* 0x000128000c1e1500 */
[----:B---3--:R-:W-:Y:S04]  /*20f90*/  STL [R1+0x1208], R28 ;  /* 0x0012081c01007387 */ /* 0x008fe80000100800 */
[----:B------:R-:W3:Y:S04]  /*20fa0*/  LDL R3, [R1+0x81c] ;  /* 0x00081c0001037983 */ /* 0x000ee80000100800 */
[----:B------:R-:W3:Y:S01]  /*20fb0*/  LDL R0, [R1+0x820] ;  /* 0x0008200001007983 */ /* 0x000ee20000100800 */
[----:B0-----:R-:W-:-:S02]  /*20fc0*/  @!P0 IMAD.MOV.U32 R14, RZ, RZ, R2 ;  /* 0x000000ffff0e8224 */ /* 0x001fc400078e0002 */
[----:B------:R-:W-:Y:S01]  /*20fd0*/  @!P0 IMAD.MOV.U32 R15, RZ, RZ, R6 ;  /* 0x000000ffff0f8224 */ /* 0x000fe200078e0006 */
[----:B------:R-:W-:Y:S04]  /*20fe0*/  STS.U16 [R4+0x6100], R23 ;  /* 0x0061001704007388 */ /* 0x000fe80000000400 */
[----:B------:R0:W-:Y:S02]  /*20ff0*/  STS.U16 [R4+0x6500], R22 ;  /* 0x0065001604007388 */ /* 0x0001e40000000400 */
[----:B0-----:R-:W-:-:S06]  /*21000*/  PRMT R22, RZ, 0x7610, R22 ;  /* 0x00007610ff167816 */ /* 0x001fcc0000000016 */
[----:B------:R3:W3:Y:S04]  /*21010*/  @!P0 LDG.E.U16 R22, [R14.64] ;  /* 0x0000000a0e168981 */ /* 0x0006e8000c1e1500 */
[----:B--2---:R0:W-:Y:S04]  /*21020*/  STL [R1+0x120c], R26 ;  /* 0x00120c1a01007387 */ /* 0x0041e80000100800 */
[----:B------:R-:W2:Y:S04]  /*21030*/  LDL R5, [R1+0x7e0] ;  /* 0x0007e00001057983 */ /* 0x000ea80000100800 */
[----:B0-----:R-:W2:Y:S04]  /*21040*/  LDL R26, [R1+0x7dc] ;  /* 0x0007dc00011a7983 */ /* 0x001ea80000100800 */
[----:B----4-:R-:W-:Y:S04]  /*21050*/  STL [R1+0x1210], R24 ;  /* 0x0012101801007387 */ /* 0x010fe80000100800 */
[----:B------:R-:W4:Y:S04]  /*21060*/  LDL R6, [R1+0x79c] ;  /* 0x00079c0001067983 */ /* 0x000f280000100800 */
[----:B------:R-:W4:Y:S01]  /*21070*/  LDL R2, [R1+0x7a0] ;  /* 0x0007a00001027983 */ /* 0x000f220000100800 */
[----:B---3--:R-:W-:-:S03]  /*21080*/  @!P0 IMAD.MOV.U32 R15, RZ, RZ, R3 ;  /* 0x000000ffff0f8224 */ /* 0x008fc600078e0003 */
[----:B------:R-:W-:Y:S01]  /*21090*/  STS.U16 [R4+0x6900], R21 ;  /* 0x0069001504007388 */ /* 0x000fe20000000400 */
[----:B------:R-:W-:-:S03]  /*210a0*/  @!P0 IMAD.MOV.U32 R14, RZ, RZ, R0 ;  /* 0x000000ffff0e8224 */ /* 0x000fc600078e0000 */
[----:B------:R0:W-:Y:S04]  /*210b0*/  STS.U16 [R4+0x6d00], R20 ;  /* 0x006d001404007388 */ /* 0x0001e80000000400 */
[----:B------:R-:W-:Y:S04]  /*210c0*/  STS.U16 [R4+0x7100], R19 ;  /* 0x0071001304007388 */ /* 0x000fe80000000400 */
[----:B------:R-:W3:Y:S01]  /*210d0*/  LDL.LU R7, [R1+0x17c] ;  /* 0x00017c0001077983 */ /* 0x000ee20000300800 */
[----:B0-----:R-:W-:-:S03]  /*210e0*/  PRMT R20, RZ, 0x7610, R20 ;  /* 0x00007610ff147816 */ /* 0x001fc60000000014 */
[----:B------:R0:W-:Y:S04]  /*210f0*/  STS.U16 [R4+0x7500], R18 ;  /* 0x0075001204007388 */ /* 0x0001e80000000400 */
[----:B------:R2:W3:Y:S01]  /*21100*/  @!P0 LDG.E.U16 R20, [R14.64] ;  /* 0x0000000a0e148981 */ /* 0x0004e2000c1e1500 */
[----:B0-----:R-:W-:-:S03]  /*21110*/  PRMT R18, RZ, 0x7610, R18 ;  /* 0x00007610ff127816 */ /* 0x001fc60000000012 */
[----:B------:R0:W-:Y:S02]  /*21120*/  STS.U16 [R4+0x7900], R16 ;  /* 0x0079001004007388 */ /* 0x0001e40000000400 */
[----:B0-----:R-:W-:Y:S02]  /*21130*/  PRMT R16, RZ, 0x7610, R16 ;  /* 0x00007610ff107816 */ /* 0x001fe40000000010 */
[----:B------:R-:W-:Y:S04]  /*21140*/  STL [R1+0x1214], R22 ;  /* 0x0012141601007387 */ /* 0x000fe80000100800 */
[----:B------:R-:W3:Y:S04]  /*21150*/  LDL R3, [R1+0x75c] ;  /* 0x00075c0001037983 */ /* 0x000ee80000100800 */
[----:B------:R-:W3:Y:S04]  /*21160*/  LDL R0, [R1+0x760] ;  /* 0x0007600001007983 */ /* 0x000ee80000100800 */
[----:B------:R-:W3:Y:S01]  /*21170*/  LDL.LU R24, [R1+0x174] ;  /* 0x0001740001187983 */ /* 0x000ee20000300800 */
[----:B--2---:R-:W-:-:S02]  /*21180*/  @!P0 IMAD.MOV.U32 R14, RZ, RZ, R5 ;  /* 0x000000ffff0e8224 */ /* 0x004fc400078e0005 */
[----:B------:R-:W-:-:S05]  /*21190*/  @!P0 IMAD.MOV.U32 R15, RZ, RZ, R26 ;  /* 0x000000ffff0f8224 */ /* 0x000fca00078e001a */
[----:B------:R4:W2:Y:S02]  /*211a0*/  @!P0 LDG.E.U16 R18, [R14.64] ;  /* 0x0000000a0e128981 */ /* 0x0008a4000c1e1500 */
[----:B----4-:R-:W-:Y:S02]  /*211b0*/  @!P0 IMAD.MOV.U32 R14, RZ, RZ, R2 ;  /* 0x000000ffff0e8224 */ /* 0x010fe400078e0002 */
[----:B------:R-:W-:-:S05]  /*211c0*/  @!P0 IMAD.MOV.U32 R15, RZ, RZ, R6 ;  /* 0x000000ffff0f8224 */ /* 0x000fca00078e0006 */
[----:B------:R0:W4:Y:S04]  /*211d0*/  @!P0 LDG.E.U16 R16, [R14.64] ;  /* 0x0000000a0e108981 */ /* 0x000128000c1e1500 */
[----:B---3--:R1:W-:Y:S04]  /*211e0*/  STL [R1+0x1218], R20 ;  /* 0x0012181401007387 */ /* 0x0083e80000100800 */
[----:B------:R-:W3:Y:S04]  /*211f0*/  LDL.LU R5, [R1+0x16c] ;  /* 0x00016c0001057983 */ /* 0x000ee80000300800 */
[----:B------:R-:W-:Y:S01]  /*21200*/  STS.U16 [R4+0x7d00], R17 ;  /* 0x007d001104007388 */ /* 0x000fe20000000400 */
[----:B------:R-:W-:Y:S01]  /*21210*/  PRMT R13, RZ, 0x7610, R13 ;  /* 0x00007610ff0d7816 */ /* 0x000fe2000000000d */
[----:B0-----:R-:W-:-:S02]  /*21220*/  @!P0 IMAD.MOV.U32 R15, RZ, RZ, R3 ;  /* 0x000000ffff0f8224 */ /* 0x001fc400078e0003 */
[----:B------:R-:W-:-:S05]  /*21230*/  @!P0 IMAD.MOV.U32 R14, RZ, RZ, R0 ;  /* 0x000000ffff0e8224 */ /* 0x000fca00078e0000 */
[----:B------:R-:W3:Y:S04]  /*21240*/  @!P0 LDG.E.U16 R13, [R14.64] ;  /* 0x0000000a0e0d8981 */ /* 0x000ee8000c1e1500 */
[----:B--2---:R0:W-:Y:S04]  /*21250*/  STL [R1+0x1234], R18 ;  /* 0x0012341201007387 */ /* 0x0041e80000100800 */
[----:B----4-:R2:W-:Y:S04]  /*21260*/  STL [R1+0x1238], R16 ;  /* 0x0012381001007387 */ /* 0x0105e80000100800 */
[----:B-1----:R-:W4:Y:S04]  /*21270*/  LDL R20, [R1+0x71c] ;  /* 0x00071c0001147983 */ /* 0x002f280000100800 */
[----:B0-----:R-:W4:Y:S04]  /*21280*/  LDL R18, [R1+0x720] ;  /* 0x0007200001127983 */ /* 0x001f280000100800 */
[----:B------:R-:W4:Y:S04]  /*21290*/  LDL.LU R26, [R1+0x164] ;  /* 0x00016400011a7983 */ /* 0x000f280000300800 */
[----:B--2---:R-:W2:Y:S04]  /*212a0*/  LDL R16, [R1+0x6dc] ;  /* 0x0006dc0001107983 */ /* 0x004ea80000100800 */
[----:B------:R-:W2:Y:S01]  /*212b0*/  LDL R4, [R1+0x6e0] ;  /* 0x0006e00001047983 */ /* 0x000ea20000100800 */
[----:B------:R-:W-:-:S03]  /*212c0*/  PRMT R17, RZ, 0x7610, R17 ;  /* 0x00007610ff117816 */ /* 0x000fc60000000011 */
[----:B------:R-:W0:Y:S01]  /*212d0*/  S2R R6, SR_TID.X ;  /* 0x0000000000067919 */ /* 0x000e220000002100 */
[----:B------:R-:W-:-:S03]  /*212e0*/  PRMT R19, RZ, 0x7610, R19 ;  /* 0x00007610ff137816 */ /* 0x000fc60000000013 */
[----:B------:R-:W2:Y:S01]  /*212f0*/  LDL.LU R28, [R1+0x15c] ;  /* 0x00015c00011c7983 */ /* 0x000ea20000300800 */
[----:B0-----:R-:W-:-:S05]  /*21300*/  LOP3.LUT R6, R6, 0x3f, RZ, 0xc0, !PT ;  /* 0x0000003f06067812 */ /* 0x001fca00078ec0ff */
[----:B------:R-:W-:Y:S02]  /*21310*/  IMAD.SHL.U32 R2, R6, 0x2, RZ ;  /* 0x0000000206027824 */ /* 0x000fe400078e00ff */
[----:B------:R-:W2:Y:S04]  /*21320*/  LDL.LU R6, [R1+0x154] ;  /* 0x0001540001067983 */ /* 0x000ea80000300800 */
[----:B---3--:R-:W-:Y:S04]  /*21330*/  STL [R1+0x123c], R13 ;  /* 0x00123c0d01007387 */ /* 0x008fe80000100800 */
[----:B------:R-:W3:Y:S04]  /*21340*/  LDL R3, [R1+0x69c] ;  /* 0x00069c0001037983 */ /* 0x000ee80000100800 */
[----:B------:R-:W3:Y:S01]  /*21350*/  LDL R0, [R1+0x6a0] ;  /* 0x0006a00001007983 */ /* 0x000ee20000100800 */
[----:B----4-:R-:W-:-:S02]  /*21360*/  @!P0 IMAD.MOV.U32 R15, RZ, RZ, R20 ;  /* 0x000000ffff0f8224 */ /* 0x010fc400078e0014 */
[----:B------:R-:W-:-:S05]  /*21370*/  @!P0 IMAD.MOV.U32 R14, RZ, RZ, R18 ;  /* 0x000000ffff0e8224 */ /* 0x000fca00078e0012 */
[----:B------:R2:W4:Y:S02]  /*21380*/  @!P0 LDG.E.U16 R17, [R14.64] ;  /* 0x0000000a0e118981 */ /* 0x000524000c1e1500 */
[----:B--2---:R-:W-:Y:S02]  /*21390*/  @!P0 IMAD.MOV.U32 R14, RZ, RZ, R4 ;  /* 0x000000ffff0e8224 */ /* 0x004fe400078e0004 */
[----:B------:R-:W-:-:S05]  /*213a0*/  @!P0 IMAD.MOV.U32 R15, RZ, RZ, R16 ;  /* 0x000000ffff0f8224 */ /* 0x000fca00078e0010 */
[----:B------:R3:W2:Y:S01]  /*213b0*/  @!P0 LDG.E.U16 R19, [R14.64] ;  /* 0x0000000a0e138981 */ /* 0x0006a2000c1e1500 */
[----:B------:R-:W-:-:S05]  /*213c0*/  LOP3.LUT R2, R2, 0x30, RZ, 0x3c, !PT ;  /* 0x0000003002027812 */ /* 0x000fca00078e3cff */
[----:B------:R0:W-:Y:S04]  /*213d0*/  STS.U16 [R2+0x180], R7 ;  /* 0x0001800702007388 */ /* 0x0001e80000000400 */
[----:B0-----:R-:W2:Y:S04]  /*213e0*/  LDL.LU R7, [R1+0x14c] ;  /* 0x00014c0001077983 */ /* 0x001ea80000300800 */
[----:B------:R-:W-:Y:S04]  /*213f0*/  STS.U16 [R2+0x580], R24 ;  /* 0x0005801802007388 */ /* 0x000fe80000000400 */
[----:B------:R-:W-:Y:S01]  /*21400*/  STS.U16 [R2+0x980], R5 ;  /* 0x0009800502007388 */ /* 0x000fe20000000400 */
[----:B---3--:R-:W-:-:S02]  /*21410*/  @!P0 IMAD.MOV.U32 R15, RZ, RZ, R3 ;  /* 0x000000ffff0f8224 */ /* 0x008fc400078e0003 */
[----:B------:R-:W-:Y:S01]  /*21420*/  @!P0 IMAD.MOV.U32 R14, RZ, RZ, R0 ;  /* 0x000000ffff0e8224 */ /* 0x000fe200078e0000 */
[----:B----4-:R0:W-:Y:S04]  /*21430*/  STL [R1+0x1240], R17 ;  /* 0x0012401101007387 */ /* 0x0101e80000100800 */
[----:B------:R-:W3:Y:S04]  /*21440*/  LDL R18, [R1+0x65c] ;  /* 0x00065c0001127983 */ /* 0x000ee80000100800 */
[----:B------:R-:W4:Y:S04]  /*21450*/  LDL R16, [R1+0x61c] ;  /* 0x00061c0001107983 */ /* 0x000f280000100800 */
[----:B0-----:R-:W4:Y:S04]  /*21460*/  LDL R17, [R1+0x660] ;  /* 0x0006600001117983 */ /* 0x001f280000100800 */
[----:B------:R-:W4:Y:S04]  /*21470*/  LDL R13, [R1+0x620] ;  /* 0x00062000010d7983 */ /* 0x000f280000100800 */
[----:B--2---:R-:W-:Y:S04]  /*21480*/  STL [R1+0x1244], R19 ;  /* 0x0012441301007387 */ /* 0x004fe80000100800 */
[----:B------:R-:W2:Y:S04]  /*21490*/  LDL R5, [R1+0x5dc] ;  /* 0x0005dc0001057983 */ /* 0x000ea80000100800 */
[----:B------:R-:W2:Y:S04]  /*214a0*/  LDL R4, [R1+0x5e0] ;  /* 0x0005e00001047983 */ /* 0x000ea80000100800 */
[----:B------:R-:W2:Y:S04]  /*214b0*/  LDL R3, [R1+0x59c] ;  /* 0x00059c0001037983 */ /* 0x000ea80000100800 */
[----:B------:R-:W2:Y:S01]  /*214c0*/  LDL R0, [R1+0x5a0] ;  /* 0x0005a00001007983 */ /* 0x000ea20000100800 */
[----:B------:R-:W-:-:S02]  /*214d0*/  PRMT R21, RZ, 0x7610, R21 ;  /* 0x00007610ff157816 */ /* 0x000fc40000000015 */
[----:B------:R-:W-:-:S04]  /*214e0*/  PRMT R23, RZ, 0x7610, R23 ;  /* 0x00007610ff177816 */ /* 0x000fc80000000017 */
[----:B------:R3:W2:Y:S01]  /*214f0*/  @!P0 LDG.E.U16 R21, [R14.64] ;  /* 0x0000000a0e158981 */ /* 0x0006a2000c1e1500 */
[----:B------:R-:W-:Y:S02]  /*21500*/  PRMT R25, RZ, 0x7610, R25 ;  /* 0x00007610ff197816 */ /* 0x000fe40000000019 */
[----:B------:R-:W-:Y:S02]  /*21510*/  PRMT R27, RZ, 0x7610, R27 ;  /* 0x00007610ff1b7816 */ /* 0x000fe4000000001b */
[----:B------:R-:W-:Y:S01]  /*21520*/  PRMT R29, RZ, 0x7610, R29 ;  /* 0x00007610ff1d7816 */ /* 0x000fe2000000001d */
[----:B---3--:R-:W-:Y:S02]  /*21530*/  @!P0 IMAD.MOV.U32 R15, RZ, RZ, R18 ;  /* 0x000000ffff0f8224 */ /* 0x008fe400078e0012 */
[----:B----4-:R-:W-:-:S05]  /*21540*/  @!P0 IMAD.MOV.U32 R14, RZ, RZ, R17 ;  /* 0x000000ffff0e8224 */ /* 0x010fca00078e0011 */
[----:B------:R0:W3:Y:S02]  /*21550*/  @!P0 LDG.E.U16 R23, [R14.64] ;  /* 0x0000000a0e178981 */ /* 0x0000e4000c1e1500 */
[----:B0-----:R-:W-:Y:S02]  /*21560*/  @!P0 IMAD.MOV.U32 R14, RZ, RZ, R13 ;  /* 0x000000ffff0e8224 */ /* 0x001fe400078e000d */
[----:B------:R-:W-:-:S05]  /*21570*/  @!P0 IMAD.MOV.U32 R15, RZ, RZ, R16 ;  /* 0x000000ffff0f8224 */ /* 0x000fca00078e0010 */
[----:B------:R2:W4:Y:S02]  /*21580*/  @!P0 LDG.E.U16 R25, [R14.64] ;  /* 0x0000000a0e198981 */ /* 0x000524000c1e1500 */
[----:B--2---:R-:W-:Y:S02]  /*21590*/  @!P0 IMAD.MOV.U32 R14, RZ, RZ, R4 ;  /* 0x000000ffff0e8224 */ /* 0x004fe400078e0004 */
[----:B------:R-:W-:-:S05]  /*215a0*/  @!P0 IMAD.MOV.U32 R15, RZ, RZ, R5 ;  /* 0x000000ffff0f8224 */ /* 0x000fca00078e0005 */
[----:B------:R0:W2:Y:S02]  /*215b0*/  @!P0 LDG.E.U16 R27, [R14.64] ;  /* 0x0000000a0e1b8981 */ /* 0x0000a4000c1e1500 */
[----:B0-----:R-:W-:Y:S02]  /*215c0*/  @!P0 IMAD.MOV.U32 R14, RZ, RZ, R0 ;  /* 0x000000ffff0e8224 */ /* 0x001fe400078e0000 */
[----:B------:R-:W-:-:S05]  /*215d0*/  @!P0 IMAD.MOV.U32 R15, RZ, RZ, R3 ;  /* 0x000000ffff0f8224 */ /* 0x000fca00078e0003 */
[----:B------:R-:W2:Y:S04]  /*215e0*/  @!P0 LDG.E.U16 R29, [R14.64] ;  /* 0x0000000a0e1d8981 */ /* 0x000ea8000c1e1500 */
[----:B------:R-:W-:Y:S04]  /*215f0*/  STL [R1+0x1248], R21 ;  /* 0x0012481501007387 */ /* 0x000fe80000100800 */
[----:B------:R-:W-:Y:S04]  /*21600*/  STS.U16 [R2+0xd80], R26 ;  /* 0x000d801a02007388 */ /* 0x000fe80000000400 */
[----:B------:R-:W-:Y:S04]  /*21610*/  STS.U16 [R2+0x1180], R28 ;  /* 0x0011801c02007388 */ /* 0x000fe80000000400 */
[----:B------:R-:W-:Y:S04]  /*21620*/  STS.U16 [R2+0x1580], R6 ;  /* 0x0015800602007388 */ /* 0x000fe80000000400 */
[----:B------:R-:W-:Y:S04]  /*21630*/  STS.U16 [R2+0x1980], R7 ;  /* 0x0019800702007388 */ /* 0x000fe80000000400 */
[----:B---3--:R-:W-:Y:S04]  /*21640*/  STL [R1+0x124c], R23 ;  /* 0x00124c1701007387 */ /* 0x008fe80000100800 */
[----:B----4-:R-:W-:Y:S04]  /*21650*/  STL [R1+0x1250], R25 ;  /* 0x0012501901007387 */ /* 0x010fe80000100800 */
[----:B--2---:R0:W-:Y:S04]  /*21660*/  STL [R1+0x1254], R27 ;  /* 0x0012541b01007387 */ /* 0x0041e80000100800 */
[----:B0-----:R-:W2:Y:S04]  /*21670*/  LDL.LU R27, [R1+0x144] ;  /* 0x00014400011b7983 */ /* 0x001ea80000300800 */
[----:B------:R-:W3:Y:S04]  /*21680*/  LDL.LU R25, [R1+0x108] ;  /* 0x0001080001197983 */ /* 0x000ee80000300800 */
[----:B------:R-:W4:Y:S04]  /*21690*/  LDL.LU R23, [R1+0xf8] ;  /* 0x0000f80001177983 */ /* 0x000f280000300800 */
[----:B------:R-:W2:Y:S04]  /*216a0*/  LDL.LU R21, [R1+0xe8] ;  /* 0x0000e80001157983 */ /* 0x000ea80000300800 */
        /* <DEDUP_REMOVED lines=52> */
[----:B------:R0:W-:Y:S04]  /*219f0*/  STL [R1+0x125c], R15 ;  /* 0x00125c0f01007387 */ /* 0x0001e80000100800 */
[----:B0-----:R-:W2:Y:S04]  /*21a00*/  LDL.LU R15, [R1+0x80] ;  /* 0x00008000010f7983 */ /* 0x001ea80000300800 */
[----:B--2---:R0:W-:Y:S04]  /*21a10*/  STL [R1+0x1260], R15 ;  /* 0x0012600f01007387 */ /* 0x0041e80000100800 */
[----:B0-----:R-:W2:Y:S04]  /*21a20*/  LDL.LU R15, [R1+0x84] ;  /* 0x00008400010f7983 */ /* 0x001ea80000300800 */
[----:B--2---:R0:W-:Y:S04]  /*21a30*/  STL [R1+0x1264], R15 ;  /* 0x0012640f01007387 */ /* 0x0041e80000100800 */
[----:B0-----:R-:W2:Y:S04]  /*21a40*/  LDL.LU R15, [R1+0x88] ;  /* 0x00008800010f7983 */ /* 0x001ea80000300800 */
[----:B--2---:R0:W-:Y:S04]  /*21a50*/  STL [R1+0x1268], R15 ;  /* 0x0012680f01007387 */ /* 0x0041e80000100800 */
[----:B0-----:R-:W2:Y:S04]  /*21a60*/  LDL.LU R15, [R1+0x8c] ;  /* 0x00008c00010f7983 */ /* 0x001ea80000300800 */
[----:B------:R-:W-:Y:S04]  /*21a70*/  STS.U16 [R2+0x1d80], R27 ;  /* 0x001d801b02007388 */ /* 0x000fe80000000400 */
[----:B---3--:R-:W-:Y:S04]  /*21a80*/  STS.U16 [R2+0x2180], R25 ;  /* 0x0021801902007388 */ /* 0x008fe80000000400 */
[----:B----4-:R-:W-:Y:S04]  /*21a90*/  STS.U16 [R2+0x2580], R23 ;  /* 0x0025801702007388 */ /* 0x010fe80000000400 */
        /* <DEDUP_REMOVED lines=8> */
[----:B--2---:R0:W-:Y:S04]  /*21b20*/  STL [R1+0x126c], R15 ;  /* 0x00126c0f01007387 */ /* 0x0041e80000100800 */
[----:B0-----:R-:W2:Y:S04]  /*21b30*/  LDL.LU R15, [R1+0x90] ;  /* 0x00009000010f7983 */ /* 0x001ea80000300800 */
[----:B------:R0:W-:Y:S04]  /*21b40*/  STS.U16 [R2+0x4980], R24 ;  /* 0x0049801802007388 */ /* 0x0001e80000000400 */
[----:B------:R-:W-:Y:S04]  /*21b50*/  STS.U16 [R2+0x4d80], R26 ;  /* 0x004d801a02007388 */ /* 0x000fe80000000400 */
[----:B------:R-:W-:Y:S04]  /*21b60*/  STS.U16 [R2+0x5180], R28 ;  /* 0x0051801c02007388 */ /* 0x000fe80000000400 */
[----:B------:R-:W-:Y:S04]  /*21b70*/  STS.U16 [R2+0x5580], R0 ;  /* 0x0055800002007388 */ /* 0x000fe80000000400 */
[----:B------:R-:W-:Y:S04]  /*21b80*/  STS.U16 [R2+0x5980], R3 ;  /* 0x0059800302007388 */ /* 0x000fe80000000400 */
[----:B------:R1:W-:Y:S04]  /*21b90*/  STS.U16 [R2+0x5d80], R7 ;  /* 0x005d800702007388 */ /* 0x0003e80000000400 */
[----:B------:R-:W3:Y:S04]  /*21ba0*/  LDL.LU R22, [R1+0x7c] ;  /* 0x00007c0001167983 */ /* 0x000ee80000300800 */
[----:B0-----:R-:W4:Y:S04]  /*21bb0*/  LDL.LU R24, [R1+0x78] ;  /* 0x0000780001187983 */ /* 0x001f280000300800 */
[----:B-1----:R-:W0:Y:S04]  /*21bc0*/  S2R R7, SR_TID.X ;  /* 0x0000000000077919 */ /* 0x002e280000002100 */
[----:B------:R-:W3:Y:S04]  /*21bd0*/  LDL.LU R26, [R1+0x74] ;  /* 0x00007400011a7983 */ /* 0x000ee80000300800 */
[----:B------:R-:W3:Y:S04]  /*21be0*/  LDL.LU R28, [R1+0x70] ;  /* 0x00007000011c7983 */ /* 0x000ee80000300800 */
[----:B------:R-:W3:Y:S04]  /*21bf0*/  LDL.LU R0, [R1+0x6c] ;  /* 0x00006c0001007983 */ /* 0x000ee80000300800 */
[----:B------:R-:W-:Y:S04]  /*21c00*/  STL [R1+0x11fc], R12 ;  /* 0x0011fc0c01007387 */ /* 0x000fe80000100800 */
[----:B------:R-:W3:Y:S01]  /*21c10*/  LDL.LU R29, [R1+0x68] ;  /* 0x00006800011d7983 */ /* 0x000ee20000300800 */
[----:B0-----:R-:W-:-:S03]  /*21c20*/  LOP3.LUT R14, R7, 0x3f, RZ, 0xc0, !PT ;  /* 0x0000003f070e7812 */ /* 0x001fc600078ec0ff */
[----:B------:R-:W3:Y:S04]  /*21c30*/  LDL.LU R27, [R1+0x64] ;  /* 0x00006400011b7983 */ /* 0x000ee80000300800 */
[----:B------:R-:W-:Y:S01]  /*21c40*/  STS.U16 [R2+0x6180], R4 ;  /* 0x0061800402007388 */ /* 0x000fe20000000400 */
[----:B------:R-:W-:-:S03]  /*21c50*/  IMAD.SHL.U32 R20, R14, 0x2, RZ ;  /* 0x000000020e147824 */ /* 0x000fc600078e00ff */
[----:B------:R-:W3:Y:S04]  /*21c60*/  LDL.LU R25, [R1+0x60] ;  /* 0x0000600001197983 */ /* 0x000ee80000300800 */
[----:B------:R-:W-:Y:S04]  /*21c70*/  STS.U16 [R2+0x6580], R5 ;  /* 0x0065800502007388 */ /* 0x000fe80000000400 */
[----:B------:R-:W3:Y:S04]  /*21c80*/  LDL.LU R23, [R1+0x5c] ;  /* 0x00005c0001177983 */ /* 0x000ee80000300800 */
[----:B------:R-:W-:Y:S04]  /*21c90*/  STS.U16 [R2+0x6980], R6 ;  /* 0x0069800602007388 */ /* 0x000fe80000000400 */
[----:B------:R-:W3:Y:S04]  /*21ca0*/  LDL.LU R21, [R1+0x58] ;  /* 0x0000580001157983 */ /* 0x000ee80000300800 */
[----:B------:R-:W-:Y:S04]  /*21cb0*/  STS.U16 [R2+0x6d80], R12 ;  /* 0x006d800c02007388 */ /* 0x000fe80000000400 */
[----:B------:R-:W3:Y:S04]  /*21cc0*/  LDL.LU R19, [R1+0x54] ;  /* 0x0000540001137983 */ /* 0x000ee80000300800 */
[----:B------:R-:W-:Y:S04]  /*21cd0*/  STS.U16 [R2+0x7180], R11 ;  /* 0x0071800b02007388 */ /* 0x000fe80000000400 */
[----:B------:R-:W3:Y:S01]  /*21ce0*/  LDL.LU R17, [R1+0x50] ;  /* 0x0000500001117983 */ /* 0x000ee20000300800 */
[----:B------:R-:W-:-:S03]  /*21cf0*/  LOP3.LUT R20, R20, 0x40, RZ, 0x3c, !PT ;  /* 0x0000004014147812 */ /* 0x000fc600078e3cff */
[----:B------:R-:W-:Y:S04]  /*21d00*/  STS.U16 [R2+0x7580], R10 ;  /* 0x0075800a02007388 */ /* 0x000fe80000000400 */
[----:B------:R-:W3:Y:S04]  /*21d10*/  LDL.LU R13, [R1+0x4c] ;  /* 0x00004c00010d7983 */ /* 0x000ee80000300800 */
[----:B------:R-:W-:Y:S04]  /*21d20*/  STS.U16 [R2+0x7980], R9 ;  /* 0x0079800902007388 */ /* 0x000fe80000000400 */
[----:B------:R-:W3:Y:S04]  /*21d30*/  LDL.LU R16, [R1+0x48] ;  /* 0x0000480001107983 */ /* 0x000ee80000300800 */
[----:B------:R0:W-:Y:S04]  /*21d40*/  STS.U16 [R2+0x7d80], R8 ;  /* 0x007d800802007388 */ /* 0x0001e80000000400 */
[----:B------:R-:W3:Y:S04]  /*21d50*/  LDL.LU R18, [R1+0x44] ;  /* 0x0000440001127983 */ /* 0x000ee80000300800 */
[----:B0-----:R-:W3:Y:S04]  /*21d60*/  LDL.LU R2, [R1+0x40] ;  /* 0x0000400001027983 */ /* 0x001ee80000300800 */
[----:B------:R-:W3:Y:S04]  /*21d70*/  LDL.LU R3, [R1+0x3c] ;  /* 0x00003c0001037983 */ /* 0x000ee80000300800 */
[----:B------:R-:W3:Y:S04]  /*21d80*/  LDL.LU R4, [R1+0x38] ;  /* 0x0000380001047983 */ /* 0x000ee80000300800 */
[----:B------:R-:W3:Y:S04]  /*21d90*/  LDL.LU R5, [R1+0x34] ;  /* 0x0000340001057983 */ /* 0x000ee80000300800 */
[----:B------:R-:W3:Y:S04]  /*21da0*/  LDL.LU R6, [R1+0x2c] ;  /* 0x00002c0001067983 */ /* 0x000ee80000300800 */
[----:B------:R-:W3:Y:S04]  /*21db0*/  LDL.LU R7, [R1+0x24] ;  /* 0x0000240001077983 */ /* 0x000ee80000300800 */
[----:B--2---:R0:W-:Y:S04]  /*21dc0*/  STS.U16 [R20+0x200], R15 ;  /* 0x0002000f14007388 */ /* 0x0041e80000000400 */
[----:B0-----:R-:W2:Y:S04]  /*21dd0*/  LDL.LU R15, [R1+0x126c] ;  /* 0x00126c00010f7983 */ /* 0x001ea80000300800 */
[----:B--2---:R0:W-:Y:S04]  /*21de0*/  STS.U16 [R20+0x600], R15 ;  /* 0x0006000f14007388 */ /* 0x0041e80000000400 */
[----:B0-----:R-:W2:Y:S04]  /*21df0*/  LDL.LU R15, [R1+0x1268] ;  /* 0x00126800010f7983 */ /* 0x001ea80000300800 */
[----:B--2---:R0:W-:Y:S04]  /*21e00*/  STS.U16 [R20+0xa00], R15 ;  /* 0x000a000f14007388 */ /* 0x0041e80000000400 */
[----:B0-----:R-:W2:Y:S04]  /*21e10*/  LDL.LU R15, [R1+0x1264] ;  /* 0x00126400010f7983 */ /* 0x001ea80000300800 */
[----:B--2---:R0:W-:Y:S04]  /*21e20*/  STS.U16 [R20+0xe00], R15 ;  /* 0x000e000f14007388 */ /* 0x0041e80000000400 */
[----:B0-----:R-:W2:Y:S04]  /*21e30*/  LDL.LU R15, [R1+0x1260] ;  /* 0x00126000010f7983 */ /* 0x001ea80000300800 */
[----:B--2---:R0:W-:Y:S04]  /*21e40*/  STS.U16 [R20+0x1200], R15 ;  /* 0x0012000f14007388 */ /* 0x0041e80000000400 */
[----:B---3--:R1:W-:Y:S04]  /*21e50*/  STS.U16 [R20+0x1600], R22 ;  /* 0x0016001614007388 */ /* 0x0083e80000000400 */
[----:B----4-:R2:W-:Y:S04]  /*21e60*/  STS.U16 [R20+0x1a00], R24 ;  /* 0x001a001814007388 */ /* 0x0105e80000000400 */
[----:B0-----:R-:W3:Y:S04]  /*21e70*/  LDL.LU R15, [R1+0x125c] ;  /* 0x00125c00010f7983 */ /* 0x001ee80000300800 */
[----:B-1----:R-:W4:Y:S04]  /*21e80*/  LDL.LU R22, [R1+0x1c] ;  /* 0x00001c0001167983 */ /* 0x002f280000300800 */
[----:B------:R0:W-:Y:S04]  /*21e90*/  STS.U16 [R20+0x1e00], R26 ;  /* 0x001e001a14007388 */ /* 0x0001e80000000400 */
[----:B--2---:R-:W2:Y:S04]  /*21ea0*/  LDL.LU R24, [R1+0x18] ;  /* 0x0000180001187983 */ /* 0x004ea80000300800 */
[----:B------:R1:W-:Y:S04]  /*21eb0*/  STS.U16 [R20+0x2200], R28 ;  /* 0x0022001c14007388 */ /* 0x0003e80000000400 */
[----:B0-----:R-:W2:Y:S04]  /*21ec0*/  LDL.LU R26, [R1+0x14] ;  /* 0x00001400011a7983 */ /* 0x001ea80000300800 */
[----:B------:R0:W-:Y:S04]  /*21ed0*/  STS.U16 [R20+0x2600], R0 ;  /* 0x0026000014007388 */ /* 0x0001e80000000400 */
[----:B-1----:R-:W2:Y:S04]  /*21ee0*/  LDL.LU R28, [R1+0x10] ;  /* 0x00001000011c7983 */ /* 0x002ea80000300800 */
        /* <DEDUP_REMOVED lines=32> */
[----:B0-----:R-:W2:Y:S01]  /*220f0*/  LDL.LU R7, [R1+0x121c] ;  /* 0x00121c0001077983 */ /* 0x001ea20000300800 */
[----:B------:R-:W-:-:S03]  /*22100*/  IMAD.SHL.U32 R14, R14, 0x2, RZ ;  /* 0x000000020e0e7824 */ /* 0x000fc600078e00ff */
[----:B--2---:R-:W-:Y:S04]  /*22110*/  STS.U16 [R20+0x6a00], R7 ;  /* 0x006a000714007388 */ /* 0x004fe80000000400 */
[----:B------:R-:W-:Y:S04]  /*22120*/  STS.U16 [R20+0x6e00], R6 ;  /* 0x006e000614007388 */ /* 0x000fe80000000400 */
[----:B------:R-:W-:Y:S04]  /*22130*/  STS.U16 [R20+0x7200], R5 ;  /* 0x0072000514007388 */ /* 0x000fe80000000400 */
[----:B------:R-:W-:Y:S04]  /*22140*/  STS.U16 [R20+0x7600], R4 ;  /* 0x0076000414007388 */ /* 0x000fe80000000400 */
[----:B------:R0:W-:Y:S04]  /*22150*/  STS.U16 [R20+0x7a00], R3 ;  /* 0x007a000314007388 */ /* 0x0001e80000000400 */
[----:B------:R1:W-:Y:S04]  /*22160*/  STS.U16 [R20+0x7e00], R2 ;  /* 0x007e000214007388 */ /* 0x0003e80000000400 */
[----:B0-----:R-:W2:Y:S04]  /*22170*/  LDL.LU R3, [R1+0x4] ;  /* 0x0000040001037983 */ /* 0x001ea80000300800 */
[----:B-1----:R-:W2:Y:S04]  /*22180*/  LDL.LU R20, [R1+0x1218] ;  /* 0x0012180001147983 */ /* 0x002ea80000300800 */
[----:B------:R-:W2:Y:S01]  /*22190*/  LDL.LU R2, [R1+0x8] ;  /* 0x0000080001027983 */ /* 0x000ea20000300800 */
[----:B------:R-:W-:-:S05]  /*221a0*/  LOP3.LUT R14, R14, 0x50, RZ, 0x3c, !PT ;  /* 0x000000500e0e7812 */ /* 0x000fca00078e3cff */
[----:B----4-:R0:W-:Y:S04]  /*221b0*/  STS.U16 [R14+0x280], R22 ;  /* 0x000280160e007388 */ /* 0x0101e80000000400 */
[----:B------:R1:W-:Y:S04]  /*221c0*/  STS.U16 [R14+0x680], R24 ;  /* 0x000680180e007388 */ /* 0x0003e80000000400 */
[----:B------:R4:W-:Y:S04]  /*221d0*/  STS.U16 [R14+0xa80], R26 ;  /* 0x000a801a0e007388 */ /* 0x0009e80000000400 */
[----:B0-----:R-:W3:Y:S04]  /*221e0*/  LDL.LU R22, [R1+0x1214] ;  /* 0x0012140001167983 */ /* 0x001ee80000300800 */
[----:B-1----:R-:W3:Y:S04]  /*221f0*/  LDL.LU R24, [R1+0x1210] ;  /* 0x0012100001187983 */ /* 0x002ee80000300800 */
[----:B------:R0:W-:Y:S04]  /*22200*/  STS.U16 [R14+0xe80], R28 ;  /* 0x000e801c0e007388 */ /* 0x0001e80000000400 */
[----:B----4-:R-:W4:Y:S04]  /*22210*/  LDL.LU R26, [R1+0x120c] ;  /* 0x00120c00011a7983 */ /* 0x010f280000300800 */
[----:B------:R1:W-:Y:S04]  /*22220*/  STS.U16 [R14+0x1280], R0 ;  /* 0x001280000e007388 */ /* 0x0003e80000000400 */
[----:B0-----:R-:W3:Y:S04]  /*22230*/  LDL.LU R28, [R1+0x1208] ;  /* 0x00120800011c7983 */ /* 0x001ee80000300800 */
[----:B-1----:R-:W3:Y:S04]  /*22240*/  LDL.LU R0, [R1+0x1204] ;  /* 0x0012040001007983 */ /* 0x002ee80000300800 */
[----:B--2---:R0:W-:Y:S04]  /*22250*/  STS.U16 [R14+0x1680], R2 ;  /* 0x001680020e007388 */ /* 0x0041e80000000400 */
[----:B------:R1:W-:Y:S04]  /*22260*/  STS.U16 [R14+0x1a80], R3 ;  /* 0x001a80030e007388 */ /* 0x0003e80000000400 */
[----:B0-----:R-:W2:Y:S04]  /*22270*/  LDL R2, [R1+0xb10] ;  /* 0x000b100001027983 */ /* 0x001ea80000100800 */
[----:B-1----:R-:W2:Y:S01]  /*22280*/  LDL R3, [R1+0x334] ;  /* 0x0003340001037983 */ /* 0x002ea20000100800 */
[----:B------:R-:W-:-:S06]  /*22290*/  PRMT R12, RZ, 0x7610, R12 ;  /* 0x00007610ff0c7816 */ /* 0x000fcc000000000c */
[----:B--2---:R-:W2:Y:S04]  /*222a0*/  @!P0 LDG.E.U16 R12, [R2.64] ;  /* 0x0000000a020c8981 */ /* 0x004ea8000c1e1500 */
[----:B---3--:R0:W-:Y:S04]  /*222b0*/  STS.U16 [R14+0x1e80], R0 ;  /* 0x001e80000e007388 */ /* 0x0081e80000000400 */
[----:B------:R-:W-:Y:S04]  /*222c0*/  STS.U16 [R14+0x2280], R28 ;  /* 0x0022801c0e007388 */ /* 0x000fe80000000400 */
        /* <DEDUP_REMOVED lines=13> */
[----:B0-----:R-:W3:Y:S04]  /*223a0*/  LDL.LU R0, [R1+0x34c] ;  /* 0x00034c0001007983 */ /* 0x001ee80000300800 */
[----:B------:R0:W-:Y:S04]  /*223b0*/  STS.U16 [R14+0x5a80], R29 ;  /* 0x005a801d0e007388 */ /* 0x0001e80000000400 */
[----:B0-----:R-:W4:Y:S04]  /*223c0*/  LDL.LU R14, [R1+0x1200] ;  /* 0x00120000010e7983 */ /* 0x001f280000300800 */
        /* <DEDUP_REMOVED lines=40> */
[----:B----4-:R-:W-:-:S02]  /*22650*/  PRMT R15, RZ, 0x7610, R15 ;  /* 0x00007610ff0f7816 */ /* 0x010fc4000000000f */
[----:B---3--:R-:W-:-:S04]  /*22660*/  @!P0 LOP3.LUT R3, R3, R2, RZ, 0x3c, !PT ;  /* 0x0000000203038212 */ /* 0x008fc800078e3cff */
[----:B------:R-:W-:-:S04]  /*22670*/  @!P0 LOP3.LUT R2, R3, R2, RZ, 0x3c, !PT ;  /* 0x0000000203028212 */ /* 0x000fc800078e3cff */
[----:B------:R-:W-:-:S05]  /*22680*/  @!P0 LOP3.LUT R3, R3, R2, RZ, 0x3c, !PT ;  /* 0x0000000203038212 */ /* 0x000fca00078e3cff */
[----:B------:R-:W3:Y:S04]  /*22690*/  @!P0 LDG.E.U16 R15, [R2.64] ;  /* 0x0000000a020f8981 */ /* 0x000ee8000c1e1500 */
[----:B---3--:R0:W-:Y:S04]  /*226a0*/  STL [R1+0xa4], R15 ;  /* 0x0000a40f01007387 */ /* 0x0081e80000100800 */
[----:B0-----:R-:W3:Y:S04]  /*226b0*/  LDL.LU R15, [R1+0x11e8] ;  /* 0x0011e800010f7983 */ /* 0x001ee80000300800 */
[----:B------:R-:W4:Y:S04]  /*226c0*/  LDL R2, [R1+0xa54] ;  /* 0x000a540001027983 */ /* 0x000f280000100800 */
[----:B------:R-:W4:Y:S01]  /*226d0*/  LDL R3, [R1+0xa58] ;  /* 0x000a580001037983 */ /* 0x000f220000100800 */
[----:B--2---:R-:W-:-:S02]  /*226e0*/  PRMT R14, RZ, 0x7610, R14 ;  /* 0x00007610ff0e7816 */ /* 0x004fc4000000000e */
[----:B----4-:R-:W-:-:S04]  /*226f0*/  @!P0 LOP3.LUT R3, R3, R2, RZ, 0x3c, !PT ;  /* 0x0000000203038212 */ /* 0x010fc800078e3cff */
[----:B------:R-:W-:-:S04]  /*22700*/  @!P0 LOP3.LUT R2, R3, R2, RZ, 0x3c, !PT ;  /* 0x0000000203028212 */ /* 0x000fc800078e3cff */
[----:B------:R-:W-:-:S05]  /*22710*/  @!P0 LOP3.LUT R3, R3, R2, RZ, 0x3c, !PT ;  /* 0x0000000203038212 */ /* 0x000fca00078e3cff */
[----:B------:R-:W2:Y:S04]  /*22720*/  @!P0 LDG.E.U16 R14, [R2.64] ;  /* 0x0000000a020e8981 */ /* 0x000ea8000c1e1500 */
[----:B--2---:R0:W-:Y:S04]  /*22730*/  STL [R1+0xa0], R14 ;  /* 0x0000a00e01007387 */ /* 0x0041e80000100800 */
[----:B0-----:R-:W2:Y:S04]  /*22740*/  LDL.LU R14, [R1+0x11e4] ;  /* 0x0011e400010e7983 */ /* 0x001ea80000300800 */
[----:B------:R-:W4:Y:S04]  /*22750*/  LDL R2, [R1+0xa4c] ;  /* 0x000a4c0001027983 */ /* 0x000f280000100800 */
[----:B------:R-:W4:Y:S01]  /*22760*/  LDL R3, [R1+0xa50] ;  /* 0x000a500001037983 */ /* 0x000f220000100800 */
[----:B---3--:R-:W-:-:S02]  /*22770*/  PRMT R15, RZ, 0x7610, R15 ;  /* 0x00007610ff0f7816 */ /* 0x008fc4000000000f */
[----:B----4-:R-:W-:-:S04]  /*22780*/  @!P0 LOP3.LUT R3, R3, R2, RZ, 0x3c, !PT ;  /* 0x0000000203038212 */ /* 0x010fc800078e3cff */
        /* <DEDUP_REMOVED lines=112> */
[----:B0-----:R-:W3:Y:S01]  /*22e90*/  LDL.LU R15, [R1+0x11b0] ;  /* 0x0011b000010f7983 */ /* 0x001ee20000300800 */
[----:B------:R-:W4:Y:S02]  /*22ea0*/  LDL R2, [R1+0x894] ;  /* 0x0008940001027983 */ /* 0x000f240000100800 */
[----:B------:R-:W4:Y:S01]  /*22eb0*/  LDL R3, [R1+0x898] ;  /* 0x0008980001037983 */ /* 0x000f220000100800 */
[----:B--2---:R-:W-:-:S02]  /*22ec0*/  PRMT R14, RZ, 0x7610, R14 ;  /* 0x00007610ff0e7816 */ /* 0x004fc4000000000e */
[----:B----4-:R-:W-:-:S04]  /*22ed0*/  @!P0 LOP3.LUT R3, R3, R2, RZ, 0x3c, !PT ;  /* 0x0000000203038212 */ /* 0x010fc800078e3cff */
[----:B------:R-:W-:-:S04]  /*22ee0*/  @!P0 LOP3.LUT R2, R3, R2, RZ, 0x3c, !PT ;  /* 0x0000000203028212 */ /* 0x000fc800078e3cff */
[----:B------:R-:W-:-:S05]  /*22ef0*/  @!P0 LOP3.LUT R3, R3, R2, RZ, 0x3c, !PT ;  /* 0x0000000203038212 */ /* 0x000fca00078e3cff */
[----:B------:R-:W2:Y:S04]  /*22f00*/  @!P0 LDG.E.U16 R14, [R2.64] ;  /* 0x0000000a020e8981 */ /* 0x000ea8000c1e1500 */
[----:B--2---:R0:W-:Y:S04]  /*22f10*/  STL [R1+0x68], R14 ;  /* 0x0000680e01007387 */ /* 0x0041e80000100800 */
[----:B0-----:R-:W2:Y:S01]  /*22f20*/  LDL.LU R14, [R1+0x11ac] ;  /* 0x0011ac00010e7983 */ /* 0x001ea20000300800 */
[----:B------:R-:W4:Y:S02]  /*22f30*/  LDL R2, [R1+0x88c] ;  /* 0x00088c0001027983 */ /* 0x000f240000100800 */
        /* <DEDUP_REMOVED lines=73> */
[----:B------:R-:W-:-:S02]  /*233d0*/  PRMT R13, RZ, 0x7610, R13 ;  /* 0x00007610ff0d7816 */ /* 0x000fc4000000000d */
[----:B----4-:R-:W-:-:S04]  /*233e0*/  @!P0 LOP3.LUT R3, R3, R2, RZ, 0x3c, !PT ;  /* 0x0000000203038212 */ /* 0x010fc800078e3cff */
[----:B------:R-:W-:-:S04]  /*233f0*/  @!P0 LOP3.LUT R2, R3, R2, RZ, 0x3c, !PT ;  /* 0x0000000203028212 */ /* 0x000fc800078e3cff */
[----:B------:R-:W-:-:S05]  /*23400*/  @!P0 LOP3.LUT R3, R3, R2, RZ, 0x3c, !PT ;  /* 0x0000000203038212 */ /* 0x000fca00078e3cff */
[----:B------:R0:W4:Y:S04]  /*23410*/  @!P0 LDG.E.U16 R13, [R2.64] ;  /* 0x0000000a020d8981 */ /* 0x000128000c1e1500 */
[----:B0-----:R-:W2:Y:S04]  /*23420*/  LDL R2, [R1+0x754] ;  /* 0x0007540001027983 */ /* 0x001ea80000100800 */
[----:B------:R-:W2:Y:S01]  /*23430*/  LDL R3, [R1+0x758] ;  /* 0x0007580001037983 */ /* 0x000ea20000100800 */
[----:B------:R-:W-:Y:S02]  /*23440*/  PRMT R12, RZ, 0x7610, R12 ;  /* 0x00007610ff0c7816 */ /* 0x000fe4000000000c */
[----:B--2---:R-:W-:-:S04]  /*23450*/  @!P0 LOP3.LUT R3, R3, R2, RZ, 0x3c, !PT ;  /* 0x0000000203038212 */ /* 0x004fc800078e3cff */
[----:B------:R-:W-:-:S04]  /*23460*/  @!P0 LOP3.LUT R2, R3, R2, RZ, 0x3c, !PT ;  /* 0x0000000203028212 */ /* 0x000fc800078e3cff */
[----:B------:R-:W-:Y:S01]  /*23470*/  @!P0 LOP3.LUT R3, R3, R2, RZ, 0x3c, !PT ;  /* 0x0000000203038212 */ /* 0x000fe200078e3cff */
[----:B----4-:R0:W-:Y:S04]  /*23480*/  STL [R1+0x44], R13 ;  /* 0x0000440d01007387 */ /* 0x0101e80000100800 */
[----:B------:R1:W2:Y:S01]  /*23490*/  @!P0 LDG.E.U16 R12, [R2.64] ;  /* 0x0000000a020c8981 */ /* 0x0002a2000c1e1500 */
[----:B---3--:R-:W-:-:S03]  /*234a0*/  PRMT R15, RZ, 0x7610, R15 ;  /* 0x00007610ff0f7816 */ /* 0x008fc6000000000f */
[----:B0-----:R-:W3:Y:S04]  /*234b0*/  LDL R13, [R1+0x6d0] ;  /* 0x0006d000010d7983 */ /* 0x001ee80000100800 */
[----:B-1----:R-:W4:Y:S04]  /*234c0*/  LDL R2, [R1+0x74c] ;  /* 0x00074c0001027983 */ /* 0x002f280000100800 */
[----:B------:R-:W4:Y:S02]  /*234d0*/  LDL R3, [R1+0x750] ;  /* 0x0007500001037983 */ /* 0x000f240000100800 */
[----:B----4-:R-:W-:-:S04]  /*234e0*/  @!P0 LOP3.LUT R3, R3, R2, RZ, 0x3c, !PT ;  /* 0x0000000203038212 */ /* 0x010fc800078e3cff */
[----:B------:R-:W-:-:S04]  /*234f0*/  @!P0 LOP3.LUT R2, R3, R2, RZ, 0x3c, !PT ;  /* 0x0000000203028212 */ /* 0x000fc800078e3cff */
[----:B------:R-:W-:-:S05]  /*23500*/  @!P0 LOP3.LUT R3, R3, R2, RZ, 0x3c, !PT ;  /* 0x0000000203038212 */ /* 0x000fca00078e3cff */
[----:B------:R-:W4:Y:S04]  /*23510*/  @!P0 LDG.E.U16 R15, [R2.64] ;  /* 0x0000000a020f8981 */ /* 0x000f28000c1e1500 */
[----:B--2---:R0:W-:Y:S04]  /*23520*/  STL [R1+0x40], R12 ;  /* 0x0000400c01007387 */ /* 0x0041e80000100800 */
[----:B0-----:R-:W2:Y:S04]  /*23530*/  LDL R12, [R1+0x698] ;  /* 0x00069800010c7983 */ /* 0x001ea80000100800 */
[----:B----4-:R0:W-:Y:S04]  /*23540*/  STL [R1+0x3c], R15 ;  /* 0x00003c0f01007387 */ /* 0x0101e80000100800 */
[----:B0-----:R-:W4:Y:S01]  /*23550*/  LDL.LU R15, [R1+0x1188] ;  /* 0x00118800010f7983 */ /* 0x001f220000300800 */
[----:B------:R-:W2:Y:S02]  /*23560*/  LDL R2, [R1+0x714] ;  /* 0x0007140001027983 */ /* 0x000ea40000100800 */
[----:B------:R-:W2:Y:S01]  /*23570*/  LDL R3, [R1+0x718] ;  /* 0x0007180001037983 */ /* 0x000ea20000100800 */
[----:B------:R-:W-:-:S02]  /*23580*/  PRMT R14, RZ, 0x7610, R14 ;  /* 0x00007610ff0e7816 */ /* 0x000fc4000000000e */
[----:B--2---:R-:W-:-:S04]  /*23590*/  @!P0 LOP3.LUT R3, R3, R2, RZ, 0x3c, !PT ;  /* 0x0000000203038212 */ /* 0x004fc800078e3cff */
[----:B------:R-:W-:-:S04]  /*235a0*/  @!P0 LOP3.LUT R2, R3, R2, RZ, 0x3c, !PT ;  /* 0x0000000203028212 */ /* 0x000fc800078e3cff */
[----:B------:R-:W-:-:S05]  /*235b0*/  @!P0 LOP3.LUT R3, R3, R2, RZ, 0x3c, !PT ;  /* 0x0000000203038212 */ /* 0x000fca00078e3cff */
[----:B------:R-:W2:Y:S04]  /*235c0*/  @!P0 LDG.E.U16 R14, [R2.64] ;  /* 0x0000000a020e8981 */ /* 0x000ea8000c1e1500 */
[----:B--2---:R0:W-:Y:S04]  /*235d0*/  STL [R1+0x38], R14 ;  /* 0x0000380e01007387 */ /* 0x0041e80000100800 */
[----:B0-----:R-:W2:Y:S01]  /*235e0*/  LDL.LU R14, [R1+0x1184] ;  /* 0x00118400010e7983 */ /* 0x001ea20000300800 */
[----:B------:R-:W2:Y:S02]  /*235f0*/  LDL R2, [R1+0x70c] ;  /* 0x00070c0001027983 */ /* 0x000ea40000100800 */
[----:B------:R-:W2:Y:S01]  /*23600*/  LDL R3, [R1+0x710] ;  /* 0x0007100001037983 */ /* 0x000ea20000100800 */
[----:B----4-:R-:W-:-:S02]  /*23610*/  PRMT R15, RZ, 0x7610, R15 ;  /* 0x00007610ff0f7816 */ /* 0x010fc4000000000f */
[----:B--2---:R-:W-:-:S04]  /*23620*/  @!P0 LOP3.LUT R3, R3, R2, RZ, 0x3c, !PT ;  /* 0x0000000203038212 */ /* 0x004fc800078e3cff */
        /* <DEDUP_REMOVED lines=11> */
[----:B------:R-:W4:Y:S01]  /*236e0*/  @!P0 LDG.E.U16 R14, [R2.64] ;  /* 0x0000000a020e8981 */ /* 0x000f22000c1e1500 */
[----:B------:R-:W-:-:S03]  /*236f0*/  PRMT R9, RZ, 0x7610, R9 ;  /* 0x00007610ff097816 */ /* 0x000fc60000000009 */
[----:B----4-:R0:W-:Y:S04]  /*23700*/  STL [R1+0x30], R14 ;  /* 0x0000300e01007387 */ /* 0x0101e80000100800 */
[----:B0-----:R-:W4:Y:S01]  /*23710*/  LDL.LU R14, [R1+0x117c] ;  /* 0x00117c00010e7983 */ /* 0x001f220000300800 */
[----:B------:R-:W2:Y:S02]  /*23720*/  LDL R3, [R1+0x6cc] ;  /* 0x0006cc0001037983 */ /* 0x000ea40000100800 */
[----:B---3--:R-:W-:Y:S01]  /*23730*/  @!P0 IMAD.MOV.U32 R2, RZ, RZ, R13 ;  /* 0x000000ffff028224 */ /* 0x008fe200078e000d */
[----:B------:R-:W-:Y:S01]  /*23740*/  PRMT R7, RZ, 0x7610, R7 ;  /* 0x00007610ff077816 */ /* 0x000fe20000000007 */
[----:B------:R-:W3:Y:S04]  /*23750*/  LDL R13, [R1+0x614] ;  /* 0x00061400010d7983 */ /* 0x000ee80000100800 */
[----:B--2---:R0:W2:Y:S04]  /*23760*/  @!P0 LDG.E.U16 R9, [R2.64] ;  /* 0x0000000a02098981 */ /* 0x0040a8000c1e1500 */
[----:B0-----:R-:W3:Y:S01]  /*23770*/  LDL R3, [R1+0x694] ;  /* 0x0006940001037983 */ /* 0x001ee20000100800 */
[----:B------:R-:W-:-:S03]  /*23780*/  @!P0 IMAD.MOV.U32 R2, RZ, RZ, R12 ;  /* 0x000000ffff028224 */ /* 0x000fc600078e000c */
[----:B--2---:R0:W-:Y:S01]  /*23790*/  STL [R1+0x2c], R9 ;  /* 0x00002c0901007387 */ /* 0x0041e20000100800 */
[----:B----4-:R-:W-:Y:S01]  /*237a0*/  PRMT R14, RZ, 0x7610, R14 ;  /* 0x00007610ff0e7816 */ /* 0x010fe2000000000e */
[----:B------:R-:W2:Y:S02]  /*237b0*/  LDL R12, [R1+0x60c] ;  /* 0x00060c00010c7983 */ /* 0x000ea40000100800 */
[----:B---3--:R1:W3:Y:S04]  /*237c0*/  @!P0 LDG.E.U16 R7, [R2.64] ;  /* 0x0000000a02078981 */ /* 0x0082e8000c1e1500 */
[----:B0-----:R-:W4:Y:S04]  /*237d0*/  LDL R9, [R1+0x618] ;  /* 0x0006180001097983 */ /* 0x001f280000100800 */
[----:B-1----:R-:W2:Y:S04]  /*237e0*/  LDL R2, [R1+0x68c] ;  /* 0x00068c0001027983 */ /* 0x002ea80000100800 */
[----:B------:R-:W2:Y:S02]  /*237f0*/  LDL R3, [R1+0x690] ;  /* 0x0006900001037983 */ /* 0x000ea40000100800 */
[----:B--2---:R-:W-:-:S04]  /*23800*/  @!P0 LOP3.LUT R3, R3, R2, RZ, 0x3c, !PT ;  /* 0x0000000203038212 */ /* 0x004fc800078e3cff */
[----:B------:R-:W-:-:S04]  /*23810*/  @!P0 LOP3.LUT R2, R3, R2, RZ, 0x3c, !PT ;  /* 0x0000000203028212 */ /* 0x000fc800078e3cff */
[----:B------:R-:W-:-:S05]  /*23820*/  @!P0 LOP3.LUT R3, R3, R2, RZ, 0x3c, !PT ;  /* 0x0000000203038212 */ /* 0x000fca00078e3cff */
[----:B------:R-:W2:Y:S04]  /*23830*/  @!P0 LDG.E.U16 R14, [R2.64] ;  /* 0x0000000a020e8981 */ /* 0x000ea8000c1e1500 */
[----:B---3--:R0:W-:Y:S04]  /*23840*/  STL [R1+0x28], R7 ;  /* 0x0000280701007387 */ /* 0x0081e80000100800 */
[----:B0-----:R-:W3:Y:S04]  /*23850*/  LDL R7, [R1+0x610] ;  /* 0x0006100001077983 */ /* 0x001ee80000100800 */
[----:B--2---:R0:W-:Y:S04]  /*23860*/  STL [R1+0x24], R14 ;  /* 0x0000240e01007387 */ /* 0x0041e80000100800 */
[----:B0-----:R-:W2:Y:S01]  /*23870*/  LDL.LU R14, [R1+0x1178] ;  /* 0x00117800010e7983 */ /* 0x001ea20000300800 */
[----:B------:R-:W2:Y:S02]  /*23880*/  LDL R2, [R1+0x654] ;  /* 0x0006540001027983 */ /* 0x000ea40000100800 */
        /* <DEDUP_REMOVED lines=9> */
[----:B------:R-:W-:-:S02]  /*23920*/  PRMT R8, RZ, 0x7610, R8 ;  /* 0x00007610ff087816 */ /* 0x000fc40000000008 */
[----:B--2---:R-:W-:-:S04]  /*23930*/  @!P0 LOP3.LUT R3, R3, R2, RZ, 0x3c, !PT ;  /* 0x0000000203038212 */ /* 0x004fc800078e3cff */
[----:B------:R-:W-:-:S04]  /*23940*/  @!P0 LOP3.LUT R2, R3, R2, RZ, 0x3c, !PT ;  /* 0x0000000203028212 */ /* 0x000fc800078e3cff */
[----:B------:R-:W-:-:S05]  /*23950*/  @!P0 LOP3.LUT R3, R3, R2, RZ, 0x3c, !PT ;  /* 0x0000000203038212 */ /* 0x000fca00078e3cff */
[----:B------:R4:W2:Y:S02]  /*23960*/  @!P0 LDG.E.U16 R15, [R2.64] ;  /* 0x0000000a020f8981 */ /* 0x0008a4000c1e1500 */
[----:B----4-:R-:W-:Y:S02]  /*23970*/  @!P0 IMAD.MOV.U32 R2, RZ, RZ, R9 ;  /* 0x000000ffff028224 */ /* 0x010fe400078e0009 */
[----:B------:R-:W-:-:S05]  /*23980*/  @!P0 IMAD.MOV.U32 R3, RZ, RZ, R13 ;  /* 0x000000ffff038224 */ /* 0x000fca00078e000d */
[----:B------:R3:W4:Y:S01]  /*23990*/  @!P0 LDG.E.U16 R8, [R2.64] ;  /* 0x0000000a02088981 */ /* 0x000722000c1e1500 */
[----:B------:R-:W-:-:S03]  /*239a0*/  PRMT R6, RZ, 0x7610, R6 ;  /* 0x00007610ff067816 */ /* 0x000fc60000000006 */
[----:B------:R0:W-:Y:S01]  /*239b0*/  STL [R1+0x20], R5 ;  /* 0x0000200501007387 */ /* 0x0001e20000100800 */
[----:B---3--:R-:W-:Y:S02]  /*239c0*/  @!P0 IMAD.MOV.U32 R2, RZ, RZ, R7 ;  /* 0x000000ffff028224 */ /* 0x008fe400078e0007 */
[----:B------:R-:W-:Y:S01]  /*239d0*/  @!P0 IMAD.MOV.U32 R3, RZ, RZ, R12 ;  /* 0x000000ffff038224 */ /* 0x000fe200078e000c */
[----:B0-----:R-:W3:Y:S04]  /*239e0*/  LDL R5, [R1+0x5d8] ;  /* 0x0005d80001057983 */ /* 0x001ee80000100800 */
[----:B------:R0:W3:Y:S04]  /*239f0*/  @!P0 LDG.E.U16 R6, [R2.64] ;  /* 0x0000000a02068981 */ /* 0x0000e8000c1e1500 */
[----:B--2---:R1:W-:Y:S04]  /*23a00*/  STL [R1+0x1c], R15 ;  /* 0x00001c0f01007387 */ /* 0x0043e80000100800 */
[----:B-1----:R-:W2:Y:S01]  /*23a10*/  LDL.LU R15, [R1+0x1174] ;  /* 0x00117400010f7983 */ /* 0x002ea20000300800 */
[----:B------:R-:W2:Y:S03]  /*23a20*/  LDL R9, [R1+0x594] ;  /* 0x0005940001097983 */ /* 0x000ea60000100800 */
[----:B----4-:R1:W-:Y:S01]  /*23a30*/  STL [R1+0x18], R8 ;  /* 0x0000180801007387 */ /* 0x0103e20000100800 */
[----:B0-----:R-:W4:Y:S01]  /*23a40*/  LDL R3, [R1+0x5d4] ;  /* 0x0005d40001037983 */ /* 0x001f220000100800 */
[----:B------:R-:W-:Y:S01]  /*23a50*/  PRMT R4, RZ, 0x7610, R4 ;  /* 0x00007610ff047816 */ /* 0x000fe20000000004 */
[----:B------:R-:W2:Y:S01]  /*23a60*/  LDL R13, [R1+0x58c] ;  /* 0x00058c00010d7983 */ /* 0x000ea20000100800 */
[----:B------:R-:W2:Y:S04]  /*23a70*/  LDL R12, [R1+0x590] ;  /* 0x00059000010c7983 */ /* 0x000ea80000100800 */
[----:B------:R-:W2:Y:S04]  /*23a80*/  LDL R7, [R1+0x55c] ;  /* 0x00055c0001077983 */ /* 0x000ea80000100800 */
[----:B-1----:R-:W2:Y:S01]  /*23a90*/  LDL R8, [R1+0x598] ;  /* 0x0005980001087983 */ /* 0x002ea20000100800 */
[----:B---3--:R-:W-:-:S03]  /*23aa0*/  @!P0 IMAD.MOV.U32 R2, RZ, RZ, R5 ;  /* 0x000000ffff028224 */ /* 0x008fc600078e0005 */
[----:B------:R0:W-:Y:S01]  /*23ab0*/  STL [R1+0x14], R6 ;  /* 0x0000140601007387 */ /* 0x0001e20000100800 */
[----:B------:R-:W3:Y:S03]  /*23ac0*/  LDL R5, [R1+0x554] ;  /* 0x0005540001057983 */ /* 0x000ee60000100800 */
[----:B0-----:R-:W3:Y:S04]  /*23ad0*/  LDL R6, [R1+0x560] ;  /* 0x0005600001067983 */ /* 0x001ee80000100800 */
[----:B----4-:R0:W4:Y:S04]  /*23ae0*/  @!P0 LDG.E.U16 R4, [R2.64] ;  /* 0x0000000a02048981 */ /* 0x010128000c1e1500 */
[----:B0-----:R-:W3:Y:S04]  /*23af0*/  LDL R2, [R1+0x5cc] ;  /* 0x0005cc0001027983 */ /* 0x001ee80000100800 */
[----:B------:R-:W3:Y:S01]  /*23b00*/  LDL R3, [R1+0x5d0] ;  /* 0x0005d00001037983 */ /* 0x000ee20000100800 */
[----:B--2---:R-:W-:-:S02]  /*23b10*/  PRMT R15, RZ, 0x7610, R15 ;  /* 0x00007610ff0f7816 */ /* 0x004fc4000000000f */
[----:B------:R-:W-:Y:S01]  /*23b20*/  PRMT R14, RZ, 0x7610, R14 ;  /* 0x00007610ff0e7816 */ /* 0x000fe2000000000e */
[----:B----4-:R0:W-:Y:S04]  /*23b30*/  STL [R1+0x10], R4 ;  /* 0x0000100401007387 */ /* 0x0101e80000100800 */
[----:B0-----:R-:W2:Y:S01]  /*23b40*/  LDL R4, [R1+0x558] ;  /* 0x0005580001047983 */ /* 0x001ea20000100800 */
[----:B---3--:R-:W-:-:S04]  /*23b50*/  @!P0 LOP3.LUT R3, R3, R2, RZ, 0x3c, !PT ;  /* 0x0000000203038212 */ /* 0x008fc800078e3cff */
[----:B------:R-:W-:-:S04]  /*23b60*/  @!P0 LOP3.LUT R2, R3, R2, RZ, 0x3c, !PT ;  /* 0x0000000203028212 */ /* 0x000fc800078e3cff */
[----:B------:R-:W-:-:S05]  /*23b70*/  @!P0 LOP3.LUT R3, R3, R2, RZ, 0x3c, !PT ;  /* 0x0000000203038212 */ /* 0x000fca00078e3cff */
[----:B------:R0:W3:Y:S01]  /*23b80*/  @!P0 LDG.E.U16 R15, [R2.64] ;  /* 0x0000000a020f8981 */ /* 0x0000e2000c1e1500 */
[----:B------:R-:W-:Y:S01]  /*23b90*/  PRMT R11, RZ, 0x7610, R11 ;  /* 0x00007610ff0b7816 */ /* 0x000fe2000000000b */
[----:B0-----:R-:W-:Y:S02]  /*23ba0*/  @!P0 IMAD.MOV.U32 R2, RZ, RZ, R8 ;  /* 0x000000ffff028224 */ /* 0x001fe400078e0008 */
[----:B------:R-:W-:Y:S01]  /*23bb0*/  @!P0 IMAD.MOV.U32 R3, RZ, RZ, R9 ;  /* 0x000000ffff038224 */ /* 0x000fe200078e0009 */
[----:B------:R-:W-:Y:S02]  /*23bc0*/  PRMT R10, RZ, 0x7610, R10 ;  /* 0x00007610ff0a7816 */ /* 0x000fe4000000000a */
[----:B------:R-:W-:Y:S01]  /*23bd0*/  PRMT R28, RZ, 0x7610, R28 ;  /* 0x00007610ff1c7816 */ /* 0x000fe2000000001c */
[----:B------:R-:W4:Y:S04]  /*23be0*/  LDL R9, [R1+0x54c] ;  /* 0x00054c0001097983 */ /* 0x000f280000100800 */
[----:B------:R0:W3:Y:S04]  /*23bf0*/  @!P0 LDG.E.U16 R14, [R2.64] ;  /* 0x0000000a020e8981 */ /* 0x0000e8000c1e1500 */
[----:B------:R-:W3:Y:S01]  /*23c00*/  LDL R8, [R1+0x550] ;  /* 0x0005500001087983 */ /* 0x000ee20000100800 */
[----:B0-----:R-:W-:-:S02]  /*23c10*/  @!P0 IMAD.MOV.U32 R2, RZ, RZ, R12 ;  /* 0x000000ffff028224 */ /* 0x001fc400078e000c */
[----:B------:R-:W-:-:S05]  /*23c20*/  @!P0 IMAD.MOV.U32 R3, RZ, RZ, R13 ;  /* 0x000000ffff038224 */ /* 0x000fca00078e000d */
[----:B------:R0:W3:Y:S02]  /*23c30*/  @!P0 LDG.E.U16 R11, [R2.64] ;  /* 0x0000000a020b8981 */ /* 0x0000e4000c1e1500 */
[----:B0-----:R-:W-:Y:S02]  /*23c40*/  @!P0 IMAD.MOV.U32 R2, RZ, RZ, R6 ;  /* 0x000000ffff028224 */ /* 0x001fe400078e0006 */
[----:B------:R-:W-:Y:S01]  /*23c50*/  @!P0 IMAD.MOV.U32 R3, RZ, RZ, R7 ;  /* 0x000000ffff038224 */ /* 0x000fe200078e0007 */
[----:B------:R-:W3:Y:S04]  /*23c60*/  LDL R6, [R1+0x520] ;  /* 0x0005200001067983 */ /* 0x000ee80000100800 */
[----:B------:R-:W3:Y:S04]  /*23c70*/  LDL R7, [R1+0x51c] ;  /* 0x00051c0001077983 */ /* 0x000ee80000100800 */
[----:B------:R0:W3:Y:S02]  /*23c80*/  @!P0 LDG.E.U16 R10, [R2.64] ;  /* 0x0000000a020a8981 */ /* 0x0000e4000c1e1500 */
[----:B0-----:R-:W-:-:S02]  /*23c90*/  @!P0 IMAD.MOV.U32 R3, RZ, RZ, R5 ;  /* 0x000000ffff038224 */ /* 0x001fc400078e0005 */
[----:B------:R-:W3:Y:S01]  /*23ca0*/  LDL R5, [R1+0x514] ;  /* 0x0005140001057983 */ /* 0x000ee20000100800 */
[----:B--2---:R-:W-:-:S03]  /*23cb0*/  @!P0 IMAD.MOV.U32 R2, RZ, RZ, R4 ;  /* 0x000000ffff028224 */ /* 0x004fc600078e0004 */
[----:B------:R-:W2:Y:S04]  /*23cc0*/  LDL R4, [R1+0x518] ;  /* 0x0005180001047983 */ /* 0x000ea80000100800 */
[----:B------:R4:W2:Y:S01]  /*23cd0*/  @!P0 LDG.E.U16 R28, [R2.64] ;  /* 0x0000000a021c8981 */ /* 0x0008a2000c1e1500 */
[----:B------:R-:W-:Y:S01]  /*23ce0*/  PRMT R26, RZ, 0x7610, R26 ;  /* 0x00007610ff1a7816 */ /* 0x000fe2000000001a */
[----:B----4-:R-:W-:Y:S02]  /*23cf0*/  @!P0 IMAD.MOV.U32 R3, RZ, RZ, R9 ;  /* 0x000000ffff038224 */ /* 0x010fe400078e0009 */
[----:B---3--:R-:W-:-:S05]  /*23d00*/  @!P0 IMAD.MOV.U32 R2, RZ, RZ, R8 ;  /* 0x000000ffff028224 */ /* 0x008fca00078e0008 */
[----:B------:R0:W3:Y:S04]  /*23d10*/  @!P0 LDG.E.U16 R26, [R2.64] ;  /* 0x0000000a021a8981 */ /* 0x0000e8000c1e1500 */
[----:B--2---:R-:W-:Y:S01]  /*23d20*/  STL [R1+0x114c], R28 ;  /* 0x00114c1c01007387 */ /* 0x004fe20000100800 */
[----:B------:R1:W-:Y:S03]  /*23d30*/  STL [R1+0x4], R11 ;  /* 0x0000040b01007387 */ /* 0x0003e60000100800 */
[----:B-1----:R-:W2:Y:S01]  /*23d40*/  LDL R11, [R1+0x50c] ;  /* 0x00050c00010b7983 */ /* 0x002ea20000100800 */
[----:B------:R1:W-:Y:S01]  /*23d50*/  STL [R1], R10 ;  /* 0x0000000a01007387 */ /* 0x0003e20000100800 */
[----:B------:R-:W-:Y:S01]  /*23d60*/  PRMT R24, RZ, 0x7610, R24 ;  /* 0x00007610ff187816 */ /* 0x000fe20000000018 */
[----:B0-----:R-:W-:-:S02]  /*23d70*/  @!P0 IMAD.MOV.U32 R2, RZ, RZ, R6 ;  /* 0x000000ffff028224 */ /* 0x001fc400078e0006 */
[----:B------:R-:W-:Y:S01]  /*23d80*/  @!P0 IMAD.MOV.U32 R3, RZ, RZ, R7 ;  /* 0x000000ffff038224 */ /* 0x000fe200078e0007 */
[----:B------:R-:W-:Y:S02]  /*23d90*/  PRMT R22, RZ, 0x7610, R22 ;  /* 0x00007610ff167816 */ /* 0x000fe40000000016 */
[----:B------:R-:W-:Y:S01]  /*23da0*/  PRMT R20, RZ, 0x7610, R20 ;  /* 0x00007610ff147816 */ /* 0x000fe20000000014 */
[----:B------:R-:W4:Y:S04]  /*23db0*/  LDL R9, [R1+0x4dc] ;  /* 0x0004dc0001097983 */ /* 0x000f280000100800 */
[----:B------:R0:W4:Y:S04]  /*23dc0*/  @!P0 LDG.E.U16 R24, [R2.64] ;  /* 0x0000000a02188981 */ /* 0x000128000c1e1500 */
[----:B-1----:R-:W4:Y:S04]  /*23dd0*/  LDL R10, [R1+0x510] ;  /* 0x00051000010a7983 */ /* 0x002f280000100800 */
[----:B------:R-:W4:Y:S01]  /*23de0*/  LDL R8, [R1+0x4e0] ;  /* 0x0004e00001087983 */ /* 0x000f220000100800 */
[----:B0-----:R-:W-:-:S02]  /*23df0*/  @!P0 IMAD.MOV.U32 R2, RZ, RZ, R4 ;  /* 0x000000ffff028224 */ /* 0x001fc400078e0004 */
[----:B------:R-:W-:-:S05]  /*23e00*/  @!P0 IMAD.MOV.U32 R3, RZ, RZ, R5 ;  /* 0x000000ffff038224 */ /* 0x000fca00078e0005 */
[----:B------:R2:W4:Y:S04]  /*23e10*/  @!P0 LDG.E.U16 R22, [R2.64] ;  /* 0x0000000a02168981 */ /* 0x000528000c1e1500 */
[----:B---3--:R-:W-:Y:S01]  /*23e20*/  STL [R1+0x1138], R26 ;  /* 0x0011381a01007387 */ /* 0x008fe20000100800 */
[----:B------:R-:W-:Y:S02]  /*23e30*/  STL [R1+0xc], R15 ;  /* 0x00000c0f01007387 */ /* 0x000fe40000100800 */
[----:B------:R-:W3:Y:S02]  /*23e40*/  LDL R7, [R1+0x4d4] ;  /* 0x0004d40001077983 */ /* 0x000ee40000100800 */
[----:B------:R-:W3:Y:S02]  /*23e50*/  LDL R6, [R1+0x4d8] ;  /* 0x0004d80001067983 */ /* 0x000ee40000100800 */
[----:B--2---:R-:W-:-:S02]  /*23e60*/  @!P0 IMAD.MOV.U32 R3, RZ, RZ, R11 ;  /* 0x000000ffff038224 */ /* 0x004fc400078e000b */
[----:B----4-:R-:W-:-:S05]  /*23e70*/  @!P0 IMAD.MOV.U32 R2, RZ, RZ, R10 ;  /* 0x000000ffff028224 */ /* 0x010fca00078e000a */
[----:B------:R0:W2:Y:S04]  /*23e80*/  @!P0 LDG.E.U16 R20, [R2.64] ;  /* 0x0000000a02148981 */ /* 0x0000a8000c1e1500 */
[----:B------:R1:W-:Y:S01]  /*23e90*/  STL [R1+0x8], R14 ;  /* 0x0000080e01007387 */ /* 0x0003e20000100800 */
[----:B------:R-:W4:Y:S02]  /*23ea0*/  LDL R5, [R1+0x4cc] ;  /* 0x0004cc0001057983 */ /* 0x000f240000100800 */
[----:B------:R-:W4:Y:S01]  /*23eb0*/  LDL R4, [R1+0x4d0] ;  /* 0x0004d00001047983 */ /* 0x000f220000100800 */
[----:B------:R-:W-:Y:S01]  /*23ec0*/  PRMT R18, RZ, 0x7610, R18 ;  /* 0x00007610ff127816 */ /* 0x000fe20000000012 */
[----:B------:R-:W-:Y:S01]  /*23ed0*/  STL [R1+0x1150], R22 ;  /* 0x0011501601007387 */ /* 0x000fe20000100800 */
[----:B0-----:R-:W-:-:S02]  /*23ee0*/  @!P0 IMAD.MOV.U32 R2, RZ, RZ, R8 ;  /* 0x000000ffff028224 */ /* 0x001fc400078e0008 */
[----:B------:R-:W-:-:S05]  /*23ef0*/  @!P0 IMAD.MOV.U32 R3, RZ, RZ, R9 ;  /* 0x000000ffff038224 */ /* 0x000fca00078e0009 */
[----:B------:R3:W4:Y:S01]  /*23f00*/  @!P0 LDG.E.U16 R18, [R2.64] ;  /* 0x0000000a02128981 */ /* 0x000722000c1e1500 */
[----:B------:R-:W-:Y:S01]  /*23f10*/  PRMT R16, RZ, 0x7610, R16 ;  /* 0x00007610ff107816 */ /* 0x000fe20000000010 */
[----:B---3--:R-:W-:Y:S02]  /*23f20*/  @!P0 IMAD.MOV.U32 R2, RZ, RZ, R6 ;  /* 0x000000ffff028224 */ /* 0x008fe400078e0006 */
[----:B------:R-:W-:-:S05]  /*23f30*/  @!P0 IMAD.MOV.U32 R3, RZ, RZ, R7 ;  /* 0x000000ffff038224 */ /* 0x000fca00078e0007 */
[----:B------:R0:W3:Y:S04]  /*23f40*/  @!P0 LDG.E.U16 R16, [R2.64] ;  /* 0x0000000a02108981 */ /* 0x0000e8000c1e1500 */
[----:B--2---:R-:W-:Y:S01]  /*23f50*/  STL [R1+0x113c], R20 ;  /* 0x00113c1401007387 */ /* 0x004fe20000100800 */
[----:B------:R-:W2:Y:S02]  /*23f60*/  LDL R11, [R1+0x49c] ;  /* 0x00049c00010b7983 */ /* 0x000ea40000100800 */
[----:B------:R-:W2:Y:S02]  /*23f70*/  LDL R10, [R1+0x4a0] ;  /* 0x0004a000010a7983 */ /* 0x000ea40000100800 */
[----:B------:R-:W2:Y:S01]  /*23f80*/  LDL R7, [R1+0x494] ;  /* 0x0004940001077983 */ /* 0x000ea20000100800 */
[----:B------:R-:W2:Y:S01]  /*23f90*/  LDL R6, [R1+0x498] ;  /* 0x0004980001067983 */ /* 0x000ea20000100800 */
[----:B0-----:R-:W-:-:S02]  /*23fa0*/  PRMT R2, RZ, 0x7610, R2 ;  /* 0x00007610ff027816 */ /* 0x001fc40000000002 */
[----:B------:R-:W-:-:S04]  /*23fb0*/  PRMT R3, RZ, 0x7610, R3 ;  /* 0x00007610ff037816 */ /* 0x000fc80000000003 */
[----:B----4-:R2:W4:Y:S04]  /*23fc0*/  @!P0 LDG.E.U16 R2, [R4.64] ;  /* 0x0000000a04028981 */ /* 0x010528000c1e1500 */
[----:B---3--:R-:W-:Y:S01]  /*23fd0*/  STL [R1+0x1154], R16 ;  /* 0x0011541001007387 */ /* 0x008fe20000100800 */
[----:B------:R-:W3:Y:S02]  /*23fe0*/  LDL R13, [R1+0x45c] ;  /* 0x00045c00010d7983 */ /* 0x000ee40000100800 */
[----:B------:R-:W3:Y:S02]  /*23ff0*/  LDL R12, [R1+0x460] ;  /* 0x00046000010c7983 */ /* 0x000ee40000100800 */
[----:B------:R-:W3:Y:S01]  /*24000*/  LDL R9, [R1+0x41c] ;  /* 0x00041c0001097983 */ /* 0x000ee20000100800 */
[----:B------:R-:W3:Y:S01]  /*24010*/  LDL R8, [R1+0x420] ;  /* 0x0004200001087983 */ /* 0x000ee20000100800 */
[----:B--2---:R-:W-:-:S02]  /*24020*/  @!P0 IMAD.MOV.U32 R5, RZ, RZ, R11 ;  /* 0x000000ffff058224 */ /* 0x004fc400078e000b */
[----:B------:R-:W-:-:S05]  /*24030*/  @!P0 IMAD.MOV.U32 R4, RZ, RZ, R10 ;  /* 0x000000ffff048224 */ /* 0x000fca00078e000a */
[----:B------:R0:W2:Y:S02]  /*24040*/  @!P0 LDG.E.U16 R3, [R4.64] ;  /* 0x0000000a04038981 */ /* 0x0000a4000c1e1500 */
[----:B0-----:R-:W-:-:S06]  /*24050*/  PRMT R4, RZ, 0x7610, R4 ;  /* 0x00007610ff047816 */ /* 0x001fcc0000000004 */
[----:B------:R3:W2:Y:S04]  /*24060*/  @!P0 LDG.E.U16 R4, [R6.64] ;  /* 0x0000000a06048981 */ /* 0x0006a8000c1e1500 */
[----:B----4-:R0:W-:Y:S01]  /*24070*/  STL [R1+0x1140], R2 ;  /* 0x0011400201007387 */ /* 0x0101e20000100800 */
[----:B-1----:R-:W4:Y:S02]  /*24080*/  LDL R14, [R1+0x3dc] ;  /* 0x0003dc00010e7983 */ /* 0x002f240000100800 */
[----:B------:R-:W4:Y:S02]  /*24090*/  LDL R11, [R1+0x3e0] ;  /* 0x0003e000010b7983 */ /* 0x000f240000100800 */
[----:B------:R-:W4:Y:S01]  /*240a0*/  LDL R10, [R1+0x39c] ;  /* 0x00039c00010a7983 */ /* 0x000f220000100800 */
[----:B0-----:R-:W4:Y:S01]  /*240b0*/  LDL R2, [R1+0x3a0] ;  /* 0x0003a00001027983 */ /* 0x001f220000100800 */
[----:B---3--:R-:W-:-:S02]  /*240c0*/  @!P0 IMAD.MOV.U32 R6, RZ, RZ, R12 ;  /* 0x000000ffff068224 */ /* 0x008fc400078e000c */
[----:B------:R-:W-:Y:S01]  /*240d0*/  @!P0 IMAD.MOV.U32 R7, RZ, RZ, R13 ;  /* 0x000000ffff078224 */ /* 0x000fe200078e000d */
[----:B------:R-:W-:-:S06]  /*240e0*/  PRMT R5, RZ, 0x7610, R5 ;  /* 0x00007610ff057816 */ /* 0x000fcc0000000005 */
[----:B------:R0:W3:Y:S04]  /*240f0*/  @!P0 LDG.E.U16 R5, [R6.64] ;  /* 0x0000000a06058981 */ /* 0x0000e8000c1e1500 */
[----:B--2---:R1:W-:Y:S01]  /*24100*/  STL [R1+0x1158], R4 ;  /* 0x0011580401007387 */ /* 0x0043e20000100800 */
[----:B------:R-:W2:Y:S02]  /*24110*/  LDL R20, [R1+0x35c] ;  /* 0x00035c0001147983 */ /* 0x000ea40000100800 */
[----:B------:R-:W3:Y:S02]  /*24120*/  LDL R16, [R1+0x360] ;  /* 0x0003600001107983 */ /* 0x000ee40000100800 */
[----:B------:R-:W3:Y:S01]  /*24130*/  LDL R13, [R1+0x454] ;  /* 0x00045400010d7983 */ /* 0x000ee20000100800 */
[----:B------:R-:W3:Y:S01]  /*24140*/  LDL R12, [R1+0x458] ;  /* 0x00045800010c7983 */ /* 0x000ee20000100800 */
[----:B0-----:R-:W-:-:S02]  /*24150*/  PRMT R6, RZ, 0x7610, R6 ;  /* 0x00007610ff067816 */ /* 0x001fc40000000006 */
[----:B------:R-:W-:Y:S01]  /*24160*/  PRMT R7, RZ, 0x7610, R7 ;  /* 0x00007610ff077816 */ /* 0x000fe20000000007 */
[----:B------:R-:W3:Y:S04]  /*24170*/  LDL R15, [R1+0x414] ;  /* 0x00041400010f7983 */ /* 0x000ee80000100800 */
[----:B-1----:R-:W3:Y:S04]  /*24180*/  LDL R4, [R1+0x3d4] ;  /* 0x0003d40001047983 */ /* 0x002ee80000100800 */
[----:B------:R4:W3:Y:S04]  /*24190*/  @!P0 LDG.E.U16 R6, [R8.64] ;  /* 0x0000000a08068981 */ /* 0x0008e8000c1e1500 */
[----:B------:R-:W3:Y:S01]  /*241a0*/  LDL R22, [R1+0x394] ;  /* 0x0003940001167983 */ /* 0x000ee20000100800 */
[----:B----4-:R-:W-:-:S02]  /*241b0*/  @!P0 IMAD.MOV.U32 R8, RZ, RZ, R11 ;  /* 0x000000ffff088224 */ /* 0x010fc400078e000b */
[----:B------:R-:W-:Y:S02]  /*241c0*/  @!P0 IMAD.MOV.U32 R9, RZ, RZ, R14 ;  /* 0x000000ffff098224 */ /* 0x000fe400078e000e */
[----:B------:R-:W-:Y:S02]  /*241d0*/  @!P0 IMAD.MOV.U32 R11, RZ, RZ, R10 ;  /* 0x000000ffff0b8224 */ /* 0x000fe400078e000a */
[----:B------:R-:W-:Y:S01]  /*241e0*/  @!P0 IMAD.MOV.U32 R10, RZ, RZ, R2 ;  /* 0x000000ffff0a8224 */ /* 0x000fe200078e0002 */
[----:B------:R-:W4:Y:S04]  /*241f0*/  LDL R14, [R1+0x418] ;  /* 0x00041800010e7983 */ /* 0x000f280000100800 */
[----:B------:R0:W4:Y:S04]  /*24200*/  @!P0 LDG.E.U16 R7, [R8.64] ;  /* 0x0000000a08078981 */ /* 0x000128000c1e1500 */
[----:B------:R-:W4:Y:S01]  /*24210*/  LDL R2, [R1+0x3d8] ;  /* 0x0003d80001027983 */ /* 0x000f220000100800 */
[----:B0-----:R-:W-:-:S02]  /*24220*/  PRMT R8, RZ, 0x7610, R8 ;  /* 0x00007610ff087816 */ /* 0x001fc40000000008 */
[----:B------:R-:W-:-:S04]  /*24230*/  PRMT R9, RZ, 0x7610, R9 ;  /* 0x00007610ff097816 */ /* 0x000fc80000000009 */
[----:B------:R2:W4:Y:S02]  /*24240*/  @!P0 LDG.E.U16 R8, [R10.64] ;  /* 0x0000000a0a088981 */ /* 0x000524000c1e1500 */
[----:B--2---:R-:W-:Y:S02]  /*24250*/  @!P0 IMAD.MOV.U32 R11, RZ, RZ, R20 ;  /* 0x000000ffff0b8224 */ /* 0x004fe400078e0014 */
[----:B---3--:R-:W-:Y:S01]  /*24260*/  @!P0 IMAD.MOV.U32 R10, RZ, RZ, R16 ;  /* 0x000000ffff0a8224 */ /* 0x008fe200078e0010 */
[----:B------:R-:W2:Y:S04]  /*24270*/  LDL R20, [R1+0x398] ;  /* 0x0003980001147983 */ /* 0x000ea80000100800 */
[----:B------:R0:W3:Y:S02]  /*24280*/  @!P0 LDG.E.U16 R9, [R10.64] ;  /* 0x0000000a0a098981 */ /* 0x0000e4000c1e1500 */
[----:B0-----:R-:W-:-:S06]  /*24290*/  PRMT R10, RZ, 0x7610, R10 ;  /* 0x00007610ff0a7816 */ /* 0x001fcc000000000a */
[----:B------:R4:W3:Y:S01]  /*242a0*/  @!P0 LDG.E.U16 R10, [R12.64] ;  /* 0x0000000a0c0a8981 */ /* 0x0008e2000c1e1500 */
[----:B------:R-:W-:Y:S01]  /*242b0*/  PRMT R11, RZ, 0x7610, R11 ;  /* 0x00007610ff0b7816 */ /* 0x000fe2000000000b */
[----:B----4-:R-:W-:Y:S02]  /*242c0*/  @!P0 IMAD.MOV.U32 R12, RZ, RZ, R14 ;  /* 0x000000ffff0c8224 */ /* 0x010fe400078e000e */
[----:B------:R-:W-:Y:S02]  /*242d0*/  @!P0 IMAD.MOV.U32 R13, RZ, RZ, R15 ;  /* 0x000000ffff0d8224 */ /* 0x000fe400078e000f */
[----:B------:R-:W-:Y:S02]  /*242e0*/  @!P0 IMAD.MOV.U32 R14, RZ, RZ, R2 ;  /* 0x000000ffff0e8224 */ /* 0x000fe400078e0002 */
[----:B------:R-:W-:Y:S01]  /*242f0*/  @!P0 IMAD.MOV.U32 R15, RZ, RZ, R4 ;  /* 0x000000ffff0f8224 */ /* 0x000fe200078e0004 */
[----:B------:R0:W4:Y:S02]  /*24300*/  @!P0 LDG.E.U16 R11, [R12.64] ;  /* 0x0000000a0c0b8981 */ /* 0x000124000c1e1500 */
[----:B0-----:R-:W-:-:S02]  /*24310*/  PRMT R12, RZ, 0x7610, R12 ;  /* 0x00007610ff0c7816 */ /* 0x001fc4000000000c */
[----:B------:R-:W-:-:S04]  /*24320*/  PRMT R13, RZ, 0x7610, R13 ;  /* 0x00007610ff0d7816 */ /* 0x000fc8000000000d */
[----:B------:R0:W4:Y:S02]  /*24330*/  @!P0 LDG.E.U16 R12, [R14.64] ;  /* 0x0000000a0e0c8981 */ /* 0x000124000c1e1500 */
[----:B0-----:R-:W-:Y:S02]  /*24340*/  @!P0 IMAD.MOV.U32 R15, RZ, RZ, R22 ;  /* 0x000000ffff0f8224 */ /* 0x001fe400078e0016 */
[----:B--2---:R-:W-:-:S05]  /*24350*/  @!P0 IMAD.MOV.U32 R14, RZ, RZ, R20 ;  /* 0x000000ffff0e8224 */ /* 0x004fca00078e0014 */
[----:B------:R-:W2:Y:S04]  /*24360*/  @!P0 LDG.E.U16 R13, [R14.64] ;  /* 0x0000000a0e0d8981 */ /* 0x000ea8000c1e1500 */
[----:B---3--:R0:W-:Y:S01]  /*24370*/  STL [R1+0x115c], R10 ;  /* 0x00115c0a01007387 */ /* 0x0081e20000100800 */
[----:B------:R-:W3:Y:S03]  /*24380*/  LDL R16, [R1+0x354] ;  /* 0x0003540001107983 */ /* 0x000ee60000100800 */
[----:B0-----:R-:W3:Y:S04]  /*24390*/  LDL R10, [R1+0x358] ;  /* 0x00035800010a7983 */ /* 0x001ee80000100800 */
[----:B----4-:R-:W-:Y:S01]  /*243a0*/  STL [R1+0x1160], R11 ;  /* 0x0011600b01007387 */ /* 0x010fe20000100800 */
[----:B------:R-:W4:Y:S02]  /*243b0*/  LDL R4, [R1+0x48c] ;  /* 0x00048c0001047983 */ /* 0x000f240000100800 */
[----:B------:R-:W4:Y:S01]  /*243c0*/  LDL R2, [R1+0x490] ;  /* 0x0004900001027983 */ /* 0x000f220000100800 */
[----:B------:R0:W-:Y:S01]  /*243d0*/  STL [R1+0x1164], R12 ;  /* 0x0011640c01007387 */ /* 0x0001e20000100800 */
[----:B------:R-:W4:Y:S02]  /*243e0*/  LDL R22, [R1+0x44c] ;  /* 0x00044c0001167983 */ /* 0x000f240000100800 */
[----:B------:R-:W4:Y:S02]  /*243f0*/  LDL R20, [R1+0x450] ;  /* 0x0004500001147983 */ /* 0x000f240000100800 */
[----:B------:R-:W4:Y:S01]  /*24400*/  LDL.LU R26, [R1] ;  /* 0x00000000011a7983 */ /* 0x000f220000300800 */
[----:B------:R-:W-:Y:S01]  /*24410*/  PRMT R17, RZ, 0x7610, R17 ;  /* 0x00007610ff117816 */ /* 0x000fe20000000011 */
[----:B--2---:R1:W-:Y:S01]  /*24420*/  STL [R1+0x1168], R13 ;  /* 0x0011680d01007387 */ /* 0x0043e20000100800 */
[----:B------:R-:W-:-:S02]  /*24430*/  PRMT R19, RZ, 0x7610, R19 ;  /* 0x00007610ff137816 */ /* 0x000fc40000000013 */
[----:B------:R-:W-:Y:S02]  /*24440*/  PRMT R21, RZ, 0x7610, R21 ;  /* 0x00007610ff157816 */ /* 0x000fe40000000015 */
[----:B------:R-:W-:Y:S01]  /*24450*/  PRMT R23, RZ, 0x7610, R23 ;  /* 0x00007610ff177816 */ /* 0x000fe20000000017 */
[----:B0-----:R-:W2:Y:S04]  /*24460*/  LDL R12, [R1+0x3cc] ;  /* 0x0003cc00010c7983 */ /* 0x001ea80000100800 */
[----:B------:R-:W2:Y:S04]  /*24470*/  LDL R11, [R1+0x3d0] ;  /* 0x0003d000010b7983 */ /* 0x000ea80000100800 */
[----:B-1----:R-:W2:Y:S01]  /*24480*/  LDL R13, [R1+0x410] ;  /* 0x00041000010d7983 */ /* 0x002ea20000100800 */
[----:B---3--:R-:W-:-:S03]  /*24490*/  @!P0 IMAD.MOV.U32 R15, RZ, RZ, R16 ;  /* 0x000000ffff0f8224 */ /* 0x008fc600078e0010 */
[----:B------:R-:W3:Y:S01]  /*244a0*/  LDL R16, [R1+0x40c] ;  /* 0x00040c0001107983 */ /* 0x000ee20000100800 */
[----:B------:R-:W-:-:S05]  /*244b0*/  @!P0 IMAD.MOV.U32 R14, RZ, RZ, R10 ;  /* 0x000000ffff0e8224 */ /* 0x000fca00078e000a */
[----:B------:R4:W3:Y:S02]  /*244c0*/  @!P0 LDG.E.U16 R17, [R14.64] ;  /* 0x0000000a0e118981 */ /* 0x0008e4000c1e1500 */
[----:B----4-:R-:W-:Y:S02]  /*244d0*/  @!P0 IMAD.MOV.U32 R14, RZ, RZ, R2 ;  /* 0x000000ffff0e8224 */ /* 0x010fe400078e0002 */
[----:B------:R-:W-:-:S05]  /*244e0*/  @!P0 IMAD.MOV.U32 R15, RZ, RZ, R4 ;  /* 0x000000ffff0f8224 */ /* 0x000fca00078e0004 */
[----:B------:R0:W4:Y:S02]  /*244f0*/  @!P0 LDG.E.U16 R19, [R14.64] ;  /* 0x0000000a0e138981 */ /* 0x000124000c1e1500 */
[----:B0-----:R-:W-:Y:S02]  /*24500*/  @!P0 IMAD.MOV.U32 R14, RZ, RZ, R20 ;  /* 0x000000ffff0e8224 */ /* 0x001fe400078e0014 */
[----:B------:R-:W-:-:S05]  /*24510*/  @!P0 IMAD.MOV.U32 R15, RZ, RZ, R22 ;  /* 0x000000ffff0f8224 */ /* 0x000fca00078e0016 */
[----:B------:R2:W4:Y:S02]  /*24520*/  @!P0 LDG.E.U16 R21, [R14.64] ;  /* 0x0000000a0e158981 */ /* 0x000524000c1e1500 */
[----:B--2---:R-:W-:Y:S02]  /*24530*/  @!P0 IMAD.MOV.U32 R14, RZ, RZ, R13 ;  /* 0x000000ffff0e8224 */ /* 0x004fe400078e000d */
[----:B---3--:R-:W-:-:S05]  /*24540*/  @!P0 IMAD.MOV.U32 R15, RZ, RZ, R16 ;  /* 0x000000ffff0f8224 */ /* 0x008fca00078e0010 */
[----:B------:R0:W2:Y:S04]  /*24550*/  @!P0 LDG.E.U16 R23, [R14.64] ;  /* 0x0000000a0e178981 */ /* 0x0000a8000c1e1500 */
[----:B------:R-:W-:Y:S01]  /*24560*/  STL [R1+0x116c], R17 ;  /* 0x00116c1101007387 */ /* 0x000fe20000100800 */
[----:B------:R-:W3:Y:S02]  /*24570*/  LDL R10, [R1+0x38c] ;  /* 0x00038c00010a7983 */ /* 0x000ee40000100800 */
[----:B------:R-:W3:Y:S02]  /*24580*/  LDL R4, [R1+0x390] ;  /* 0x0003900001047983 */ /* 0x000ee40000100800 */
[----:B------:R-:W3:Y:S01]  /*24590*/  LDL R2, [R1+0x350] ;  /* 0x0003500001027983 */ /* 0x000ee20000100800 */
[----:B------:R-:W1:Y:S04]  /*245a0*/  S2R R28, SR_TID.X ;  /* 0x00000000001c7919 */ /* 0x000e680000002100 */
[----:B----4-:R-:W-:Y:S01]  /*245b0*/  STL [R1+0x1144], R19 ;  /* 0x0011441301007387 */ /* 0x010fe20000100800 */
[----:B-1----:R-:W-:-:S03]  /*245c0*/  LOP3.LUT R28, R28, 0x3f, RZ, 0xc0, !PT ;  /* 0x0000003f1c1c7812 */ /* 0x002fc600078ec0ff */
[----:B------:R-:W-:Y:S01]  /*245d0*/  STL [R1+0x1148], R21 ;  /* 0x0011481501007387 */ /* 0x000fe20000100800 */
[----:B------:R-:W-:Y:S01]  /*245e0*/  PRMT R25, RZ, 0x7610, R25 ;  /* 0x00007610ff197816 */ /* 0x000fe20000000019 */
[----:B0-----:R-:W-:Y:S02]  /*245f0*/  @!P0 IMAD.MOV.U32 R14, RZ, RZ, R11 ;  /* 0x000000ffff0e8224 */ /* 0x001fe400078e000b */
[----:B------:R-:W-:Y:S01]  /*24600*/  @!P0 IMAD.MOV.U32 R15, RZ, RZ, R12 ;  /* 0x000000ffff0f8224 */ /* 0x000fe200078e000c */
[----:B------:R-:W-:-:S04]  /*24610*/  PRMT R27, RZ, 0x7610, R27 ;  /* 0x00007610ff1b7816 */ /* 0x000fc8000000001b */
[----:B------:R3:W4:Y:S01]  /*24620*/  @!P0 LDG.E.U16 R25, [R14.64] ;  /* 0x0000000a0e198981 */ /* 0x000722000c1e1500 */
[----:B------:R-:W-:-:S03]  /*24630*/  PRMT R29, RZ, 0x7610, R29 ;  /* 0x00007610ff1d7816 */ /* 0x000fc6000000001d */
[----:B--2---:R0:W-:Y:S02]  /*24640*/  STL [R1+0x1170], R23 ;  /* 0x0011701701007387 */ /* 0x0041e40000100800 */
[----:B0-----:R-:W-:Y:S02]  /*24650*/  IMAD.SHL.U32 R23, R28, 0x2, RZ ;  /* 0x000000021c177824 */ /* 0x001fe400078e00ff */
[----:B------:R-:W0:Y:S04]  /*24660*/  S2R R28, SR_TID.X ;  /* 0x00000000001c7919 */ /* 0x000e280000002100 */
[----:B------:R0:W-:Y:S01]  /*24670*/  STL [R1+0xbb4], R0 ;  /* 0x000bb40001007387 */ /* 0x0001e20000100800 */
[----:B---3--:R-:W-:Y:S02]  /*24680*/  @!P0 IMAD.MOV.U32 R14, RZ, RZ, R4 ;  /* 0x000000ffff0e8224 */ /* 0x008fe400078e0004 */
[----:B------:R-:W-:-:S02]  /*24690*/  @!P0 IMAD.MOV.U32 R15, RZ, RZ, R10 ;  /* 0x000000ffff0f8224 */ /* 0x000fc400078e000a */
[----:B------:R-:W2:Y:S01]  /*246a0*/  LDL.LU R17, [R1+0xb8] ;  /* 0x0000b80001117983 */ /* 0x000ea20000300800 */
[----:B------:R-:W3:Y:S01]  /*246b0*/  LDL.LU R13, [R1+0xb0] ;  /* 0x0000b000010d7983 */ /* 0x000ee20000300800 */
[----:B------:R-:W4:Y:S02]  /*246c0*/  LDL.LU R12, [R1+0xa8] ;  /* 0x0000a800010c7983 */ /* 0x000f240000300800 */
[----:B------:R-:W4:Y:S02]  /*246d0*/  LDL.LU R11, [R1+0xa0] ;  /* 0x0000a000010b7983 */ /* 0x000f240000300800 */
[----:B------:R-:W4:Y:S01]  /*246e0*/  LDL.LU R10, [R1+0x98] ;  /* 0x00009800010a7983 */ /* 0x000f220000300800 */
[----:B------:R1:W4:Y:S04]  /*246f0*/  @!P0 LDG.E.U16 R27, [R14.64] ;  /* 0x0000000a0e1b8981 */ /* 0x000328000c1e1500 */
[----:B------:R-:W4:Y:S01]  /*24700*/  LDL.LU R4, [R1+0x90] ;  /* 0x0000900001047983 */ /* 0x000f220000300800 */
[----:B------:R-:W4:Y:S02]  /*24710*/  LDL.LU R16, [R1+0x88] ;  /* 0x0000880001107983 */ /* 0x000f240000300800 */
[----:B------:R-:W4:Y:S02]  /*24720*/  LDL.LU R22, [R1+0x80] ;  /* 0x0000800001167983 */ /* 0x000f240000300800 */
[----:B-1----:R-:W-:Y:S01]  /*24730*/  @!P0 IMAD.MOV.U32 R15, RZ, RZ, R0 ;  /* 0x000000ffff0f8224 */ /* 0x002fe200078e0000 */
[----:B0-----:R-:W-:-:S02]  /*24740*/  LOP3.LUT R0, R28, 0x3f, RZ, 0xc0, !PT ;  /* 0x0000003f1c007812 */ /* 0x001fc400078ec0ff */
[----:B------:R-:W4:Y:S01]  /*24750*/  LDL.LU R28, [R1+0x78] ;  /* 0x00007800011c7983 */ /* 0x000f220000300800 */
[----:B------:R-:W-:Y:S01]  /*24760*/  LOP3.LUT R23, R23, 0x50, RZ, 0x3c, !PT ;  /* 0x0000005017177812 */ /* 0x000fe200078e3cff */
[----:B------:R-:W-:-:S04]  /*24770*/  @!P0 IMAD.MOV.U32 R14, RZ, RZ, R2 ;  /* 0x000000ffff0e8224 */ /* 0x000fc800078e0002 */
[----:B------:R-:W-:Y:S01]  /*24780*/  STS.U16 [R23+0x5e80], R26 ;  /* 0x005e801a17007388 */ /* 0x000fe20000000400 */
[----:B------:R-:W-:Y:S02]  /*24790*/  STS.U16 [R23+0x6280], R24 ;  /* 0x0062801817007388 */ /* 0x000fe40000000400 */
[----:B------:R0:W-:Y:S01]  /*247a0*/  STS.U16 [R23+0x6680], R18 ;  /* 0x0066801217007388 */ /* 0x0001e20000000400 */
[----:B------:R1:W4:Y:S01]  /*247b0*/  @!P0 LDG.E.U16 R29, [R14.64] ;  /* 0x0000000a0e1d8981 */ /* 0x000322000c1e1500 */
[----:B------:R1:W-:Y:S03]  /*247c0*/  STS.U16 [R23+0x6a80], R3 ;  /* 0x006a800317007388 */ /* 0x0003e60000000400 */
[----:B0-----:R-:W4:Y:S01]  /*247d0*/  LDL.LU R18, [R1+0x40] ;  /* 0x0000400001127983 */ /* 0x001f220000300800 */
[----:B------:R-:W4:Y:S02]  /*247e0*/  LDL.LU R24, [R1+0x38] ;  /* 0x0000380001187983 */ /* 0x000f240000300800 */
[----:B-1----:R-:W4:Y:S02]  /*247f0*/  LDL.LU R14, [R1+0x30] ;  /* 0x00003000010e7983 */ /* 0x002f240000300800 */
[----:B------:R-:W4:Y:S01]  /*24800*/  LDL.LU R15, [R1+0x28] ;  /* 0x00002800010f7983 */ /* 0x000f220000300800 */
[----:B------:R-:W4:Y:S01]  /*24810*/  LDL.LU R19, [R1+0x20] ;  /* 0x0000200001137983 */ /* 0x000f220000300800 */
[----:B------:R-:W4:Y:S02]  /*24820*/  LDL.LU R2, [R1+0x18] ;  /* 0x0000180001027983 */ /* 0x000f240000300800 */
[----:B------:R-:W4:Y:S02]  /*24830*/  LDL.LU R20, [R1+0x10] ;  /* 0x0000100001147983 */ /* 0x000f240000300800 */
[----:B------:R-:W4:Y:S01]  /*24840*/  LDL.LU R26, [R1+0x8] ;  /* 0x00000800011a7983 */ /* 0x000f220000300800 */
[----:B------:R-:W4:Y:S04]  /*24850*/  LDL.LU R3, [R1+0x48] ;  /* 0x0000480001037983 */ /* 0x000f280000300800 */
[----:B------:R0:W-:Y:S01]  /*24860*/  STS.U16 [R23+0x6e80], R5 ;  /* 0x006e800517007388 */ /* 0x0001e20000000400 */
[----:B------:R1:W-:Y:S02]  /*24870*/  STS.U16 [R23+0x7280], R6 ;  /* 0x0072800617007388 */ /* 0x0003e40000000400 */
[----:B------:R1:W-:Y:S02]  /*24880*/  STS.U16 [R23+0x7680], R7 ;  /* 0x0076800717007388 */ /* 0x0003e40000000400 */
[----:B------:R1:W-:Y:S01]  /*24890*/  STS.U16 [R23+0x7a80], R8 ;  /* 0x007a800817007388 */ /* 0x0003e20000000400 */
[----:B------:R1:W-:Y:S04]  /*248a0*/  STS.U16 [R23+0x7e80], R9 ;  /* 0x007e800917007388 */ /* 0x0003e80000000400 */
[----:B0-----:R-:W4:Y:S01]  /*248b0*/  LDL.LU R5, [R1+0x50] ;  /* 0x0000500001057983 */ /* 0x001f220000300800 */
[----:B-1----:R-:W4:Y:S03]  /*248c0*/  LDL.LU R6, [R1+0x58] ;  /* 0x0000580001067983 */ /* 0x002f260000300800 */
[----:B------:R-:W4:Y:S01]  /*248d0*/  LDL.LU R7, [R1+0x60] ;  /* 0x0000600001077983 */ /* 0x000f220000300800 */
[----:B------:R-:W4:Y:S03]  /*248e0*/  LDL.LU R8, [R1+0x68] ;  /* 0x0000680001087983 */ /* 0x000f260000300800 */
[----:B------:R-:W4:Y:S01]  /*248f0*/  LDL.LU R23, [R1+0x1170] ;  /* 0x0011700001177983 */ /* 0x000f220000300800 */
[----:B------:R-:W4:Y:S02]  /*24900*/  LDL.LU R9, [R1+0x70] ;  /* 0x0000700001097983 */ /* 0x000f240000300800 */
[----:B------:R-:W-:-:S05]  /*24910*/  IMAD.SHL.U32 R21, R0, 0x2, RZ ;  /* 0x0000000200157824 */ /* 0x000fca00078e00ff */
[----:B------:R-:W-:-:S05]  /*24920*/  LOP3.LUT R21, R21, 0x60, RZ, 0x3c, !PT ;  /* 0x0000006015157812 */ /* 0x000fca00078e3cff */
[----:B--2---:R0:W-:Y:S01]  /*24930*/  STS.U16 [R21+0x300], R17 ;  /* 0x0003001115007388 */ /* 0x0041e20000000400 */
[----:B---3--:R1:W-:Y:S02]  /*24940*/  STS.U16 [R21+0x700], R13 ;  /* 0x0007000d15007388 */ /* 0x0083e40000000400 */
[----:B----4-:R2:W-:Y:S01]  /*24950*/  STS.U16 [R21+0xb00], R12 ;  /* 0x000b000c15007388 */ /* 0x0105e20000000400 */
[----:B------:R3:W-:Y:S04]  /*24960*/  STS.U16 [R21+0xf00], R11 ;  /* 0x000f000b15007388 */ /* 0x0007e80000000400 */
[----:B------:R3:W-:Y:S01]  /*24970*/  STS.U16 [R21+0x1300], R10 ;  /* 0x0013000a15007388 */ /* 0x0007e20000000400 */
[----:B------:R3:W-:Y:S03]  /*24980*/  STS.U16 [R21+0x1700], R4 ;  /* 0x0017000415007388 */ /* 0x0007e60000000400 */
[----:B0-----:R-:W3:Y:S01]  /*24990*/  LDL.LU R17, [R1+0x116c] ;  /* 0x00116c0001117983 */ /* 0x001ee20000300800 */
[----:B-1----:R-:W3:Y:S03]  /*249a0*/  LDL.LU R13, [R1+0x1168] ;  /* 0x00116800010d7983 */ /* 0x002ee60000300800 */
[----:B--2---:R-:W2:Y:S01]  /*249b0*/  LDL.LU R12, [R1+0x1164] ;  /* 0x00116400010c7983 */ /* 0x004ea20000300800 */
[----:B---3--:R-:W3:Y:S03]  /*249c0*/  LDL.LU R11, [R1+0x1160] ;  /* 0x00116000010b7983 */ /* 0x008ee60000300800 */
[----:B------:R-:W2:Y:S01]  /*249d0*/  LDL.LU R10, [R1+0x115c] ;  /* 0x00115c00010a7983 */ /* 0x000ea20000300800 */
[----:B------:R-:W2:Y:S03]  /*249e0*/  LDL.LU R4, [R1+0x1158] ;  /* 0x0011580001047983 */ /* 0x000ea60000300800 */
[----:B------:R0:W-:Y:S01]  /*249f0*/  STS.U16 [R21+0x1b00], R16 ;  /* 0x001b001015007388 */ /* 0x0001e20000000400 */
[----:B------:R1:W-:Y:S03]  /*24a00*/  STS.U16 [R21+0x1f00], R22 ;  /* 0x001f001615007388 */ /* 0x0003e60000000400 */
[----:B------:R1:W-:Y:S04]  /*24a10*/  STS.U16 [R21+0x2300], R28 ;  /* 0x0023001c15007388 */ /* 0x0003e80000000400 */
[----:B0-----:R-:W2:Y:S01]  /*24a20*/  LDL.LU R16, [R1+0x1154] ;  /* 0x0011540001107983 */ /* 0x001ea20000300800 */
[----:B-1----:R-:W2:Y:S03]  /*24a30*/  LDL.LU R22, [R1+0x1150] ;  /* 0x0011500001167983 */ /* 0x002ea60000300800 */
[----:B------:R-:W2:Y:S04]  /*24a40*/  LDL.LU R28, [R1+0x114c] ;  /* 0x00114c00011c7983 */ /* 0x000ea80000300800 */
[----:B------:R-:W-:Y:S01]  /*24a50*/  STS.U16 [R21+0x2700], R9 ;  /* 0x0027000915007388 */ /* 0x000fe20000000400 */
[----:B------:R-:W-:Y:S02]  /*24a60*/  STS.U16 [R21+0x2b00], R8 ;  /* 0x002b000815007388 */ /* 0x000fe40000000400 */
[----:B------:R-:W-:Y:S02]  /*24a70*/  STS.U16 [R21+0x2f00], R7 ;  /* 0x002f000715007388 */ /* 0x000fe40000000400 */
[----:B------:R-:W-:Y:S01]  /*24a80*/  STS.U16 [R21+0x3300], R6 ;  /* 0x0033000615007388 */ /* 0x000fe20000000400 */
[----:B------:R-:W-:Y:S01]  /*24a90*/  STS.U16 [R21+0x3700], R5 ;  /* 0x0037000515007388 */ /* 0x000fe20000000400 */
[----:B------:R-:W-:Y:S02]  /*24aa0*/  STS.U16 [R21+0x3b00], R3 ;  /* 0x003b000315007388 */ /* 0x000fe40000000400 */
[----:B------:R-:W-:Y:S02]  /*24ab0*/  STS.U16 [R21+0x3f00], R18 ;  /* 0x003f001215007388 */ /* 0x000fe40000000400 */
[----:B------:R-:W-:Y:S01]  /*24ac0*/  STS.U16 [R21+0x4300], R24 ;  /* 0x0043001815007388 */ /* 0x000fe20000000400 */
[----:B------:R-:W-:Y:S01]  /*24ad0*/  STS.U16 [R21+0x4700], R14 ;  /* 0x0047000e15007388 */ /* 0x000fe20000000400 */
[----:B------:R-:W-:Y:S02]  /*24ae0*/  STS.U16 [R21+0x4b00], R15 ;  /* 0x004b000f15007388 */ /* 0x000fe40000000400 */
[----:B------:R0:W-:Y:S02]  /*24af0*/  STS.U16 [R21+0x4f00], R19 ;  /* 0x004f001315007388 */ /* 0x0001e40000000400 */
[----:B------:R1:W-:Y:S01]  /*24b00*/  STS.U16 [R21+0x5300], R2 ;  /* 0x0053000215007388 */ /* 0x0003e20000000400 */
[----:B------:R1:W-:Y:S01]  /*24b10*/  STS.U16 [R21+0x5700], R20 ;  /* 0x0057001415007388 */ /* 0x0003e20000000400 */
[----:B------:R1:W-:Y:S03]  /*24b20*/  STS.U16 [R21+0x5b00], R26 ;  /* 0x005b001a15007388 */ /* 0x0003e60000000400 */
[----:B0-----:R-:W3:Y:S01]  /*24b30*/  LDL.LU R19, [R1+0xb4] ;  /* 0x0000b40001137983 */ /* 0x001ee20000300800 */
[----:B-1----:R-:W3:Y:S02]  /*24b40*/  LDL.LU R2, [R1+0xac] ;  /* 0x0000ac0001027983 */ /* 0x002ee40000300800 */
[----:B------:R-:W3:Y:S01]  /*24b50*/  LDL.LU R20, [R1+0xa4] ;  /* 0x0000a40001147983 */ /* 0x000ee20000300800 */
[----:B------:R-:W3:Y:S04]  /*24b60*/  LDL.LU R26, [R1+0x9c] ;  /* 0x00009c00011a7983 */ /* 0x000ee80000300800 */
[----:B------:R-:W3:Y:S01]  /*24b70*/  LDL.LU R9, [R1+0x4c] ;  /* 0x00004c0001097983 */ /* 0x000ee20000300800 */
[----:B------:R-:W3:Y:S02]  /*24b80*/  LDL.LU R8, [R1+0x44] ;  /* 0x0000440001087983 */ /* 0x000ee40000300800 */
[----:B------:R-:W3:Y:S02]  /*24b90*/  LDL.LU R7, [R1+0x3c] ;  /* 0x00003c0001077983 */ /* 0x000ee40000300800 */
[----:B------:R-:W3:Y:S01]  /*24ba0*/  LDL.LU R6, [R1+0x34] ;  /* 0x0000340001067983 */ /* 0x000ee20000300800 */
[----:B------:R-:W3:Y:S01]  /*24bb0*/  LDL.LU R5, [R1+0x2c] ;  /* 0x00002c0001057983 */ /* 0x000ee20000300800 */
[----:B------:R-:W3:Y:S02]  /*24bc0*/  LDL.LU R3, [R1+0x24] ;  /* 0x0000240001037983 */ /* 0x000ee40000300800 */
[----:B------:R-:W3:Y:S02]  /*24bd0*/  LDL.LU R18, [R1+0x1c] ;  /* 0x00001c0001127983 */ /* 0x000ee40000300800 */
[----:B------:R-:W3:Y:S01]  /*24be0*/  LDL.LU R24, [R1+0x14] ;  /* 0x0000140001187983 */ /* 0x000ee20000300800 */
[----:B------:R-:W3:Y:S01]  /*24bf0*/  LDL.LU R14, [R1+0xc] ;  /* 0x00000c00010e7983 */ /* 0x000ee20000300800 */
[----:B------:R-:W3:Y:S02]  /*24c00*/  LDL.LU R15, [R1+0x4] ;  /* 0x00000400010f7983 */ /* 0x000ee40000300800 */
[----:B------:R-:W-:-:S05]  /*24c10*/  IMAD.SHL.U32 R0, R0, 0x2, RZ ;  /* 0x0000000200007824 */ /* 0x000fca00078e00ff */
[----:B------:R-:W-:Y:S01]  /*24c20*/  LOP3.LUT R0, R0, 0x70, RZ, 0x3c, !PT ;  /* 0x0000007000007812 */ /* 0x000fe200078e3cff */
[----:B--2---:R0:W-:Y:S01]  /*24c30*/  STS.U16 [R21+0x5f00], R28 ;  /* 0x005f001c15007388 */ /* 0x0041e20000000400 */
[----:B------:R1:W-:Y:S02]  /*24c40*/  STS.U16 [R21+0x6300], R22 ;  /* 0x0063001615007388 */ /* 0x0003e40000000400 */
[----:B------:R2:W-:Y:S02]  /*24c50*/  STS.U16 [R21+0x6700], R16 ;  /* 0x0067001015007388 */ /* 0x0005e40000000400 */
[----:B------:R2:W-:Y:S01]  /*24c60*/  STS.U16 [R21+0x6b00], R4 ;  /* 0x006b000415007388 */ /* 0x0005e20000000400 */
[----:B------:R2:W-:Y:S01]  /*24c70*/  STS.U16 [R21+0x6f00], R10 ;  /* 0x006f000a15007388 */ /* 0x0005e20000000400 */
[----:B---3--:R3:W-:Y:S03]  /*24c80*/  STS.U16 [R21+0x7300], R11 ;  /* 0x0073000b15007388 */ /* 0x0087e60000000400 */
[----:B0-----:R-:W4:Y:S01]  /*24c90*/  LDL.LU R28, [R1+0x54] ;  /* 0x00005400011c7983 */ /* 0x001f220000300800 */
[----:B-1----:R-:W4:Y:S02]  /*24ca0*/  LDL.LU R22, [R1+0x5c] ;  /* 0x00005c0001167983 */ /* 0x002f240000300800 */
[----:B--2---:R-:W2:Y:S02]  /*24cb0*/  LDL.LU R16, [R1+0x64] ;  /* 0x0000640001107983 */ /* 0x004ea40000300800 */
[----:B------:R-:W2:Y:S01]  /*24cc0*/  LDL.LU R4, [R1+0x6c] ;  /* 0x00006c0001047983 */ /* 0x000ea20000300800 */
[----:B------:R-:W2:Y:S04]  /*24cd0*/  LDL.LU R10, [R1+0x74] ;  /* 0x00007400010a7983 */ /* 0x000ea80000300800 */
[----:B---3--:R-:W3:Y:S04]  /*24ce0*/  LDL.LU R11, [R1+0x7c] ;  /* 0x00007c00010b7983 */ /* 0x008ee80000300800 */
[----:B------:R0:W-:Y:S01]  /*24cf0*/  STS.U16 [R21+0x7700], R12 ;  /* 0x0077000c15007388 */ /* 0x0001e20000000400 */
[----:B------:R1:W-:Y:S02]  /*24d00*/  STS.U16 [R21+0x7b00], R13 ;  /* 0x007b000d15007388 */ /* 0x0003e40000000400 */
[----:B------:R1:W-:Y:S01]  /*24d10*/  STS.U16 [R21+0x7f00], R17 ;  /* 0x007f001115007388 */ /* 0x0003e20000000400 */
[----:B0-----:R-:W2:Y:S01]  /*24d20*/  LDL.LU R12, [R1+0x84] ;  /* 0x00008400010c7983 */ /* 0x001ea20000300800 */
[----:B-1----:R-:W2:Y:S02]  /*24d30*/  LDL.LU R13, [R1+0x8c] ;  /* 0x00008c00010d7983 */ /* 0x002ea40000300800 */
[----:B------:R-:W2:Y:S02]  /*24d40*/  LDL.LU R21, [R1+0x1148] ;  /* 0x0011480001157983 */ /* 0x000ea40000300800 */
[----:B------:R-:W2:Y:S01]  /*24d50*/  LDL.LU R17, [R1+0x94] ;  /* 0x0000940001117983 */ /* 0x000ea20000300800 */
[----:B------:R0:W-:Y:S01]  /*24d60*/  STS.U16 [R0+0x380], R19 ;  /* 0x0003801300007388 */ /* 0x0001e20000000400 */
[----:B------:R1:W-:Y:S02]  /*24d70*/  STS.U16 [R0+0x780], R2 ;  /* 0x0007800200007388 */ /* 0x0003e40000000400 */
[----:B------:R1:W-:Y:S02]  /*24d80*/  STS.U16 [R0+0xb80], R20 ;  /* 0x000b801400007388 */ /* 0x0003e40000000400 */
[----:B------:R1:W-:Y:S01]  /*24d90*/  STS.U16 [R0+0xf80], R26 ;  /* 0x000f801a00007388 */ /* 0x0003e20000000400 */
[----:B0-----:R-:W4:Y:S01]  /*24da0*/  LDL.LU R19, [R1+0x1144] ;  /* 0x0011440001137983 */ /* 0x001f220000300800 */
[----:B-1----:R-:W4:Y:S02]  /*24db0*/  LDL.LU R2, [R1+0x1140] ;  /* 0x0011400001027983 */ /* 0x002f240000300800 */
[----:B------:R-:W4:Y:S02]  /*24dc0*/  LDL.LU R20, [R1+0x113c] ;  /* 0x00113c0001147983 */ /* 0x000f240000300800 */
[----:B------:R-:W4:Y:S01]  /*24dd0*/  LDL.LU R26, [R1+0x1138] ;  /* 0x00113800011a7983 */ /* 0x000f220000300800 */
[----:B--2---:R-:W-:Y:S01]  /*24de0*/  STS.U16 [R0+0x1380], R17 ;  /* 0x0013801100007388 */ /* 0x004fe20000000400 */
[----:B------:R-:W-:Y:S02]  /*24df0*/  STS.U16 [R0+0x1780], R13 ;  /* 0x0017800d00007388 */ /* 0x000fe40000000400 */
[----:B------:R-:W-:Y:S02]  /*24e00*/  STS.U16 [R0+0x1b80], R12 ;  /* 0x001b800c00007388 */ /* 0x000fe40000000400 */
[----:B---3--:R-:W-:Y:S01]  /*24e10*/  STS.U16 [R0+0x1f80], R11 ;  /* 0x001f800b00007388 */ /* 0x008fe20000000400 */
[----:B------:R-:W-:Y:S01]  /*24e20*/  STS.U16 [R0+0x2380], R10 ;  /* 0x0023800a00007388 */ /* 0x000fe20000000400 */
[----:B------:R-:W-:Y:S02]  /*24e30*/  STS.U16 [R0+0x2780], R4 ;  /* 0x0027800400007388 */ /* 0x000fe40000000400 */
[----:B------:R-:W-:Y:S02]  /*24e40*/  STS.U16 [R0+0x2b80], R16 ;  /* 0x002b801000007388 */ /* 0x000fe40000000400 */
[----:B----4-:R0:W-:Y:S02]  /*24e50*/  STS.U16 [R0+0x2f80], R22 ;  /* 0x002f801600007388 */ /* 0x0101e40000000400 */
[----:B0-----:R-:W2:Y:S04]  /*24e60*/  LDL R22, [R1+0x278] ;  /* 0x0002780001167983 */ /* 0x001ea80000100800 */
        /* <DEDUP_REMOVED lines=10> */
[----:B------:R-:W-:Y:S01]  /*24f10*/  STS.U16 [R0+0x5b80], R15 ;  /* 0x005b800f00007388 */ /* 0x000fe20000000400 */
[----:B------:R-:W3:Y:S04]  /*24f20*/  LDL.LU.64 R16, [R1+0x1a0] ;  /* 0x0001a00001107983 */ /* 0x000ee80000300a00 */
[----:B------:R-:W-:Y:S01]  /*24f30*/  STS.U16 [R0+0x5f80], R26 ;  /* 0x005f801a00007388 */ /* 0x000fe20000000400 */
[----:B------:R-:W-:Y:S02]  /*24f40*/  STS.U16 [R0+0x6380], R20 ;  /* 0x0063801400007388 */ /* 0x000fe40000000400 */
[----:B------:R-:W-:Y:S02]  /*24f50*/  STS.U16 [R0+0x6780], R2 ;  /* 0x0067800200007388 */ /* 0x000fe40000000400 */
[----:B------:R0:W-:Y:S02]  /*24f60*/  STS.U16 [R0+0x6b80], R19 ;  /* 0x006b801300007388 */ /* 0x0001e40000000400 */
[----:B0-----:R-:W3:Y:S04]  /*24f70*/  LDL.LU.64 R18, [R1+0x1a8] ;  /* 0x0001a80001127983 */ /* 0x001ee80000300a00 */
[----:B------:R-:W0:Y:S04]  /*24f80*/  S2R R15, SR_TID.X ;  /* 0x00000000000f7919 */ /* 0x000e280000002100 */
[----:B------:R-:W-:Y:S01]  /*24f90*/  STS.U16 [R0+0x6f80], R21 ;  /* 0x006f801500007388 */ /* 0x000fe20000000400 */
[----:B------:R1:W-:Y:S02]  /*24fa0*/  STS.U16 [R0+0x7380], R23 ;  /* 0x0073801700007388 */ /* 0x0003e40000000400 */
[----:B------:R-:W-:Y:S02]  /*24fb0*/  STS.U16 [R0+0x7780], R25 ;  /* 0x0077801900007388 */ /* 0x000fe40000000400 */
[----:B------:R-:W-:Y:S01]  /*24fc0*/  STS.U16 [R0+0x7b80], R27 ;  /* 0x007b801b00007388 */ /* 0x000fe20000000400 */
[----:B------:R-:W-:Y:S01]  /*24fd0*/  STS.U16 [R0+0x7f80], R29 ;  /* 0x007f801d00007388 */ /* 0x000fe20000000400 */
[----:B------:R-:W-:Y:S01]  /*24fe0*/  BAR.SYNC.DEFER_BLOCKING 0x0 ;  /* 0x0000000000007b1d */ /* 0x000fe20000010000 */
[C---:B0-----:R-:W-:Y:S01]  /*24ff0*/  LOP3.LUT R14, R15.reuse, 0x7, RZ, 0xc0, !PT ;  /* 0x000000070f0e7812 */ /* 0x041fe200078ec0ff */
[----:B------:R-:W-:-:S04]  /*25000*/  IMAD.SHL.U32 R24, R15, 0x2, RZ ;  /* 0x000000020f187824 */ /* 0x000fc800078e00ff */
[----:B------:R-:W-:Y:S02]  /*25010*/  IMAD R14, R14, 0x90, RZ ;  /* 0x000000900e0e7824 */ /* 0x000fe400078e02ff */
[----:B------:R-:W-:-:S03]  /*25020*/  IMAD.SHL.U32 R15, R15, 0x20, RZ ;  /* 0x000000200f0f7824 */ /* 0x000fc600078e00ff */
[----:B-1----:R-:W-:-:S04]  /*25030*/  LOP3.LUT R23, R14, 0x30, R24, 0x78, !PT ;  /* 0x000000300e177812 */ /* 0x002fc800078e7818 */
[----:B------:R-:W-:-:S05]  /*25040*/  LOP3.LUT R23, R23, 0x400, R15, 0xf8, !PT ;  /* 0x0000040017177812 */ /* 0x000fca00078ef80f */
[----:B------:R-:W0:Y:S04]  /*25050*/  LDSM.16.M88.4 R12, [R23+0x800] ;  /* 0x00080000170c783b */ /* 0x000e280000000200 */
[----:B------:R-:W1:Y:S04]  /*25060*/  LDSM.16.M88.4 R24, [R23+0x1000] ;  /* 0x001000001718783b */ /* 0x000e680000000200 */
[----:B------:R-:W4:Y:S04]  /*25070*/  LDSM.16.M88.4 R8, [R23] ;  /* 0x000000001708783b */ /* 0x000f280000000200 */
[----:B0-----:R-:W-:Y:S01]  /*25080*/  STL [R1+0x10e4], R14 ;  /* 0x0010e40e01007387 */ /* 0x001fe20000100800 */
[----:B------:R-:W-:Y:S02]  /*25090*/  STL [R1+0x10e0], R15 ;  /* 0x0010e00f01007387 */ /* 0x000fe40000100800 */
[----:B-1----:R-:W-:-:S02]  /*250a0*/  IMAD.MOV.U32 R21, RZ, RZ, R24 ;  /* 0x000000ffff157224 */ /* 0x002fc400078e0018 */
[----:B------:R-:W-:Y:S02]  /*250b0*/  STL.64 [R1+0x28], R26 ;  /* 0x0000281a01007387 */ /* 0x000fe40000100a00 */
[----:B------:R-:W-:Y:S01]  /*250c0*/  IMAD.MOV.U32 R20, RZ, RZ, R25 ;  /* 0x000000ffff147224 */ /* 0x000fe200078e0019 */
[----:B----4-:R-:W-:Y:S04]  /*250d0*/  STL.64 [R1+0x1050], R10 ;  /* 0x0010500a01007387 */ /* 0x010fe80000100a00 */
[----:B------:R-:W-:Y:S04]  /*250e0*/  LDSM.16.M88.4 R24, [R23+0x1800] ;  /* 0x001800001718783b */ /* 0x000fe80000000200 */
[----:B--2---:R-:W3:Y:S02]  /*250f0*/  LDSM.16.MT88.4 R4, [R22+0x8000] ;  /* 0x008000001604783b */ /* 0x004ee40000004200 */
[----:B---3--:R-:W-:Y:S02]  /*25100*/  HMMA.16816.F32 R16, R4, R8, R16 ;  /* 0x000000080410723c */ /* 0x008fe40000001810 */
[----:B------:R-:W0:Y:S11]  /*25110*/  LDSM.16.M88.4 R8, [R23+0x2000] ;  /* 0x002000001708783b */ /* 0x000e360000000200 */
[----:B------:R-:W-:Y:S10]  /*25120*/  @!UPT UIADD3 URZ, URZ, URZ, URZ ;  /* 0x0000003f3f3ff290 */ /* 0x000ff4000fffe03f */
[----:B------:R1:W-:Y:S01]  /*25130*/  STL.64 [R1+0x1028], R18 ;  /* 0x0010281201007387 */ /* 0x0003e20000100a00 */
[----:B------:R2:W-:Y:S02]  /*25140*/  STL.64 [R1+0x1020], R16 ;  /* 0x0010201001007387 */ /* 0x0005e40000100a00 */
[----:B------:R-:W-:Y:S01]  /*25150*/  STL.64 [R1+0x188], R26 ;  /* 0x0001881a01007387 */ /* 0x000fe20000100a00 */
[----:B0-----:R-:W-:Y:S01]  /*25160*/  STL [R1+0x170], R8 ;  /* 0x0001700801007387 */ /* 0x001fe20000100800 */
[----:B------:R-:W-:Y:S02]  /*25170*/  STL.64 [R1+0x178], R10 ;  /* 0x0001780a01007387 */ /* 0x000fe40000100a00 */
[----:B------:R-:W-:Y:S02]  /*25180*/  IMAD.MOV.U32 R0, RZ, RZ, R9 ;  /* 0x000000ffff007224 */ /* 0x000fe400078e0009 */
[----:B------:R-:W0:Y:S01]  /*25190*/  LDSM.16.M88.4 R8, [R23+0x2800] ;  /* 0x002800001708783b */ /* 0x000e220000000200 */
[----:B-1----:R-:W-:-:S02]  /*251a0*/  IMAD.MOV.U32 R18, RZ, RZ, R24 ;  /* 0x000000ffff127224 */ /* 0x002fc400078e0018 */
[----:B--2---:R-:W-:Y:S02]  /*251b0*/  IMAD.MOV.U32 R17, RZ, RZ, R25 ;  /* 0x000000ffff117224 */ /* 0x004fe400078e0019 */
[----:B------:R-:W-:Y:S04]  /*251c0*/  LDSM.16.M88.4 R24, [R23+0x3800] ;  /* 0x003800001718783b */ /* 0x000fe80000000200 */
[----:B0-----:R-:W-:Y:S01]  /*251d0*/  STL [R1+0x160], R8 ;  /* 0x0001600801007387 */ /* 0x001fe20000100800 */
[----:B------:R-:W-:Y:S02]  /*251e0*/  STL.64 [R1+0x168], R10 ;  /* 0x0001680a01007387 */ /* 0x000fe40000100a00 */
[----:B------:R-:W-:Y:S02]  /*251f0*/  IMAD.MOV.U32 R16, RZ, RZ, R9 ;  /* 0x000000ffff107224 */ /* 0x000fe400078e0009 */
[----:B------:R-:W0:Y:S02]  /*25200*/  LDSM.16.M88.4 R8, [R23+0x3000] ;  /* 0x003000001708783b */ /* 0x000e240000000200 */
[----:B0-----:R-:W-:-:S02]  /*25210*/  IMAD.MOV.U32 R14, RZ, RZ, R8 ;  /* 0x000000ffff0e7224 */ /* 0x001fc400078e0008 */
[----:B------:R-:W-:Y:S01]  /*25220*/  STL.64 [R1+0x158], R10 ;  /* 0x0001580a01007387 */ /* 0x000fe20000100a00 */
[----:B------:R-:W-:Y:S02]  /*25230*/  IMAD.MOV.U32 R15, RZ, RZ, R9 ;  /* 0x000000ffff0f7224 */ /* 0x000fe400078e0009 */
[----:B------:R-:W0:Y:S01]  /*25240*/  LDSM.16.M88.4 R8, [R23+0x4000] ;  /* 0x004000001708783b */ /* 0x000e220000000200 */
[----:B------:R-:W-:Y:S03]  /*25250*/  STL [R1+0x10ec], R14 ;  /* 0x0010ec0e01007387 */ /* 0x000fe60000100800 */
[----:B------:R-:W-:Y:S02]  /*25260*/  STL [R1+0x10e8], R15 ;  /* 0x0010e80f01007387 */ /* 0x000fe40000100800 */
[----:B------:R-:W-:Y:S02]  /*25270*/  STL.64 [R1+0x140], R24 ;  /* 0x0001401801007387 */ /* 0x000fe40000100a00 */
[----:B------:R-:W-:Y:S02]  /*25280*/  STL.64 [R1+0x148], R26 ;  /* 0x0001481a01007387 */ /* 0x000fe40000100a00 */
[----:B------:R-:W1:Y:S01]  /*25290*/  LDSM.16.M88.4 R24, [R23+0x5000] ;  /* 0x005000001718783b */ /* 0x000e620000000200 */
[----:B0-----:R-:W-:-:S02]  /*252a0*/  IMAD.MOV.U32 R28, RZ, RZ, R9 ;  /* 0x000000ffff1c7224 */ /* 0x001fc400078e0009 */
[----:B------:R-:W-:Y:S01]  /*252b0*/  IMAD.MOV.U32 R29, RZ, RZ, R8 ;  /* 0x000000ffff1d7224 */ /* 0x000fe200078e0008 */
[----:B------:R-:W-:Y:S02]  /*252c0*/  STL.64 [R1+0x138], R10 ;  /* 0x0001380a01007387 */ /* 0x000fe40000100a00 */
[----:B------:R-:W-:Y:S02]  /*252d0*/  STL [R1+0x10f4], R28 ;  /* 0x0010f41c01007387 */ /* 0x000fe40000100800 */
[----:B------:R-:W-:Y:S04]  /*252e0*/  LDSM.16.M88.4 R8, [R23+0x4800] ;  /* 0x004800001708783b */ /* 0x000fe80000000200 */
[----:B-1----:R-:W-:Y:S01]  /*252f0*/  IMAD.MOV.U32 R3, RZ, RZ, R24 ;  /* 0x000000ffff037224 */ /* 0x002fe200078e0018 */
[----:B------:R-:W-:Y:S01]  /*25300*/  STL [R1+0x10f0], R29 ;  /* 0x0010f01d01007387 */ /* 0x000fe20000100800 */
[----:B------:R-:W-:Y:S02]  /*25310*/  STL.64 [R1+0x118], R26 ;  /* 0x0001181a01007387 */ /* 0x000fe40000100a00 */
[----:B------:R-:W-:-:S02]  /*25320*/  IMAD.MOV.U32 R2, RZ, RZ, R25 ;  /* 0x000000ffff027224 */ /* 0x000fc400078e0019 */
[----:B------:R-:W0:Y:S02]  /*25330*/  LDSM.16.M88.4 R24, [R23+0x5800] ;  /* 0x005800001718783b */ /* 0x000e240000000200 */
[----:B0-----:R-:W-:Y:S02]  /*25340*/  IMAD.MOV.U32 R14, RZ, RZ, R24 ;  /* 0x000000ffff0e7224 */ /* 0x001fe400078e0018 */
[----:B------:R-:W-:Y:S01]  /*25350*/  STL.64 [R1+0x108], R26 ;  /* 0x0001081a01007387 */ /* 0x000fe20000100a00 */
[----:B------:R-:W-:Y:S02]  /*25360*/  IMAD.MOV.U32 R15, RZ, RZ, R25 ;  /* 0x000000ffff0f7224 */ /* 0x000fe400078e0019 */
[----:B------:R-:W0:Y:S04]  /*25370*/  LDSM.16.M88.4 R24, [R23+0x6000] ;  /* 0x006000001718783b */ /* 0x000e280000000200 */
[----:B0-----:R-:W-:Y:S01]  /*25380*/  IMAD.MOV.U32 R28, RZ, RZ, R24 ;  /* 0x000000ffff1c7224 */ /* 0x001fe200078e0018 */
[----:B------:R-:W-:Y:S01]  /*25390*/  STL.64 [R1+0xf8], R26 ;  /* 0x0000f81a01007387 */ /* 0x000fe20000100a00 */
[----:B------:R-:W-:-:S02]  /*253a0*/  IMAD.MOV.U32 R29, RZ, RZ, R25 ;  /* 0x000000ffff1d7224 */ /* 0x000fc400078e0019 */
[----:B------:R-:W0:Y:S04]  /*253b0*/  LDSM.16.M88.4 R24, [R23+0x6800] ;  /* 0x006800001718783b */ /* 0x000e280000000200 */
[----:B------:R-:W-:Y:S01]  /*253c0*/  STL.64 [R1+0x128], R10 ;  /* 0x0001280a01007387 */ /* 0x000fe20000100a00 */
[----:B------:R0:W-:Y:S02]  /*253d0*/  STL.64 [R1+0x10a0], R8 ;  /* 0x0010a00801007387 */ /* 0x0001e40000100a00 */
[----:B0-----:R-:W-:Y:S02]  /*253e0*/  IMAD.MOV.U32 R9, RZ, RZ, R24 ;  /* 0x000000ffff097224 */ /* 0x001fe400078e0018 */
[----:B------:R-:W-:Y:S01]  /*253f0*/  STL.64 [R1+0xe8], R26 ;  /* 0x0000e81a01007387 */ /* 0x000fe20000100a00 */
[----:B------:R-:W-:-:S02]  /*25400*/  IMAD.MOV.U32 R8, RZ, RZ, R25 ;  /* 0x000000ffff087224 */ /* 0x000fc400078e0019 */
[----:B------:R-:W0:Y:S04]  /*25410*/  LDSM.16.M88.4 R24, [R23+0x7000] ;  /* 0x007000001718783b */ /* 0x000e280000000200 */
[----:B0-----:R-:W-:Y:S02]  /*25420*/  IMAD.MOV.U32 R11, RZ, RZ, R24 ;  /* 0x000000ffff0b7224 */ /* 0x001fe400078e0018 */
[----:B------:R-:W-:Y:S01]  /*25430*/  IMAD.MOV.U32 R10, RZ, RZ, R25 ;  /* 0x000000ffff0a7224 */ /* 0x000fe200078e0019 */
[----:B------:R0:W-:Y:S01]  /*25440*/  STL.64 [R1+0x1a8], R26 ;  /* 0x0001a81a01007387 */ /* 0x0001e20000100a00 */
[----:B------:R-:W2:Y:S03]  /*25450*/  LDL.LU.64 R24, [R1+0x2a0] ;  /* 0x0002a00001187983 */ /* 0x000ea60000300a00 */
[----:B0-----:R-:W2:Y:S01]  /*25460*/  LDL.LU.64 R26, [R1+0x2a8] ;  /* 0x0002a800011a7983 */ /* 0x001ea20000300a00 */
[----:B------:R0:W-:Y:S02]  /*25470*/  STL.64 [R1+0x1100], R10 ;  /* 0x0011000a01007387 */ /* 0x0001e40000100a00 */
[----:B------:R1:W-:Y:S02]  /*25480*/  STL.64 [R1+0x10f8], R8 ;  /* 0x0010f80801007387 */ /* 0x0003e40000100a00 */
[----:B0-----:R-:W-:-:S02]  /*25490*/  IMAD.MOV.U32 R10, RZ, RZ, R18 ;  /* 0x000000ffff0a7224 */ /* 0x001fc400078e0012 */
[----:B------:R-:W-:Y:S02]  /*254a0*/  IMAD.MOV.U32 R11, RZ, RZ, R17 ;  /* 0x000000ffff0b7224 */ /* 0x000fe400078e0011 */
[----:B-1----:R-:W-:Y:S02]  /*254b0*/  IMAD.MOV.U32 R9, RZ, RZ, R16 ;  /* 0x000000ffff097224 */ /* 0x002fe400078e0010 */
[----:B------:R-:W0:Y:S04]  /*254c0*/  LDSM.16.M88.4 R16, [R23+0x7800] ;  /* 0x007800001710783b */ /* 0x000e280000000200 */
[----:B0-----:R-:W-:Y:S01]  /*254d0*/  STL.64 [R1+0x1128], R18 ;  /* 0x0011281201007387 */ /* 0x001fe20000100a00 */
[----:B------:R0:W-:Y:S02]  /*254e0*/  STL.64 [R1+0x1120], R16 ;  /* 0x0011201001007387 */ /* 0x0001e40000100a00 */
[----:B0-----:R-:W-:-:S02]  /*254f0*/  IMAD.MOV.U32 R16, RZ, RZ, R21 ;  /* 0x000000ffff107224 */ /* 0x001fc400078e0015 */
[----:B------:R-:W-:Y:S02]  /*25500*/  IMAD.MOV.U32 R17, RZ, RZ, R20 ;  /* 0x000000ffff117224 */ /* 0x000fe400078e0014 */
[----:B------:R-:W0:Y:S04]  /*25510*/  LDSM.16.MT88.4 R20, [R22+0x8200] ;  /* 0x008200001614783b */ /* 0x000e280000004200 */
[----:B0-----:R-:W-:Y:S01]  /*25520*/  STL.64 [R1+0x1038], R22 ;  /* 0x0010381601007387 */ /* 0x001fe20000100a00 */
[----:B------:R0:W-:Y:S03]  /*25530*/  STL.64 [R1+0x1030], R20 ;  /* 0x0010301401007387 */ /* 0x0001e60000100a00 */
[----:B0-----:R-:W3:Y:S01]  /*25540*/  LDL.LU R20, [R1+0x160] ;  /* 0x0001600001147983 */ /* 0x001ee20000300800 */
[----:B------:R-:W-:-:S05]  /*25550*/  IMAD.MOV.U32 R21, RZ, RZ, R9 ;  /* 0x000000ffff157224 */ /* 0x000fca00078e0009 */
[----:B---3--:R0:W-:Y:S02]  /*25560*/  STL.64 [R1+0x1108], R20 ;  /* 0x0011081401007387 */ /* 0x0081e40000100a00 */
[----:B0-----:R-:W-:Y:S02]  /*25570*/  IMAD.MOV.U32 R20, RZ, RZ, R10 ;  /* 0x000000ffff147224 */ /* 0x001fe400078e000a */
[----:B------:R-:W-:-:S05]  /*25580*/  IMAD.MOV.U32 R21, RZ, RZ, R11 ;  /* 0x000000ffff157224 */ /* 0x000fca00078e000b */
[----:B------:R0:W-:Y:S04]  /*25590*/  STL.64 [R1+0x1130], R20 ;  /* 0x0011301401007387 */ /* 0x0001e80000100a00 */
[----:B0-----:R-:W3:Y:S01]  /*255a0*/  LDL.LU.64 R20, [R1+0x290] ;  /* 0x0002900001147983 */ /* 0x001ee20000300a00 */
[----:B------:R-:W3:Y:S02]  /*255b0*/  LDL.LU.64 R22, [R1+0x298] ;  /* 0x0002980001167983 */ /* 0x000ee40000300a00 */
[----:B------:R-:W4:Y:S02]  /*255c0*/  LDL.LU.64 R8, [R1+0x260] ;  /* 0x0002600001087983 */ /* 0x000f240000300a00 */
[----:B------:R-:W4:Y:S01]  /*255d0*/  LDL.LU.64 R10, [R1+0x268] ;  /* 0x00026800010a7983 */ /* 0x000f220000300a00 */
[C---:B--2---:R-:W-:Y:S08]  /*255e0*/  HMMA.16816.F32 R24, R4.reuse, R12, R24 ;  /* 0x0000000c0418723c */ /* 0x044ff00000001818 */
[----:B---3--:R-:W-:Y:S01]  /*255f0*/  HMMA.16816.F32 R16, R4, R16, R20 ;  /* 0x000000100410723c */ /* 0x008fe20000001814 */
[----:B----4-:R-:W-:Y:S01]  /*25600*/  STL.64 [R1+0x1118], R10 ;  /* 0x0011180a01007387 */ /* 0x010fe20000100a00 */
[----:B------:R0:W-:Y:S03]  /*25610*/  STL.64 [R1+0x1110], R8 ;  /* 0x0011100801007387 */ /* 0x0001e60000100a00 */
[----:B0-----:R-:W2:Y:S01]  /*25620*/  LDL.LU.64 R8, [R1+0x280] ;  /* 0x0002800001087983 */ /* 0x001ea20000300a00 */
[----:B------:R-:W2:Y:S09]  /*25630*/  LDL.LU.64 R10, [R1+0x288] ;  /* 0x00028800010a7983 */ /* 0x000eb20000300a00 */
[----:B------:R-:W-:Y:S02]  /*25640*/  STL.64 [R1+0x1048], R26 ;  /* 0x0010481a01007387 */ /* 0x000fe40000100a00 */
[----:B------:R0:W-:Y:S07]  /*25650*/  STL.64 [R1+0x1040], R24 ;  /* 0x0010401801007387 */ /* 0x0001ee0000100a00 */
[----:B------:R-:W-:-:S02]  /*25660*/  IMAD.MOV.U32 R12, RZ, RZ, R16 ;  /* 0x000000ffff0c7224 */ /* 0x000fc400078e0010 */
[----:B------:R-:W-:Y:S01]  /*25670*/  IMAD.MOV.U32 R13, RZ, RZ, R17 ;  /* 0x000000ffff0d7224 */ /* 0x000fe200078e0011 */
[----:B0-----:R-:W3:Y:S01]  /*25680*/  LDL.LU.64 R24, [R1+0x250] ;  /* 0x0002500001187983 */ /* 0x001ee20000300a00 */
[----:B------:R-:W3:Y:S02]  /*25690*/  LDL.LU.64 R26, [R1+0x258] ;  /* 0x00025800011a7983 */ /* 0x000ee40000300a00 */
[----:B------:R-:W2:Y:S02]  /*256a0*/  LDL.LU.64 R20, [R1+0x1130] ;  /* 0x0011300001147983 */ /* 0x000ea40000300a00 */
[----:B------:R0:W-:Y:S02]  /*256b0*/  STL.64 [R1+0x18], R18 ;  /* 0x0000181201007387 */ /* 0x0001e40000100a00 */
[----:B0-----:R-:W4:Y:S01]  /*256c0*/  LDL.LU.64 R18, [R1+0x1128] ;  /* 0x0011280001127983 */ /* 0x001f220000300a00 */
[----:B------:R-:W3:Y:S01]  /*256d0*/  LDL.LU.64 R16, [R1+0x1120] ;  /* 0x0011200001107983 */ /* 0x000ee20000300a00 */
[----:B--2---:R-:W-:Y:S02]  /*256e0*/  HMMA.16816.F32 R20, R4, R20, R8 ;  /* 0x000000140414723c */ /* 0x004fe40000001808 */
[----:B----4-:R-:W-:Y:S01]  /*256f0*/  STL.64 [R1+0x1c8], R18 ;  /* 0x0001c81201007387 */ /* 0x010fe20000100a00 */
[----:B---3--:R0:W-:Y:S03]  /*25700*/  STL.64 [R1+0x1058], R16 ;  /* 0x0010581001007387 */ /* 0x0081e60000100a00 */
[----:B0-----:R-:W2:Y:S01]  /*25710*/  LDL.LU R16, [R1+0x170] ;  /* 0x0001700001107983 */ /* 0x001ea20000300800 */
[----:B------:R-:W-:Y:S02]  /*25720*/  STL [R1+0xff0], R13 ;  /* 0x000ff00d01007387 */ /* 0x000fe40000100800 */
[----:B------:R-:W-:Y:S02]  /*25730*/  STL [R1+0xfec], R12 ;  /* 0x000fec0c01007387 */ /* 0x000fe40000100800 */
[----:B------:R-:W2:Y:S01]  /*25740*/  LDL.LU.64 R10, [R1+0x1118] ;  /* 0x00111800010a7983 */ /* 0x000ea20000300a00 */
[----:B------:R-:W2:Y:S11]  /*25750*/  LDL.LU.64 R8, [R1+0x1110] ;  /* 0x0011100001087983 */ /* 0x000eb60000300a00 */
[----:B------:R0:W-:Y:S02]  /*25760*/  STL.64 [R1+0xd0], R20 ;  /* 0x0000d01401007387 */ /* 0x0001e40000100a00 */
[----:B------:R-:W-:Y:S01]  /*25770*/  STL [R1+0xd8], R22 ;  /* 0x0000d81601007387 */ /* 0x000fe20000100800 */
[----:B0-----:R-:W3:Y:S01]  /*25780*/  LDL.LU.64 R20, [R1+0x1108] ;  /* 0x0011080001147983 */ /* 0x001ee20000300a00 */
[----:B------:R-:W-:-:S02]  /*25790*/  IMAD.MOV.U32 R17, RZ, RZ, R0 ;  /* 0x000000ffff117224 */ /* 0x000fc400078e0000 */
[----:B------:R-:W-:-:S05]  /*257a0*/  IMAD.MOV.U32 R0, RZ, RZ, R23 ;  /* 0x000000ffff007224 */ /* 0x000fca00078e0017 */
[----:B------:R-:W-:Y:S01]  /*257b0*/  STL [R1+0xfe8], R0 ;  /* 0x000fe80001007387 */ /* 0x000fe20000100800 */
[C---:B--2---:R-:W-:Y:S03]  /*257c0*/  HMMA.16816.F32 R16, R4.reuse, R16, R8 ;  /* 0x000000100410723c */ /* 0x044fe60000001808 */
[----:B------:R-:W2:Y:S01]  /*257d0*/  LDL.LU.64 R10, [R1+0x1100] ;  /* 0x00110000010a7983 */ /* 0x000ea20000300a00 */
[----:B------:R-:W4:Y:S11]  /*257e0*/  LDL.LU.64 R8, [R1+0x10f8] ;  /* 0x0010f80001087983 */ /* 0x000f360000300a00 */
[----:B------:R-:W-:Y:S08]  /*257f0*/  @!UPT UIADD3 URZ, URZ, URZ, URZ ;  /* 0x0000003f3f3ff290 */ /* 0x000ff0000fffe03f */
[----:B------:R-:W-:Y:S01]  /*25800*/  STL.64 [R1+0xc0], R16 ;  /* 0x0000c01001007387 */ /* 0x000fe20000100a00 */
[----:B------:R3:W-:Y:S02]  /*25810*/  STL.64 [R1+0xc8], R18 ;  /* 0x0000c81201007387 */ /* 0x0007e40000100a00 */
[----:B---3--:R-:W-:Y:S11]  /*25820*/  HMMA.16816.F32 R16, R4, R20, R24 ;  /* 0x000000140410723c */ /* 0x008ff60000001818 */
[----:B------:R-:W-:Y:S11]  /*25830*/  @!UPT UIADD3 URZ, URZ, URZ, URZ ;  /* 0x0000003f3f3ff290 */ /* 0x000ff6000fffe03f */
[----:B------:R-:W-:Y:S01]  /*25840*/  @!UPT UIADD3 URZ, URZ, URZ, URZ ;  /* 0x0000003f3f3ff290 */ /* 0x000fe2000fffe03f */
[----:B------:R0:W-:Y:S01]  /*25850*/  STL [R1+0xb4], R17 ;  /* 0x0000b41101007387 */ /* 0x0001e20000100800 */
[----:B------:R-:W-:Y:S02]  /*25860*/  IMAD.MOV.U32 R12, RZ, RZ, R16 ;  /* 0x000000ffff0c7224 */ /* 0x000fe400078e0010 */
[----:B------:R-:W-:Y:S02]  /*25870*/  STL [R1+0xb8], R18 ;  /* 0x0000b81201007387 */ /* 0x000fe40000100800 */
[----:B--2---:R-:W-:Y:S02]  /*25880*/  IMAD.MOV.U32 R24, RZ, RZ, R11 ;  /* 0x000000ffff187224 */ /* 0x004fe400078e000b */
[----:B------:R-:W-:Y:S02]  /*25890*/  IMAD.MOV.U32 R25, RZ, RZ, R10 ;  /* 0x000000ffff197224 */ /* 0x000fe400078e000a */
[----:B----4-:R-:W-:Y:S02]  /*258a0*/  IMAD.MOV.U32 R16, RZ, RZ, R9 ;  /* 0x000000ffff107224 */ /* 0x010fe400078e0009 */
[----:B0-----:R-:W-:Y:S01]  /*258b0*/  IMAD.MOV.U32 R17, RZ, RZ, R8 ;  /* 0x000000ffff117224 */ /* 0x001fe200078e0008 */
[----:B------:R-:W-:Y:S04]  /*258c0*/  STL.64 [R1+0x1060], R24 ;  /* 0x0010601801007387 */ /* 0x000fe80000100a00 */
[----:B------:R0:W-:Y:S02]  /*258d0*/  STL.64 [R1+0x1068], R16 ;  /* 0x0010681001007387 */ /* 0x0001e40000100a00 */
[----:B0-----:R-:W-:-:S02]  /*258e0*/  IMAD.MOV.U32 R16, RZ, RZ, R28 ;  /* 0x000000ffff107224 */ /* 0x001fc400078e001c */
[----:B------:R-:W-:Y:S01]  /*258f0*/  IMAD.MOV.U32 R17, RZ, RZ, R29 ;  /* 0x000000ffff117224 */ /* 0x000fe200078e001d */
[----:B------:R-:W2:Y:S01]  /*25900*/  LDL.LU R28, [R1+0x10f4] ;  /* 0x0010f400011c7983 */ /* 0x000ea20000300800 */
[----:B------:R-:W3:Y:S03]  /*25910*/  LDL.LU R29, [R1+0x10f0] ;  /* 0x0010f000011d7983 */ /* 0x000ee60000300800 */
[----:B------:R0:W-:Y:S02]  /*25920*/  STL.64 [R1+0x1080], R16 ;  /* 0x0010801001007387 */ /* 0x0001e40000100a00 */
[----:B0-----:R-:W-:Y:S02]  /*25930*/  IMAD.MOV.U32 R16, RZ, RZ, R14 ;  /* 0x000000ffff107224 */ /* 0x001fe400078e000e */
[----:B------:R-:W-:Y:S01]  /*25940*/  IMAD.MOV.U32 R17, RZ, RZ, R15 ;  /* 0x000000ffff117224 */ /* 0x000fe200078e000f */
[----:B------:R-:W4:Y:S01]  /*25950*/  LDL.LU R14, [R1+0x10ec] ;  /* 0x0010ec00010e7983 */ /* 0x000f220000300800 */
[----:B------:R-:W2:Y:S02]  /*25960*/  LDL.LU R15, [R1+0x10e8] ;  /* 0x0010e800010f7983 */ /* 0x000ea40000300800 */
[----:B------:R-:W2:Y:S02]  /*25970*/  LDL.LU.64 R8, [R1+0x220] ;  /* 0x0002200001087983 */ /* 0x000ea40000300a00 */
[----:B------:R-:W2:Y:S02]  /*25980*/  LDL.LU.64 R10, [R1+0x228] ;  /* 0x00022800010a7983 */ /* 0x000ea40000300a00 */
[----:B--2---:R-:W-:Y:S01]  /*25990*/  STL.64 [R1+0x10b0], R10 ;  /* 0x0010b00a01007387 */ /* 0x004fe20000100a00 */
[----:B------:R0:W-:Y:S03]  /*259a0*/  STL.64 [R1+0x10a8], R8 ;  /* 0x0010a80801007387 */ /* 0x0001e60000100a00 */
[----:B0-----:R-:W2:Y:S01]  /*259b0*/  LDL.LU R8, [R1+0x140] ;  /* 0x0001400001087983 */ /* 0x001ea20000300800 */
[----:B------:R-:W2:Y:S03]  /*259c0*/  LDL.LU R9, [R1+0x144] ;  /* 0x0001440001097983 */ /* 0x000ea60000300800 */
[----:B--2---:R4:W-:Y:S02]  /*259d0*/  STL.64 [R1+0x10c8], R8 ;  /* 0x0010c80801007387 */ /* 0x0049e40000100a00 */
[----:B----4-:R-:W-:-:S02]  /*259e0*/  IMAD.MOV.U32 R8, RZ, RZ, R14 ;  /* 0x000000ffff087224 */ /* 0x010fc400078e000e */
[----:B------:R-:W-:Y:S01]  /*259f0*/  IMAD.MOV.U32 R9, RZ, RZ, R15 ;  /* 0x000000ffff097224 */ /* 0x000fe200078e000f */
[----:B------:R-:W2:Y:S01]  /*25a00*/  LDL.LU R14, [R1+0x10e4] ;  /* 0x0010e400010e7983 */ /* 0x000ea20000300800 */
[----:B------:R-:W2:Y:S02]  /*25a10*/  LDL.LU R15, [R1+0x10e0] ;  /* 0x0010e000010f7983 */ /* 0x000ea40000300800 */
[----:B------:R-:W4:Y:S02]  /*25a20*/  LDL.LU.64 R24, [R1+0x210] ;  /* 0x0002100001187983 */ /* 0x000f240000300a00 */
[----:B------:R-:W2:Y:S02]  /*25a30*/  LDL.LU.64 R26, [R1+0x218] ;  /* 0x00021800011a7983 */ /* 0x000ea40000300a00 */
[----:B--2---:R-:W-:Y:S01]  /*25a40*/  STL.64 [R1+0x10c0], R26 ;  /* 0x0010c01a01007387 */ /* 0x004fe20000100a00 */
[----:B----4-:R0:W-:Y:S03]  /*25a50*/  STL.64 [R1+0x10b8], R24 ;  /* 0x0010b81801007387 */ /* 0x0101e60000100a00 */
[----:B0-----:R-:W2:Y:S01]  /*25a60*/  LDL.LU.64 R24, [R1+0x230] ;  /* 0x0002300001187983 */ /* 0x001ea20000300a00 */
[----:B------:R-:W4:Y:S03]  /*25a70*/  LDL.LU.64 R26, [R1+0x238] ;  /* 0x00023800011a7983 */ /* 0x000f260000300a00 */
[----:B----4-:R-:W-:Y:S01]  /*25a80*/  STL.64 [R1+0x10d8], R26 ;  /* 0x0010d81a01007387 */ /* 0x010fe20000100a00 */
[----:B--2---:R0:W-:Y:S03]  /*25a90*/  STL.64 [R1+0x10d0], R24 ;  /* 0x0010d01801007387 */ /* 0x0041e60000100a00 */
[----:B0-----:R-:W2:Y:S01]  /*25aa0*/  LDL.LU.64 R24, [R1+0x240] ;  /* 0x0002400001187983 */ /* 0x001ea20000300a00 */
[----:B------:R-:W2:Y:S02]  /*25ab0*/  LDL.LU.64 R26, [R1+0x248] ;  /* 0x00024800011a7983 */ /* 0x000ea40000300a00 */
[----:B------:R-:W-:-:S02]  /*25ac0*/  IMAD.MOV.U32 R0, RZ, RZ, R19 ;  /* 0x000000ffff007224 */ /* 0x000fc400078e0013 */
[----:B------:R-:W-:Y:S03]  /*25ad0*/  STL.64 [R1+0x1098], R16 ;  /* 0x0010981001007387 */ /* 0x000fe60000100a00 */
[----:B------:R-:W-:Y:S01]  /*25ae0*/  STL [R1+0xff8], R0 ;  /* 0x000ff80001007387 */ /* 0x000fe20000100800 */
[----:B------:R-:W-:Y:S01]  /*25af0*/  STL [R1+0xff4], R12 ;  /* 0x000ff40c01007387 */ /* 0x000fe20000100800 */
[----:B--2---:R-:W-:Y:S02]  /*25b00*/  HMMA.16816.F32 R8, R4, R8, R24 ;  /* 0x000000080408723c */ /* 0x004fe40000001818 */
[----:B------:R-:W2:Y:S01]  /*25b10*/  LDL.LU.64 R26, [R1+0x10d8] ;  /* 0x0010d800011a7983 */ /* 0x000ea20000300a00 */
[----:B------:R-:W2:Y:S11]  /*25b20*/  LDL.LU.64 R24, [R1+0x10d0] ;  /* 0x0010d00001187983 */ /* 0x000eb60000300a00 */
[----:B------:R-:W-:Y:S09]  /*25b30*/  @!UPT UIADD3 URZ, URZ, URZ, URZ ;  /* 0x0000003f3f3ff290 */ /* 0x000ff2000fffe03f */
[----:B------:R0:W-:Y:S01]  /*25b40*/  STL.64 [R1+0xa0], R8 ;  /* 0x0000a00801007387 */ /* 0x0001e20000100a00 */
[----:B------:R2:W-:Y:S03]  /*25b50*/  STL [R1+0xa8], R10 ;  /* 0x0000a80a01007387 */ /* 0x0005e60000100800 */
[----:B0-----:R-:W2:Y:S01]  /*25b60*/  LDL.LU.64 R8, [R1+0x10c8] ;  /* 0x0010c80001087983 */ /* 0x001ea20000300a00 */
[----:B------:R-:W-:-:S05]  /*25b70*/  IMAD.MOV.U32 R13, RZ, RZ, R11 ;  /* 0x000000ffff0d7224 */ /* 0x000fca00078e000b */
[----:B------:R-:W-:Y:S01]  /*25b80*/  STL [R1+0xffc], R13 ;  /* 0x000ffc0d01007387 */ /* 0x000fe20000100800 */
[----:B--2---:R-:W-:Y:S03]  /*25b90*/  HMMA.16816.F32 R8, R4, R8, R24 ;  /* 0x000000080408723c */ /* 0x004fe60000001818 */
[----:B------:R-:W2:Y:S01]  /*25ba0*/  LDL.LU.64 R26, [R1+0x10c0] ;  /* 0x0010c000011a7983 */ /* 0x000ea20000300a00 */
[----:B------:R-:W2:Y:S11]  /*25bb0*/  LDL.LU.64 R24, [R1+0x10b8] ;  /* 0x0010b80001187983 */ /* 0x000eb60000300a00 */
[----:B------:R-:W-:Y:S08]  /*25bc0*/  @!UPT UIADD3 URZ, URZ, URZ, URZ ;  /* 0x0000003f3f3ff290 */ /* 0x000ff0000fffe03f */
[----:B------:R0:W-:Y:S01]  /*25bd0*/  STL.64 [R1+0x90], R8 ;  /* 0x0000900801007387 */ /* 0x0001e20000100a00 */
[----:B------:R-:W-:Y:S02]  /*25be0*/  IMAD.MOV.U32 R0, RZ, RZ, R10 ;  /* 0x000000ffff007224 */ /* 0x000fe400078e000a */
[----:B------:R-:W-:Y:S02]  /*25bf0*/  IMAD.MOV.U32 R12, RZ, RZ, R11 ;  /* 0x000000ffff0c7224 */ /* 0x000fe400078e000b */
[----:B------:R-:W4:Y:S04]  /*25c00*/  LDL.LU.64 R10, [R1+0x10b0] ;  /* 0x0010b000010a7983 */ /* 0x000f280000300a00 */
[----:B0-----:R-:W4:Y:S01]  /*25c10*/  LDL.LU.64 R8, [R1+0x10a8] ;  /* 0x0010a80001087983 */ /* 0x001f220000300a00 */
[----:B---3--:R-:W-:-:S02]  /*25c20*/  IMAD.MOV.U32 R16, RZ, RZ, R29 ;  /* 0x000000ffff107224 */ /* 0x008fc400078e001d */
[----:B------:R-:W-:Y:S02]  /*25c30*/  IMAD.MOV.U32 R17, RZ, RZ, R28 ;  /* 0x000000ffff117224 */ /* 0x000fe400078e001c */
[----:B------:R-:W-:Y:S01]  /*25c40*/  STL [R1+0x1004], R12 ;  /* 0x0010040c01007387 */ /* 0x000fe20000100800 */
[----:B------:R-:W-:Y:S04]  /*25c50*/  STL [R1+0x1000], R0 ;  /* 0x0010000001007387 */ /* 0x000fe80000100800 */
[C---:B----4-:R-:W-:Y:S01]  /*25c60*/  HMMA.16816.F32 R16, R4.reuse, R16, R8 ;  /* 0x000000100410723c */ /* 0x050fe20000001808 */
[----:B------:R-:W2:Y:S11]  /*25c70*/  LDL.LU.64 R8, [R1+0x10a0] ;  /* 0x0010a00001087983 */ /* 0x000eb60000300a00 */
[----:B------:R-:W-:Y:S11]  /*25c80*/  @!UPT UIADD3 URZ, URZ, URZ, URZ ;  /* 0x0000003f3f3ff290 */ /* 0x000ff6000fffe03f */
[----:B------:R-:W-:Y:S01]  /*25c90*/  @!UPT UIADD3 URZ, URZ, URZ, URZ ;  /* 0x0000003f3f3ff290 */ /* 0x000fe2000fffe03f */
[----:B------:R-:W-:Y:S01]  /*25ca0*/  IMAD.MOV.U32 R13, RZ, RZ, R19 ;  /* 0x000000ffff0d7224 */ /* 0x000fe200078e0013 */
[----:B------:R0:W-:Y:S01]  /*25cb0*/  STL.64 [R1+0x80], R16 ;  /* 0x0000801001007387 */ /* 0x0001e20000100a00 */
[----:B------:R1:W-:Y:S03]  /*25cc0*/  STL [R1+0x88], R18 ;  /* 0x0000881201007387 */ /* 0x0003e60000100800 */
[----:B------:R-:W-:Y:S01]  /*25cd0*/  STL [R1+0x1008], R13 ;  /* 0x0010080d01007387 */ /* 0x000fe20000100800 */
[----:B--2---:R-:W-:Y:S11]  /*25ce0*/  HMMA.16816.F32 R8, R4, R8, R24 ;  /* 0x000000080408723c */ /* 0x004ff60000001818 */
[----:B------:R-:W-:Y:S11]  /*25cf0*/  @!UPT UIADD3 URZ, URZ, URZ, URZ ;  /* 0x0000003f3f3ff290 */ /* 0x000ff6000fffe03f */
[----:B------:R-:W-:Y:S01]  /*25d00*/  @!UPT UIADD3 URZ, URZ, URZ, URZ ;  /* 0x0000003f3f3ff290 */ /* 0x000fe2000fffe03f */
[----:B------:R-:W-:Y:S01]  /*25d10*/  STL.64 [R1+0x70], R8 ;  /* 0x0000700801007387 */ /* 0x000fe20000100a00 */
[----:B0-----:R-:W2:Y:S02]  /*25d20*/  LDL.LU.64 R16, [R1+0x200] ;  /* 0x0002000001107983 */ /* 0x001ea40000300a00 */
[----:B-1----:R-:W2:Y:S02]  /*25d30*/  LDL.LU.64 R18, [R1+0x208] ;  /* 0x0002080001127983 */ /* 0x002ea40000300a00 */
[----:B------:R-:W3:Y:S01]  /*25d40*/  LDL.LU.64 R24, [R1+0x1d0] ;  /* 0x0001d00001187983 */ /* 0x000ee20000300a00 */
[----:B------:R-:W4:Y:S04]  /*25d50*/  LDL.LU.64 R26, [R1+0x1d8] ;  /* 0x0001d800011a7983 */ /* 0x000f280000300a00 */
[----:B----4-:R-:W-:Y:S01]  /*25d60*/  STL.64 [R1+0x1078], R26 ;  /* 0x0010781a01007387 */ /* 0x010fe20000100a00 */
[----:B---3--:R0:W-:Y:S03]  /*25d70*/  STL.64 [R1+0x1070], R24 ;  /* 0x0010701801007387 */ /* 0x0081e60000100a00 */
[----:B0-----:R-:W3:Y:S01]  /*25d80*/  LDL.LU.64 R24, [R1+0x1e0] ;  /* 0x0001e00001187983 */ /* 0x001ee20000300a00 */
[----:B------:R-:W4:Y:S02]  /*25d90*/  LDL.LU.64 R26, [R1+0x1e8] ;  /* 0x0001e800011a7983 */ /* 0x000f240000300a00 */
[----:B------:R-:W-:-:S02]  /*25da0*/  IMAD.MOV.U32 R20, RZ, RZ, R3 ;  /* 0x000000ffff147224 */ /* 0x000fc400078e0003 */
[----:B------:R-:W-:Y:S02]  /*25db0*/  IMAD.MOV.U32 R21, RZ, RZ, R2 ;  /* 0x000000ffff157224 */ /* 0x000fe400078e0002 */
[----:B------:R-:W-:Y:S02]  /*25dc0*/  IMAD.MOV.U32 R0, RZ, RZ, R11 ;  /* 0x000000ffff007224 */ /* 0x000fe400078e000b */
[----:B------:R-:W-:-:S03]  /*25dd0*/  IMAD.MOV.U32 R12, RZ, RZ, R10 ;  /* 0x000000ffff0c7224 */ /* 0x000fc600078e000a */
[C---:B--2---:R-:W-:Y:S01]  /*25de0*/  HMMA.16816.F32 R20, R4.reuse, R20, R16 ;  /* 0x000000140414723c */ /* 0x044fe20000001810 */
[----:B----4-:R-:W-:Y:S01]  /*25df0*/  STL.64 [R1+0x1090], R26 ;  /* 0x0010901a01007387 */ /* 0x010fe20000100a00 */
[----:B---3--:R0:W-:Y:S03]  /*25e00*/  STL.64 [R1+0x1088], R24 ;  /* 0x0010881801007387 */ /* 0x0081e60000100a00 */
[----:B0-----:R-:W2:Y:S01]  /*25e10*/  LDL.LU.64 R24, [R1+0x1f0] ;  /* 0x0001f00001187983 */ /* 0x001ea20000300a00 */
[----:B------:R-:W2:Y:S02]  /*25e20*/  LDL.LU.64 R26, [R1+0x1f8] ;  /* 0x0001f800011a7983 */ /* 0x000ea40000300a00 */
[----:B------:R-:W3:Y:S02]  /*25e30*/  LDL.LU.64 R8, [R1+0x190] ;  /* 0x0001900001087983 */ /* 0x000ee40000300a00 */
[----:B------:R-:W3:Y:S01]  /*25e40*/  LDL.LU.64 R10, [R1+0x198] ;  /* 0x00019800010a7983 */ /* 0x000ee20000300a00 */
[----:B------:R-:W-:Y:S01]  /*25e50*/  STL [R1+0x1010], R0 ;  /* 0x0010100001007387 */ /* 0x000fe20000100800 */
[----:B------:R-:W-:Y:S02]  /*25e60*/  STL [R1+0x100c], R12 ;  /* 0x00100c0c01007387 */ /* 0x000fe40000100800 */
[----:B------:R-:W2:Y:S10]  /*25e70*/  LDL.LU.64 R16, [R1+0x1098] ;  /* 0x0010980001107983 */ /* 0x000eb40000300a00 */
[----:B------:R-:W-:Y:S01]  /*25e80*/  IMAD.MOV.U32 R13, RZ, RZ, R23 ;  /* 0x000000ffff0d7224 */ /* 0x000fe200078e0017 */
[----:B------:R0:W-:Y:S01]  /*25e90*/  STL.64 [R1+0x60], R20 ;  /* 0x0000601401007387 */ /* 0x0001e20000100a00 */
[----:B------:R1:W-:Y:S03]  /*25ea0*/  STL [R1+0x68], R22 ;  /* 0x0000681601007387 */ /* 0x0003e60000100800 */
[----:B0-----:R-:W4:Y:S01]  /*25eb0*/  LDL.LU.64 R20, [R1+0x1b0] ;  /* 0x0001b00001147983 */ /* 0x001f220000300a00 */
[----:B-1----:R-:W4:Y:S02]  /*25ec0*/  LDL.LU.64 R22, [R1+0x1b8] ;  /* 0x0001b80001167983 */ /* 0x002f240000300a00 */
[----:B------:R-:W-:Y:S01]  /*25ed0*/  STL [R1+0x1014], R13 ;  /* 0x0010140d01007387 */ /* 0x000fe20000100800 */
[----:B--2---:R-:W-:Y:S01]  /*25ee0*/  HMMA.16816.F32 R16, R4, R16, R24 ;  /* 0x000000100410723c */ /* 0x004fe20000001818 */
[----:B------:R-:W2:Y:S01]  /*25ef0*/  LDL.LU.64 R26, [R1+0x1090] ;  /* 0x00109000011a7983 */ /* 0x000ea20000300a00 */
[----:B------:R-:W2:Y:S11]  /*25f00*/  LDL.LU.64 R24, [R1+0x1088] ;  /* 0x0010880001187983 */ /* 0x000eb60000300a00 */
[----:B------:R-:W-:Y:S10]  /*25f10*/  @!UPT UIADD3 URZ, URZ, URZ, URZ ;  /* 0x0000003f3f3ff290 */ /* 0x000ff4000fffe03f */
[----:B------:R0:W-:Y:S04]  /*25f20*/  STL.64 [R1+0x50], R16 ;  /* 0x0000501001007387 */ /* 0x0001e80000100a00 */
[----:B0-----:R-:W2:Y:S01]  /*25f30*/  LDL.LU.64 R16, [R1+0x1080] ;  /* 0x0010800001107983 */ /* 0x001ea20000300a00 */
[----:B------:R-:W-:Y:S02]  /*25f40*/  IMAD.MOV.U32 R0, RZ, RZ, R18 ;  /* 0x000000ffff007224 */ /* 0x000fe400078e0012 */
[----:B------:R-:W-:-:S05]  /*25f50*/  IMAD.MOV.U32 R12, RZ, RZ, R19 ;  /* 0x000000ffff0c7224 */ /* 0x000fca00078e0013 */
[----:B------:R-:W-:Y:S01]  /*25f60*/  STL [R1+0x101c], R12 ;  /* 0x00101c0c01007387 */ /* 0x000fe20000100800 */
[----:B------:R-:W-:Y:S01]  /*25f70*/  STL [R1+0x1018], R0 ;  /* 0x0010180001007387 */ /* 0x000fe20000100800 */
[C---:B--2---:R-:W-:Y:S02]  /*25f80*/  HMMA.16816.F32 R16, R4.reuse, R16, R24 ;  /* 0x000000100410723c */ /* 0x044fe40000001818 */
[----:B------:R-:W2:Y:S01]  /*25f90*/  LDL.LU.64 R26, [R1+0x1078] ;  /* 0x00107800011a7983 */ /* 0x000ea20000300a00 */
[----:B------:R-:W2:Y:S11]  /*25fa0*/  LDL.LU.64 R24, [R1+0x1070] ;  /* 0x0010700001187983 */ /* 0x000eb60000300a00 */
[----:B------:R-:W-:Y:S09]  /*25fb0*/  @!UPT UIADD3 URZ, URZ, URZ, URZ ;  /* 0x0000003f3f3ff290 */ /* 0x000ff2000fffe03f */
[----:B------:R0:W-:Y:S01]  /*25fc0*/  STL.64 [R1+0x40], R16 ;  /* 0x0000401001007387 */ /* 0x0001e20000100a00 */
[----:B------:R2:W-:Y:S03]  /*25fd0*/  STL [R1+0x48], R18 ;  /* 0x0000481201007387 */ /* 0x0005e60000100800 */
[----:B0-----:R-:W2:Y:S01]  /*25fe0*/  LDL.LU.64 R16, [R1+0x1068] ;  /* 0x0010680001107983 */ /* 0x001ea20000300a00 */
[----:B------:R-:W-:Y:S02]  /*25ff0*/  IMAD.MOV.U32 R13, RZ, RZ, R19 ;  /* 0x000000ffff0d7224 */ /* 0x000fe400078e0013 */
[C---:B--2---:R-:W-:Y:S01]  /*26000*/  HMMA.16816.F32 R16, R4.reuse, R16, R24 ;  /* 0x000000100410723c */ /* 0x044fe20000001818 */
[----:B------:R-:W3:Y:S11]  /*26010*/  LDL.LU.64 R24, [R1+0x1060] ;  /* 0x0010600001187983 */ /* 0x000ef60000300a00 */
[----:B------:R-:W-:Y:S11]  /*26020*/  @!UPT UIADD3 URZ, URZ, URZ, URZ ;  /* 0x0000003f3f3ff290 */ /* 0x000ff6000fffe03f */
[----:B------:R0:W-:Y:S04]  /*26030*/  STL.64 [R1+0x30], R16 ;  /* 0x0000301001007387 */ /* 0x0001e80000100a00 */
[----:B0-----:R-:W4:Y:S01]  /*26040*/  LDL.LU.64 R16, [R1+0x1058] ;  /* 0x0010580001107983 */ /* 0x001f220000300a00 */
[----:B------:R-:W-:Y:S02]  /*26050*/  IMAD.MOV.U32 R12, RZ, RZ, R18 ;  /* 0x000000ffff0c7224 */ /* 0x000fe400078e0012 */
[----:B------:R-:W-:Y:S01]  /*26060*/  IMAD.MOV.U32 R0, RZ, RZ, R19 ;  /* 0x000000ffff007224 */ /* 0x000fe200078e0013 */
[C---:B---3--:R-:W-:Y:S01]  /*26070*/  HMMA.16816.F32 R24, R4.reuse, R24, R8 ;  /* 0x000000180418723c */ /* 0x048fe20000001808 */
[----:B------:R-:W2:Y:S11]  /*26080*/  LDL.LU.64 R10, [R1+0x1050] ;  /* 0x00105000010a7983 */ /* 0x000eb60000300a00 */
[----:B------:R-:W-:Y:S11]  /*26090*/  @!UPT UIADD3 URZ, URZ, URZ, URZ ;  /* 0x0000003f3f3ff290 */ /* 0x000ff6000fffe03f */
[----:B------:R-:W-:Y:S01]  /*260a0*/  @!UPT UIADD3 URZ, URZ, URZ, URZ ;  /* 0x0000003f3f3ff290 */ /* 0x000fe2000fffe03f */
[----:B------:R-:W-:Y:S02]  /*260b0*/  IMAD.MOV.U32 R3, RZ, RZ, R26 ;  /* 0x000000ffff037224 */ /* 0x000fe400078e001a */
[----:B------:R-:W-:Y:S02]  /*260c0*/  IMAD.MOV.U32 R2, RZ, RZ, R27 ;  /* 0x000000ffff027224 */ /* 0x000fe400078e001b */
[----:B------:R-:W-:Y:S02]  /*260d0*/  IMAD.MOV.U32 R9, RZ, RZ, R24 ;  /* 0x000000ffff097224 */ /* 0x000fe400078e0018 */
[----:B------:R-:W-:Y:S01]  /*260e0*/  IMAD.MOV.U32 R8, RZ, RZ, R25 ;  /* 0x000000ffff087224 */ /* 0x000fe200078e0019 */
[----:B------:R-:W3:Y:S01]  /*260f0*/  LDL.LU.64 R26, [R1+0x1048] ;  /* 0x00104800011a7983 */ /* 0x000ee20000300a00 */
[----:B------:R-:W3:Y:S01]  /*26100*/  LDL.LU.64 R24, [R1+0x1040] ;  /* 0x0010400001187983 */ /* 0x000ee20000300a00 */
[----:B----4-:R-:W-:Y:S02]  /*26110*/  HMMA.16816.F32 R4, R4, R16, R20 ;  /* 0x000000100404723c */ /* 0x010fe40000001814 */
[----:B------:R-:W2:Y:S01]  /*26120*/  LDL.LU.64 R22, [R1+0x1038] ;  /* 0x0010380001167983 */ /* 0x000ea20000300a00 */
[----:B------:R-:W2:Y:S02]  /*26130*/  LDL.LU.64 R20, [R1+0x1030] ;  /* 0x0010300001147983 */ /* 0x000ea40000300a00 */
[----:B------:R-:W2:Y:S02]  /*26140*/  LDL.LU.64 R18, [R1+0x1028] ;  /* 0x0010280001127983 */ /* 0x000ea40000300a00 */
[----:B------:R-:W2:Y:S11]  /*26150*/  LDL.LU.64 R16, [R1+0x1020] ;  /* 0x0010200001107983 */ /* 0x000eb60000300a00 */
[----:B------:R-:W-:Y:S05]  /*26160*/  @!UPT UIADD3 URZ, URZ, URZ, URZ ;  /* 0x0000003f3f3ff290 */ /* 0x000fea000fffe03f */
[----:B------:R-:W-:Y:S01]  /*26170*/  STL.64 [R1], R4 ;  /* 0x0000000401007387 */ /* 0x000fe20000100a00 */
[----:B------:R-:W-:Y:S02]  /*26180*/  IMAD.MOV.U32 R29, RZ, RZ, R7 ;  /* 0x000000ffff1d7224 */ /* 0x000fe400078e0007 */
[----:B------:R-:W4:Y:S01]  /*26190*/  LDL R7, [R1+0x278] ;  /* 0x0002780001077983 */ /* 0x000f220000100800 */
[C---:B--2---:R-:W-:Y:S11]  /*261a0*/  HMMA.16816.F32 R16, R20.reuse, R10, R16 ;  /* 0x0000000a1410723c */ /* 0x044ff60000001810 */
[----:B------:R-:W-:Y:S11]  /*261b0*/  @!UPT UIADD3 URZ, URZ, URZ, URZ ;  /* 0x0000003f3f3ff290 */ /* 0x000ff6000fffe03f */
[----:B------:R-:W-:Y:S01]  /*261c0*/  @!UPT UIADD3 URZ, URZ, URZ, URZ ;  /* 0x0000003f3f3ff290 */ /* 0x000fe2000fffe03f */
[----:B------:R0:W-:Y:S01]  /*261d0*/  STL.64 [R1+0xea8], R18 ;  /* 0x000ea81201007387 */ /* 0x0001e20000100a00 */
[----:B------:R-:W-:Y:S03]  /*261e0*/  STL.64 [R1+0xea0], R16 ;  /* 0x000ea01001007387 */ /* 0x000fe60000100a00 */
[----:B0-----:R-:W2:Y:S01]  /*261f0*/  LDL.LU R18, [R1+0x1c8] ;  /* 0x0001c80001127983 */ /* 0x001ea20000300800 */
[----:B------:R-:W2:Y:S01]  /*26200*/  LDL.LU R19, [R1+0x1cc] ;  /* 0x0001cc0001137983 */ /* 0x000ea20000300800 */
[----:B---3--:R-:W-:Y:S02]  /*26210*/  HMMA.16816.F32 R24, R20, R14, R24 ;  /* 0x0000000e1418723c */ /* 0x008fe40000001818 */
[----:B--2---:R0:W-:Y:S04]  /*26220*/  STL.64 [R1+0xec0], R18 ;  /* 0x000ec01201007387 */ /* 0x0041e80000100a00 */
[----:B0-----:R-:W2:Y:S01]  /*26230*/  LDL.LU R18, [R1+0x1a8] ;  /* 0x0001a80001127983 */ /* 0x001ea20000300800 */
[----:B------:R-:W2:Y:S03]  /*26240*/  LDL.LU R19, [R1+0x1ac] ;  /* 0x0001ac0001137983 */ /* 0x000ea60000300800 */
[----:B--2---:R0:W-:Y:S01]  /*26250*/  STL.64 [R1+0xed8], R18 ;  /* 0x000ed81201007387 */ /* 0x0041e20000100a00 */
[----:B------:R-:W-:Y:S02]  /*26260*/  STL.64 [R1+0xfe0], R22 ;  /* 0x000fe01601007387 */ /* 0x000fe40000100a00 */
[----:B------:R-:W-:Y:S10]  /*26270*/  STL.64 [R1+0xfd8], R20 ;  /* 0x000fd81401007387 */ /* 0x000ff40000100a00 */
[----:B------:R-:W-:Y:S01]  /*26280*/  STL.64 [R1+0xe98], R26 ;  /* 0x000e981a01007387 */ /* 0x000fe20000100a00 */
[----:B------:R-:W-:Y:S01]  /*26290*/  STL.64 [R1+0xe90], R24 ;  /* 0x000e901801007387 */ /* 0x000fe20000100a00 */
[----:B------:R-:W2:Y:S02]  /*262a0*/  LDL.LU R14, [R1+0xe8] ;  /* 0x0000e800010e7983 */ /* 0x000ea40000300800 */
[----:B------:R-:W2:Y:S02]  /*262b0*/  LDL.LU R15, [R1+0xec] ;  /* 0x0000ec00010f7983 */ /* 0x000ea40000300800 */
[----:B--2---:R1:W-:Y:S01]  /*262c0*/  STL.64 [R1+0xee0], R14 ;  /* 0x000ee00e01007387 */ /* 0x0043e20000100a00 */
[----:B------:R-:W2:Y:S02]  /*262d0*/  LDL.LU R16, [R1+0x30] ;  /* 0x0000300001107983 */ /* 0x000ea40000300800 */
[----:B------:R-:W2:Y:S02]  /*262e0*/  LDL.LU R17, [R1+0x34] ;  /* 0x0000340001117983 */ /* 0x000ea40000300800 */
[----:B0-----:R-:W-:-:S02]  /*262f0*/  IMAD.MOV.U32 R18, RZ, RZ, R12 ;  /* 0x000000ffff127224 */ /* 0x001fc400078e000c */
[----:B------:R-:W-:Y:S01]  /*26300*/  IMAD.MOV.U32 R19, RZ, RZ, R0 ;  /* 0x000000ffff137224 */ /* 0x000fe200078e0000 */
[----:B------:R-:W3:Y:S01]  /*26310*/  LDL.LU R12, [R1+0x101c] ;  /* 0x00101c00010c7983 */ /* 0x000ee20000300800 */
[----:B------:R-:W3:Y:S03]  /*26320*/  LDL.LU R0, [R1+0x1018] ;  /* 0x0010180001007983 */ /* 0x000ee60000300800 */
[----:B------:R-:W-:Y:S04]  /*26330*/  STL.64 [R1+0xef0], R18 ;  /* 0x000ef01201007387 */ /* 0x000fe80000100a00 */
[----:B--2---:R-:W-:Y:S01]  /*26340*/  STL.64 [R1+0xee8], R16 ;  /* 0x000ee81001007387 */ /* 0x004fe20000100a00 */
[----:B-1----:R-:W2:Y:S02]  /*26350*/  LDL.LU R14, [R1+0xf8] ;  /* 0x0000f800010e7983 */ /* 0x002ea40000300800 */
[----:B------:R-:W2:Y:S02]  /*26360*/  LDL.LU R15, [R1+0xfc] ;  /* 0x0000fc00010f7983 */ /* 0x000ea40000300800 */
[----:B--2---:R0:W-:Y:S04]  /*26370*/  STL.64 [R1+0xef8], R14 ;  /* 0x000ef80e01007387 */ /* 0x0041e80000100a00 */
[----:B0-----:R-:W2:Y:S01]  /*26380*/  LDL.LU R14, [R1+0x108] ;  /* 0x00010800010e7983 */ /* 0x001ea20000300800 */
[----:B------:R-:W2:Y:S02]  /*26390*/  LDL.LU R15, [R1+0x10c] ;  /* 0x00010c00010f7983 */ /* 0x000ea40000300800 */
[----:B------:R-:W-:Y:S01]  /*263a0*/  IMAD.MOV.U32 R19, RZ, RZ, R13 ;  /* 0x000000ffff137224 */ /* 0x000fe200078e000d */
[----:B--2---:R0:W-:Y:S01]  /*263b0*/  STL.64 [R1+0xf10], R14 ;  /* 0x000f100e01007387 */ /* 0x0041e20000100a00 */
[----:B------:R-:W2:Y:S02]  /*263c0*/  LDL.LU R16, [R1+0x40] ;  /* 0x0000400001107983 */ /* 0x000ea40000300800 */
[----:B------:R-:W2:Y:S02]  /*263d0*/  LDL.LU R17, [R1+0x44] ;  /* 0x0000440001117983 */ /* 0x000ea40000300800 */
[----:B------:R-:W2:Y:S01]  /*263e0*/  LDL.LU R18, [R1+0x48] ;  /* 0x0000480001127983 */ /* 0x000ea20000300800 */
[----:B------:R-:W2:Y:S04]  /*263f0*/  LDL.LU R13, [R1+0x1014] ;  /* 0x00101400010d7983 */ /* 0x000ea80000300800 */
[----:B0-----:R-:W2:Y:S01]  /*26400*/  LDL.LU R14, [R1+0x118] ;  /* 0x00011800010e7983 */ /* 0x001ea20000300800 */
[----:B------:R-:W2:Y:S03]  /*26410*/  LDL.LU R15, [R1+0x11c] ;  /* 0x00011c00010f7983 */ /* 0x000ea60000300800 */
[----:B--2---:R-:W-:Y:S01]  /*26420*/  STL.64 [R1+0xf28], R14 ;  /* 0x000f280e01007387 */ /* 0x004fe20000100a00 */
[----:B------:R3:W-:Y:S02]  /*26430*/  STL.64 [R1+0xf08], R18 ;  /* 0x000f081201007387 */ /* 0x0007e40000100a00 */
[----:B------:R0:W-:Y:S02]  /*26440*/  STL.64 [R1+0xf00], R16 ;  /* 0x000f001001007387 */ /* 0x0001e40000100a00 */
[----:B---3--:R-:W-:Y:S01]  /*26450*/  IMAD.MOV.U32 R18, RZ, RZ, R0 ;  /* 0x000000ffff127224 */ /* 0x008fe200078e0000 */
[----:B0-----:R-:W2:Y:S01]  /*26460*/  LDL.LU R16, [R1+0x50] ;  /* 0x0000500001107983 */ /* 0x001ea20000300800 */
[----:B------:R-:W2:Y:S02]  /*26470*/  LDL.LU R17, [R1+0x54] ;  /* 0x0000540001117983 */ /* 0x000ea40000300800 */
[----:B------:R-:W3:Y:S02]  /*26480*/  LDL.LU R0, [R1+0x1010] ;  /* 0x0010100001007983 */ /* 0x000ee40000300800 */
[----:B------:R-:W-:-:S02]  /*26490*/  IMAD.MOV.U32 R19, RZ, RZ, R12 ;  /* 0x000000ffff137224 */ /* 0x000fc400078e000c */
[----:B------:R-:W2:Y:S01]  /*264a0*/  LDL.LU R12, [R1+0x100c] ;  /* 0x00100c00010c7983 */ /* 0x000ea20000300800 */
[----:B------:R-:W2:Y:S02]  /*264b0*/  LDL.LU R14, [R1+0x128] ;  /* 0x00012800010e7983 */ /* 0x000ea40000300800 */
[----:B------:R-:W2:Y:S02]  /*264c0*/  LDL.LU R15, [R1+0x12c] ;  /* 0x00012c00010f7983 */ /* 0x000ea40000300800 */
[----:B--2---:R-:W-:Y:S01]  /*264d0*/  STL.64 [R1+0xf40], R14 ;  /* 0x000f400e01007387 */ /* 0x004fe20000100a00 */
[----:B------:R-:W-:Y:S02]  /*264e0*/  STL.64 [R1+0xf20], R18 ;  /* 0x000f201201007387 */ /* 0x000fe40000100a00 */
[----:B------:R0:W-:Y:S02]  /*264f0*/  STL.64 [R1+0xf18], R16 ;  /* 0x000f181001007387 */ /* 0x0001e40000100a00 */
[----:B0-----:R-:W2:Y:S01]  /*26500*/  LDL.LU R16, [R1+0x60] ;  /* 0x0000600001107983 */ /* 0x001ea20000300800 */
[----:B------:R-:W2:Y:S02]  /*26510*/  LDL.LU R17, [R1+0x64] ;  /* 0x0000640001117983 */ /* 0x000ea40000300800 */
[----:B------:R-:W2:Y:S02]  /*26520*/  LDL.LU R18, [R1+0x68] ;  /* 0x0000680001127983 */ /* 0x000ea40000300800 */
[----:B------:R-:W-:-:S02]  /*26530*/  IMAD.MOV.U32 R19, RZ, RZ, R13 ;  /* 0x000000ffff137224 */ /* 0x000fc400078e000d */
[----:B------:R-:W2:Y:S01]  /*26540*/  LDL.LU R13, [R1+0x1008] ;  /* 0x00100800010d7983 */ /* 0x000ea20000300800 */
[----:B------:R-:W2:Y:S02]  /*26550*/  LDL.LU R14, [R1+0x138] ;  /* 0x00013800010e7983 */ /* 0x000ea40000300800 */
[----:B------:R-:W2:Y:S02]  /*26560*/  LDL.LU R15, [R1+0x13c] ;  /* 0x00013c00010f7983 */ /* 0x000ea40000300800 */
[----:B--2---:R-:W-:Y:S01]  /*26570*/  STL.64 [R1+0xf58], R14 ;  /* 0x000f580e01007387 */ /* 0x004fe20000100a00 */
[----:B------:R0:W-:Y:S02]  /*26580*/  STL.64 [R1+0xf38], R18 ;  /* 0x000f381201007387 */ /* 0x0001e40000100a00 */
[----:B------:R1:W-:Y:S02]  /*26590*/  STL.64 [R1+0xf30], R16 ;  /* 0x000f301001007387 */ /* 0x0003e40000100a00 */
[----:B0-----:R-:W-:Y:S01]  /*265a0*/  IMAD.MOV.U32 R18, RZ, RZ, R12 ;  /* 0x000000ffff127224 */ /* 0x001fe200078e000c */
[----:B-1----:R-:W2:Y:S01]  /*265b0*/  LDL.LU R16, [R1+0x70] ;  /* 0x0000700001107983 */ /* 0x002ea20000300800 */
[----:B------:R-:W2:Y:S02]  /*265c0*/  LDL.LU R17, [R1+0x74] ;  /* 0x0000740001117983 */ /* 0x000ea40000300800 */
[----:B------:R-:W2:Y:S02]  /*265d0*/  LDL.LU R12, [R1+0x1004] ;  /* 0x00100400010c7983 */ /* 0x000ea40000300800 */
[----:B---3--:R-:W-:-:S02]  /*265e0*/  IMAD.MOV.U32 R19, RZ, RZ, R0 ;  /* 0x000000ffff137224 */ /* 0x008fc400078e0000 */
[----:B------:R-:W3:Y:S01]  /*265f0*/  LDL.LU R0, [R1+0x1000] ;  /* 0x0010000001007983 */ /* 0x000ee20000300800 */
        /* <DEDUP_REMOVED lines=12> */
[----:B--2---:R0:W-:Y:S04]  /*266c0*/  STL.64 [R1+0xf88], R14 ;  /* 0x000f880e01007387 */ /* 0x0041e80000100a00 */
        /* <DEDUP_REMOVED lines=24> */
[----:B------:R-:W-:Y:S02]  /*26850*/  STL.64 [R1+0xf98], R18 ;  /* 0x000f981201007387 */ /* 0x000fe40000100a00 */
[----:B------:R0:W-:Y:S02]  /*26860*/  STL.64 [R1+0xf90], R16 ;  /* 0x000f901001007387 */ /* 0x0001e40000100a00 */
[----:B0-----:R-:W-:-:S02]  /*26870*/  IMAD.MOV.U32 R16, RZ, RZ, R12 ;  /* 0x000000ffff107224 */ /* 0x001fc400078e000c */
[----:B------:R-:W2:Y:S01]  /*26880*/  LDL.LU R12, [R1+0xfec] ;  /* 0x000fec00010c7983 */ /* 0x000ea20000300800 */
[----:B------:R-:W2:Y:S02]  /*26890*/  LDL.LU R17, [R1+0xb4] ;  /* 0x0000b40001117983 */ /* 0x000ea40000300800 */
[----:B------:R-:W2:Y:S02]  /*268a0*/  LDL.LU R18, [R1+0xb8] ;  /* 0x0000b80001127983 */ /* 0x000ea40000300800 */
[----:B---3--:R-:W-:Y:S02]  /*268b0*/  IMAD.MOV.U32 R19, RZ, RZ, R0 ;  /* 0x000000ffff137224 */ /* 0x008fe400078e0000 */
[----:B------:R-:W3:Y:S01]  /*268c0*/  LDL.LU R0, [R1+0xfe8] ;  /* 0x000fe80001007983 */ /* 0x000ee20000300800 */
[----:B------:R-:W3:Y:S02]  /*268d0*/  LDL.LU R10, [R1+0x28] ;  /* 0x00002800010a7983 */ /* 0x000ee40000300800 */
[----:B------:R-:W3:Y:S02]  /*268e0*/  LDL.LU R11, [R1+0x2c] ;  /* 0x00002c00010b7983 */ /* 0x000ee40000300800 */
[----:B------:R-:W3:Y:S01]  /*268f0*/  LDL.LU R14, [R1+0x18] ;  /* 0x00001800010e7983 */ /* 0x000ee20000300800 */
[----:B------:R-:W3:Y:S01]  /*26900*/  LDL.LU R15, [R1+0x1c] ;  /* 0x00001c00010f7983 */ /* 0x000ee20000300800 */
[----:B------:R-:W-:-:S02]  /*26910*/  IMAD.MOV.U32 R28, RZ, RZ, R6 ;  /* 0x000000ffff1c7224 */ /* 0x000fc400078e0006 */
[----:B----4-:R-:W0:Y:S01]  /*26920*/  LDSM.16.MT88.4 R4, [R7+0x8400] ;  /* 0x008400000704783b */ /* 0x010e220000004200 */
[----:B--2---:R-:W-:Y:S03]  /*26930*/  STL.64 [R1+0xfb0], R18 ;  /* 0x000fb01201007387 */ /* 0x004fe60000100a00 */
[----:B------:R1:W-:Y:S02]  /*26940*/  STL.64 [R1+0xfa8], R16 ;  /* 0x000fa81001007387 */ /* 0x0003e40000100a00 */
[----:B-1----:R-:W2:Y:S01]  /*26950*/  LDL.LU R16, [R1+0xc0] ;  /* 0x0000c00001107983 */ /* 0x002ea20000300800 */
[----:B------:R-:W2:Y:S02]  /*26960*/  LDL.LU R17, [R1+0xc4] ;  /* 0x0000c40001117983 */ /* 0x000ea40000300800 */
[----:B------:R-:W4:Y:S02]  /*26970*/  LDL.LU R18, [R1+0xc8] ;  /* 0x0000c80001127983 */ /* 0x000f240000300800 */
[----:B------:R-:W4:Y:S02]  /*26980*/  LDL.LU R19, [R1+0xcc] ;  /* 0x0000cc0001137983 */ /* 0x000f240000300800 */
[----:B----4-:R-:W-:Y:S01]  /*26990*/  STL.64 [R1+0xfc8], R18 ;  /* 0x000fc81201007387 */ /* 0x010fe20000100a00 */
[----:B--2---:R1:W-:Y:S03]  /*269a0*/  STL.64 [R1+0xfc0], R16 ;  /* 0x000fc01001007387 */ /* 0x0043e60000100a00 */
[----:B-1----:R-:W2:Y:S01]  /*269b0*/  LDL.LU R16, [R1+0xd0] ;  /* 0x0000d00001107983 */ /* 0x002ea20000300800 */
[----:B------:R-:W2:Y:S02]  /*269c0*/  LDL.LU R17, [R1+0xd4] ;  /* 0x0000d40001117983 */ /* 0x000ea40000300800 */
[----:B------:R-:W2:Y:S02]  /*269d0*/  LDL.LU R18, [R1+0xd8] ;  /* 0x0000d80001127983 */ /* 0x000ea40000300800 */
[----:B0-----:R-:W-:Y:S01]  /*269e0*/  STL.64 [R1+0xeb8], R6 ;  /* 0x000eb80601007387 */ /* 0x001fe20000100a00 */
[----:B------:R0:W-:Y:S04]  /*269f0*/  STL.64 [R1+0xeb0], R4 ;  /* 0x000eb00401007387 */ /* 0x0001e80000100a00 */
[----:B0-----:R-:W4:Y:S01]  /*26a00*/  LDL.LU R4, [R1] ;  /* 0x0000000001047983 */ /* 0x001f220000300800 */
[----:B------:R-:W4:Y:S02]  /*26a10*/  LDL.LU R5, [R1+0x4] ;  /* 0x0000040001057983 */ /* 0x000f240000300800 */
[----:B---3--:R-:W-:-:S02]  /*26a20*/  IMAD.MOV.U32 R19, RZ, RZ, R0 ;  /* 0x000000ffff137224 */ /* 0x008fc400078e0000 */
[----:B------:R-:W0:Y:S01]  /*26a30*/  S2R R0, SR_TID.X ;  /* 0x0000000000007919 */ /* 0x000e220000002100 */
[----:B------:R-:W-:Y:S02]  /*26a40*/  IMAD.MOV.U32 R6, RZ, RZ, R28 ;  /* 0x000000ffff067224 */ /* 0x000fe400078e001c */
[----:B------:R-:W1:Y:S02]  /*26a50*/  S2R R28, SR_TID.X ;  /* 0x00000000001c7919 */ /* 0x000e640000002100 */
[----:B------:R-:W-:Y:S01]  /*26a60*/  IMAD.MOV.U32 R7, RZ, RZ, R29 ;  /* 0x000000ffff077224 */ /* 0x000fe200078e001d */
[----:B0-----:R-:W-:Y:S01]  /*26a70*/  LOP3.LUT R0, R0, 0x7, RZ, 0xc0, !PT ;  /* 0x0000000700007812 */ /* 0x001fe200078ec0ff */
[----:B-1----:R-:W-:-:S04]  /*26a80*/  IMAD.SHL.U32 R29, R28, 0x2, RZ ;  /* 0x000000021c1d7824 */ /* 0x002fc800078e00ff */
[----:B------:R-:W-:Y:S02]  /*26a90*/  IMAD R0, R0, 0x90, RZ ;  /* 0x0000009000007824 */ /* 0x000fe400078e02ff */
[----:B------:R-:W-:-:S03]  /*26aa0*/  IMAD.SHL.U32 R28, R28, 0x20, RZ ;  /* 0x000000201c1c7824 */ /* 0x000fc600078e00ff */
[----:B------:R-:W-:-:S04]  /*26ab0*/  LOP3.LUT R0, R0, 0x30, R29, 0x78, !PT ;  /* 0x0000003000007812 */ /* 0x000fc800078e781d */
[----:B------:R-:W-:-:S04]  /*26ac0*/  LOP3.LUT R0, R0, 0x400, R28, 0xf8, !PT ;  /* 0x0000040000007812 */ /* 0x000fc800078ef81c */
[----:B------:R-:W-:-:S05]  /*26ad0*/  LOP3.LUT R0, R0, 0x40, RZ, 0x3c, !PT ;  /* 0x0000004000007812 */ /* 0x000fca00078e3cff */
[----:B------:R-:W0:Y:S04]  /*26ae0*/  LDSM.16.M88.4 R20, [R0+0x800] ;  /* 0x000800000014783b */ /* 0x000e280000000200 */
[----:B------:R1:W-:Y:S04]  /*26af0*/  STL.64 [R1+0xed0], R6 ;  /* 0x000ed00601007387 */ /* 0x0003e80000100a00 */
[----:B------:R-:W-:Y:S01]  /*26b00*/  LDSM.16.M88.4 R24, [R0] ;  /* 0x000000000018783b */ /* 0x000fe20000000200 */
[----:B-1----:R-:W-:Y:S02]  /*26b10*/  IMAD.MOV.U32 R7, RZ, RZ, R2 ;  /* 0x000000ffff077224 */ /* 0x002fe400078e0002 */
[----:B0-----:R-:W-:-:S02]  /*26b20*/  IMAD.MOV.U32 R28, RZ, RZ, R20 ;  /* 0x000000ffff1c7224 */ /* 0x001fc400078e0014 */
[----:B------:R-:W-:Y:S02]  /*26b30*/  IMAD.MOV.U32 R2, RZ, RZ, R21 ;  /* 0x000000ffff027224 */ /* 0x000fe400078e0015 */
[----:B------:R-:W-:Y:S01]  /*26b40*/  IMAD.MOV.U32 R6, RZ, RZ, R3 ;  /* 0x000000ffff067224 */ /* 0x000fe200078e0003 */
[----:B----4-:R-:W-:Y:S01]  /*26b50*/  STL.64 [R1+0xec8], R4 ;  /* 0x000ec80401007387 */ /* 0x010fe20000100a00 */
[----:B------:R-:W-:Y:S02]  /*26b60*/  STL.64 [R1+0x258], R22 ;  /* 0x0002581601007387 */ /* 0x000fe40000100a00 */
[----:B------:R-:W0:Y:S02]  /*26b70*/  LDSM.16.M88.4 R20, [R0+0x1000] ;  /* 0x001000000014783b */ /* 0x000e240000000200 */
[----:B0-----:R0:W-:Y:S02]  /*26b80*/  STL.64 [R1+0x248], R22 ;  /* 0x0002481601007387 */ /* 0x0011e40000100a00 */
[----:B------:R-:W-:-:S02]  /*26b90*/  IMAD.MOV.U32 R0, RZ, RZ, R20 ;  /* 0x000000ffff007224 */ /* 0x000fc400078e0014 */
[----:B------:R-:W-:Y:S01]  /*26ba0*/  IMAD.MOV.U32 R3, RZ, RZ, R21 ;  /* 0x000000ffff037224 */ /* 0x000fe200078e0015 */
[----:B0-----:R-:W3:Y:S01]  /*26bb0*/  LDL.LU.64 R22, [R1+0xfe0] ;  /* 0x000fe00001167983 */ /* 0x001ee20000300a00 */
[----:B------:R-:W3:Y:S02]  /*26bc0*/  LDL.LU.64 R20, [R1+0xfd8] ;  /* 0x000fd80001147983 */ /* 0x000ee40000300a00 */
[----:B------:R-:W-:Y:S02]  /*26bd0*/  IMAD.MOV.U32 R4, RZ, RZ, R9 ;  /* 0x000000ffff047224 */ /* 0x000fe400078e0009 */
[----:B------:R-:W-:Y:S02]  /*26be0*/  IMAD.MOV.U32 R5, RZ, RZ, R8 ;  /* 0x000000ffff057224 */ /* 0x000fe400078e0008 */
[C---:B---3--:R-:W-:Y:S01]  /*26bf0*/  HMMA.16816.F32 R8, R20.reuse, R10, R12 ;  /* 0x0000000a1408723c */ /* 0x048fe2000000180c */
[----:B------:R-:W2:Y:S01]  /*26c00*/  LDL.LU.64 R14, [R1+0xfd0] ;  /* 0x000fd000010e7983 */ /* 0x000ea20000300a00 */
[----:B------:R-:W-:Y:S06]  /*26c10*/  STL.64 [R1+0x268], R26 ;  /* 0x0002681a01007387 */ /* 0x000fec0000100a00 */
[C---:B--2---:R-:W-:Y:S01]  /*26c20*/  HMMA.16816.F32 R12, R20.reuse, R14, R16 ;  /* 0x0000000e140c723c */ /* 0x044fe20000001810 */
[----:B------:R-:W2:Y:S01]  /*26c30*/  LDL.LU.64 R18, [R1+0xfc8] ;  /* 0x000fc80001127983 */ /* 0x000ea20000300a00 */
[----:B------:R-:W2:Y:S11]  /*26c40*/  LDL.LU.64 R16, [R1+0xfc0] ;  /* 0x000fc00001107983 */ /* 0x000eb60000300a00 */
[----:B------:R-:W-:Y:S10]  /*26c50*/  @!UPT UIADD3 URZ, URZ, URZ, URZ ;  /* 0x0000003f3f3ff290 */ /* 0x000ff4000fffe03f */
[----:B------:R-:W-:Y:S01]  /*26c60*/  STL.64 [R1+0x230], R12 ;  /* 0x0002300c01007387 */ /* 0x000fe20000100a00 */
[----:B------:R0:W-:Y:S03]  /*26c70*/  STL.64 [R1+0x238], R14 ;  /* 0x0002380e01007387 */ /* 0x0001e60000100a00 */
[----:B0-----:R-:W2:Y:S02]  /*26c80*/  LDL.LU.64 R14, [R1+0xfb8] ;  /* 0x000fb800010e7983 */ /* 0x001ea40000300a00 */
[C---:B--2---:R-:W-:Y:S02]  /*26c90*/  HMMA.16816.F32 R12, R20.reuse, R14, R16 ;  /* 0x0000000e140c723c */ /* 0x044fe40000001810 */
[----:B------:R-:W2:Y:S01]  /*26ca0*/  LDL.LU.64 R18, [R1+0xfb0] ;  /* 0x000fb00001127983 */ /* 0x000ea20000300a00 */
[----:B------:R-:W2:Y:S11]  /*26cb0*/  LDL.LU.64 R16, [R1+0xfa8] ;  /* 0x000fa80001107983 */ /* 0x000eb60000300a00 */
[----:B------:R-:W-:Y:S09]  /*26cc0*/  @!UPT UIADD3 URZ, URZ, URZ, URZ ;  /* 0x0000003f3f3ff290 */ /* 0x000ff2000fffe03f */
        /* <DEDUP_REMOVED lines=60> */
[----:B------:R-:W2:Y:S11]  /*27090*/  LDL.LU.64 R18, [R1+0xed8] ;  /* 0x000ed80001127983 */ /* 0x000eb60000300a00 */
[----:B------:R-:W-:Y:S10]  /*270a0*/  @!UPT UIADD3 URZ, URZ, URZ, URZ ;  /* 0x0000003f3f3ff290 */ /* 0x000ff4000fffe03f */
[----:B------:R-:W-:Y:S01]  /*270b0*/  STL.64 [R1+0xe10], R14 ;  /* 0x000e100e01007387 */ /* 0x000fe20000100a00 */
[----:B------:R-:W-:Y:S01]  /*270c0*/  STL.64 [R1+0xe08], R12 ;  /* 0x000e080c01007387 */ /* 0x000fe20000100a00 */
[C---:B--2---:R-:W-:Y:S02]  /*270d0*/  HMMA.16816.F32 R16, R20.reuse, R18, R4 ;  /* 0x000000121410723c */ /* 0x044fe40000001804 */
[----:B------:R-:W2:Y:S01]  /*270e0*/  LDL.LU.64 R6, [R1+0xed0] ;  /* 0x000ed00001067983 */ /* 0x000ea20000300a00 */
[----:B------:R-:W2:Y:S11]  /*270f0*/  LDL.LU.64 R4, [R1+0xec8] ;  /* 0x000ec80001047983 */ /* 0x000eb60000300a00 */
[----:B------:R-:W-:Y:S09]  /*27100*/  @!UPT UIADD3 URZ, URZ, URZ, URZ ;  /* 0x0000003f3f3ff290 */ /* 0x000ff2000fffe03f */
[----:B------:R-:W-:Y:S01]  /*27110*/  STL.64 [R1+0x190], R16 ;  /* 0x0001901001007387 */ /* 0x000fe20000100a00 */
[----:B------:R0:W-:Y:S03]  /*27120*/  STL.64 [R1+0x198], R18 ;  /* 0x0001981201007387 */ /* 0x0001e60000100a00 */
[----:B0-----:R-:W2:Y:S02]  /*27130*/  LDL.LU.64 R18, [R1+0xec0] ;  /* 0x000ec00001127983 */ /* 0x001ea40000300a00 */
[----:B--2---:R-:W-:Y:S02]  /*27140*/  HMMA.16816.F32 R20, R20, R18, R4 ;  /* 0x000000121414723c */ /* 0x004fe40000001804 */
[----:B------:R-:W2:Y:S01]  /*27150*/  LDL.LU.64 R6, [R1+0xeb8] ;  /* 0x000eb80001067983 */ /* 0x000ea20000300a00 */
[----:B------:R-:W2:Y:S02]  /*27160*/  LDL.LU.64 R4, [R1+0xeb0] ;  /* 0x000eb00001047983 */ /* 0x000ea40000300a00 */
[----:B------:R-:W2:Y:S02]  /*27170*/  LDL.LU.64 R18, [R1+0xea8] ;  /* 0x000ea80001127983 */ /* 0x000ea40000300a00 */
[----:B------:R-:W2:Y:S11]  /*27180*/  LDL.LU.64 R16, [R1+0xea0] ;  /* 0x000ea00001107983 */ /* 0x000eb60000300a00 */
[----:B------:R-:W-:Y:S05]  /*27190*/  @!UPT UIADD3 URZ, URZ, URZ, URZ ;  /* 0x0000003f3f3ff290 */ /* 0x000fea000fffe03f */
[----:B------:R0:W-:Y:S01]  /*271a0*/  STL.64 [R1+0x180], R20 ;  /* 0x0001801401007387 */ /* 0x0001e20000100a00 */
[----:B------:R1:W-:Y:S02]  /*271b0*/  STL.64 [R1+0x188], R22 ;  /* 0x0001881601007387 */ /* 0x0003e40000100a00 */
[----:B------:R-:W3:Y:S02]  /*271c0*/  LDL.LU.64 R26, [R1+0xe98] ;  /* 0x000e9800011a7983 */ /* 0x000ee40000300a00 */
[----:B------:R-:W-:Y:S02]  /*271d0*/  IMAD.MOV.U32 R12, RZ, RZ, R0 ;  /* 0x000000ffff0c7224 */ /* 0x000fe400078e0000 */
[----:B------:R-:W4:Y:S01]  /*271e0*/  S2R R0, SR_TID.X ;  /* 0x0000000000007919 */ /* 0x000f220000002100 */
[----:B------:R-:W-:Y:S01]  /*271f0*/  IMAD.MOV.U32 R13, RZ, RZ, R3 ;  /* 0x000000ffff0d7224 */ /* 0x000fe200078e0003 */
[----:B--2---:R-:W-:Y:S02]  /*27200*/  HMMA.16816.F32 R16, R4, R24, R16 ;  /* 0x000000180410723c */ /* 0x004fe40000001810 */
[----:B------:R-:W3:Y:S01]  /*27210*/  LDL.LU.64 R24, [R1+0xe90] ;  /* 0x000e900001187983 */ /* 0x000ee20000300a00 */
[----:B----4-:R-:W-:Y:S01]  /*27220*/  LOP3.LUT R3, R0, 0x7, RZ, 0xc0, !PT ;  /* 0x0000000700037812 */ /* 0x010fe200078ec0ff */
[----:B0-----:R-:W-:-:S02]  /*27230*/  IMAD.MOV.U32 R20, RZ, RZ, R28 ;  /* 0x000000ffff147224 */ /* 0x001fc400078e001c */
[C---:B------:R-:W-:Y:S02]  /*27240*/  IMAD.SHL.U32 R28, R0.reuse, 0x2, RZ ;  /* 0x00000002001c7824 */ /* 0x040fe400078e00ff */
[----:B------:R-:W-:Y:S02]  /*27250*/  IMAD R3, R3, 0x90, RZ ;  /* 0x0000009003037824 */ /* 0x000fe400078e02ff */
[----:B------:R-:W-:-:S03]  /*27260*/  IMAD.SHL.U32 R0, R0, 0x20, RZ ;  /* 0x0000002000007824 */ /* 0x000fc600078e00ff */
[----:B-1----:R-:W-:-:S04]  /*27270*/  LOP3.LUT R22, R3, 0x30, R28, 0x78, !PT ;  /* 0x0000003003167812 */ /* 0x002fc800078e781c */
[----:B------:R-:W-:Y:S01]  /*27280*/  LOP3.LUT R22, R22, 0x400, R0, 0xf8, !PT ;  /* 0x0000040016167812 */ /* 0x000fe200078ef800 */
[----:B------:R-:W-:-:S03]  /*27290*/  IMAD.MOV.U32 R21, RZ, RZ, R2 ;  /* 0x000000ffff157224 */ /* 0x000fc600078e0002 */
[----:B------:R-:W-:Y:S01]  /*272a0*/  LOP3.LUT R22, R22, 0x40, RZ, 0x3c, !PT ;  /* 0x0000004016167812 */ /* 0x000fe200078e3cff */
[C---:B------:R-:W-:Y:S04]  /*272b0*/  HMMA.16816.F32 R8, R4.reuse, R12, R8 ;  /* 0x0000000c0408723c */ /* 0x040fe80000001808 */
[----:B------:R-:W0:Y:S04]  /*272c0*/  LDSM.16.M88.4 R12, [R22+0x1800] ;  /* 0x00180000160c783b */ /* 0x000e280000000200 */
[----:B------:R-:W-:Y:S01]  /*272d0*/  STL.64 [R1+0x170], R16 ;  /* 0x0001701001007387 */ /* 0x000fe20000100a00 */
[----:B------:R3:W-:Y:S02]  /*272e0*/  STL.64 [R1+0x178], R18 ;  /* 0x0001781201007387 */ /* 0x0007e40000100a00 */
[----:B---3--:R-:W-:Y:S01]  /*272f0*/  HMMA.16816.F32 R16, R4, R20, R24 ;  /* 0x000000140410723c */ /* 0x008fe20000001818 */
[----:B------:R-:W-:Y:S11]  /*27300*/  LDSM.16.M88.4 R24, [R22+0x4000] ;  /* 0x004000001618783b */ /* 0x000ff60000000200 */
[----:B------:R-:W-:Y:S11]  /*27310*/  @!UPT UIADD3 URZ, URZ, URZ, URZ ;  /* 0x0000003f3f3ff290 */ /* 0x000ff6000fffe03f */
[----:B------:R-:W-:Y:S01]  /*27320*/  STL.64 [R1+0x160], R16 ;  /* 0x0001601001007387 */ /* 0x000fe20000100a00 */
[----:B------:R-:W-:Y:S02]  /*27330*/  STL.64 [R1+0x168], R18 ;  /* 0x0001681201007387 */ /* 0x000fe40000100a00 */
[----:B------:R-:W-:Y:S02]  /*27340*/  STL.64 [R1+0xe88], R6 ;  /* 0x000e880601007387 */ /* 0x000fe40000100a00 */
[----:B------:R1:W-:Y:S01]  /*27350*/  STL.64 [R1+0xe80], R4 ;  /* 0x000e800401007387 */ /* 0x0003e20000100a00 */
[----:B------:R-:W-:Y:S01]  /*27360*/  STL.64 [R1+0x80], R8 ;  /* 0x0000800801007387 */ /* 0x000fe20000100a00 */
[----:B------:R-:W-:Y:S02]  /*27370*/  STL.64 [R1+0x88], R10 ;  /* 0x0000880a01007387 */ /* 0x000fe40000100a00 */
[----:B------:R-:W2:Y:S04]  /*27380*/  LDSM.16.M88.4 R8, [R22+0x2000] ;  /* 0x002000001608783b */ /* 0x000ea80000000200 */
[----:B0-----:R-:W-:Y:S01]  /*27390*/  STL.64 [R1+0x158], R14 ;  /* 0x0001580e01007387 */ /* 0x001fe20000100a00 */
[----:B------:R-:W-:Y:S01]  /*273a0*/  LDSM.16.M88.4 R16, [R22+0x4800] ;  /* 0x004800001610783b */ /* 0x000fe20000000200 */
[----:B-1----:R-:W-:-:S02]  /*273b0*/  IMAD.MOV.U32 R5, RZ, RZ, R12 ;  /* 0x000000ffff057224 */ /* 0x002fc400078e000c */
[----:B------:R-:W-:Y:S02]  /*273c0*/  IMAD.MOV.U32 R4, RZ, RZ, R13 ;  /* 0x000000ffff047224 */ /* 0x000fe400078e000d */
[----:B------:R-:W0:Y:S01]  /*273d0*/  LDSM.16.M88.4 R12, [R22+0x2800] ;  /* 0x00280000160c783b */ /* 0x000e220000000200 */
[----:B--2---:R-:W-:Y:S02]  /*273e0*/  IMAD.MOV.U32 R2, RZ, RZ, R11 ;  /* 0x000000ffff027224 */ /* 0x004fe400078e000b */
[----:B------:R-:W-:Y:S02]  /*273f0*/  IMAD.MOV.U32 R3, RZ, RZ, R10 ;  /* 0x000000ffff037224 */ /* 0x000fe400078e000a */
[----:B------:R-:W-:Y:S01]  /*27400*/  IMAD.MOV.U32 R7, RZ, RZ, R8 ;  /* 0x000000ffff077224 */ /* 0x000fe200078e0008 */
[----:B------:R-:W-:Y:S02]  /*27410*/  STL [R1+0xda0], R2 ;  /* 0x000da00201007387 */ /* 0x000fe40000100800 */
[----:B------:R1:W-:Y:S02]  /*27420*/  STL [R1+0xd9c], R3 ;  /* 0x000d9c0301007387 */ /* 0x0003e40000100800 */
[----:B0-----:R-:W-:Y:S01]  /*27430*/  IMAD.MOV.U32 R8, RZ, RZ, R12 ;  /* 0x000000ffff087224 */ /* 0x001fe200078e000c */
[----:B------:R-:W-:Y:S01]  /*27440*/  STL.64 [R1+0x138], R14 ;  /* 0x0001380e01007387 */ /* 0x000fe20000100a00 */
[----:B-1----:R-:W-:-:S03]  /*27450*/  IMAD.MOV.U32 R3, RZ, RZ, R13 ;  /* 0x000000ffff037224 */ /* 0x002fc600078e000d */
[----:B------:R-:W0:Y:S02]  /*27460*/  LDSM.16.M88.4 R12, [R22+0x3000] ;  /* 0x00300000160c783b */ /* 0x000e240000000200 */
[----:B0-----:R-:W-:Y:S02]  /*27470*/  IMAD.MOV.U32 R2, RZ, RZ, R12 ;  /* 0x000000ffff027224 */ /* 0x001fe400078e000c */
[----:B------:R-:W-:Y:S01]  /*27480*/  STL.64 [R1+0x128], R14 ;  /* 0x0001280e01007387 */ /* 0x000fe20000100a00 */
[----:B------:R-:W-:Y:S02]  /*27490*/  IMAD.MOV.U32 R0, RZ, RZ, R13 ;  /* 0x000000ffff007224 */ /* 0x000fe400078e000d */
[----:B------:R-:W0:Y:S02]  /*274a0*/  LDSM.16.M88.4 R12, [R22+0x3800] ;  /* 0x00380000160c783b */ /* 0x000e240000000200 */
[----:B0-----:R0:W-:Y:S02]  /*274b0*/  STL [R1+0xe4c], R12 ;  /* 0x000e4c0c01007387 */ /* 0x0011e40000100800 */
[----:B------:R1:W-:Y:S02]  /*274c0*/  STL [R1+0xe48], R13 ;  /* 0x000e480d01007387 */ /* 0x0003e40000100800 */
[----:B------:R-:W-:Y:S02]  /*274d0*/  STL.64 [R1+0x100], R24 ;  /* 0x0001001801007387 */ /* 0x000fe40000100a00 */
[----:B------:R-:W-:Y:S01]  /*274e0*/  STL.64 [R1+0x108], R26 ;  /* 0x0001081a01007387 */ /* 0x000fe20000100a00 */
[----:B------:R-:W-:Y:S01]  /*274f0*/  STL.64 [R1+0xf8], R18 ;  /* 0x0000f81201007387 */ /* 0x000fe20000100a00 */
[----:B0-----:R-:W-:-:S02]  /*27500*/  IMAD.MOV.U32 R12, RZ, RZ, R16 ;  /* 0x000000ffff0c7224 */ /* 0x001fc400078e0010 */
[----:B-1----:R-:W-:Y:S02]  /*27510*/  IMAD.MOV.U32 R13, RZ, RZ, R17 ;  /* 0x000000ffff0d7224 */ /* 0x002fe400078e0011 */
[----:B------:R-:W-:Y:S01]  /*27520*/  IMAD.MOV.U32 R6, RZ, RZ, R9 ;  /* 0x000000ffff067224 */ /* 0x000fe200078e0009 */
[----:B------:R-:W0:Y:S04]  /*27530*/  LDSM.16.M88.4 R16, [R22+0x5000] ;  /* 0x005000001610783b */ /* 0x000e280000000200 */
[----:B------:R-:W-:Y:S01]  /*27540*/  STL.64 [R1+0x118], R14 ;  /* 0x0001180e01007387 */ /* 0x000fe20000100a00 */
[----:B------:R1:W-:Y:S03]  /*27550*/  STL.64 [R1+0xe50], R12 ;  /* 0x000e500c01007387 */ /* 0x0003e60000100a00 */
[----:B------:R-:W-:Y:S01]  /*27560*/  LDSM.16.M88.4 R24, [R22+0x5800] ;  /* 0x005800001618783b */ /* 0x000fe20000000200 */
[----:B-1----:R-:W-:-:S02]  /*27570*/  IMAD.MOV.U32 R12, RZ, RZ, R8 ;  /* 0x000000ffff0c7224 */ /* 0x002fc400078e0008 */
[----:B------:R-:W-:Y:S01]  /*27580*/  IMAD.MOV.U32 R13, RZ, RZ, R3 ;  /* 0x000000ffff0d7224 */ /* 0x000fe200078e0003 */
[----:B------:R-:W1:Y:S04]  /*27590*/  LDSM.16.M88.4 R8, [R22+0x6000] ;  /* 0x006000001608783b */ /* 0x000e680000000200 */
[----:B0-----:R-:W-:Y:S01]  /*275a0*/  STL.64 [R1+0xe0], R16 ;  /* 0x0000e01001007387 */ /* 0x001fe20000100a00 */
[----:B------:R-:W-:Y:S02]  /*275b0*/  STL.64 [R1+0xe8], R18 ;  /* 0x0000e81201007387 */ /* 0x000fe40000100a00 */
[----:B------:R0:W-:Y:S02]  /*275c0*/  STL.64 [R1+0xe58], R12 ;  /* 0x000e580c01007387 */ /* 0x0001e40000100a00 */
[----:B------:R-:W-:Y:S04]  /*275d0*/  LDSM.16.M88.4 R16, [R22+0x7000] ;  /* 0x007000001610783b */ /* 0x000fe80000000200 */
[----:B0-----:R-:W-:-:S02]  /*275e0*/  IMAD.MOV.U32 R12, RZ, RZ, R7 ;  /* 0x000000ffff0c7224 */ /* 0x001fc400078e0007 */
[----:B------:R-:W-:-:S05]  /*275f0*/  IMAD.MOV.U32 R13, RZ, RZ, R6 ;  /* 0x000000ffff0d7224 */ /* 0x000fca00078e0006 */
[----:B------:R0:W-:Y:S01]  /*27600*/  STL.64 [R1+0xe68], R12 ;  /* 0x000e680c01007387 */ /* 0x0001e20000100a00 */
[----:B-1----:R-:W-:Y:S02]  /*27610*/  IMAD.MOV.U32 R28, RZ, RZ, R11 ;  /* 0x000000ffff1c7224 */ /* 0x002fe400078e000b */
[----:B------:R-:W2:Y:S02]  /*27620*/  LDL R23, [R1+0x278] ;  /* 0x0002780001177983 */ /* 0x000ea40000100800 */
[----:B0-----:R-:W-:Y:S02]  /*27630*/  IMAD.MOV.U32 R12, RZ, RZ, R5 ;  /* 0x000000ffff0c7224 */ /* 0x001fe400078e0005 */
[----:B------:R-:W-:Y:S02]  /*27640*/  IMAD.MOV.U32 R13, RZ, RZ, R4 ;  /* 0x000000ffff0d7224 */ /* 0x000fe400078e0004 */
[----:B------:R-:W0:Y:S04]  /*27650*/  LDSM.16.M88.4 R4, [R22+0x6800] ;  /* 0x006800001604783b */ /* 0x000e280000000200 */
[----:B------:R-:W-:Y:S01]  /*27660*/  STL [R1+0xd90], R28 ;  /* 0x000d901c01007387 */ /* 0x000fe20000100800 */
[----:B------:R0:W-:Y:S02]  /*27670*/  STL.64 [R1+0xd8], R26 ;  /* 0x0000d81a01007387 */ /* 0x0001e40000100a00 */
[----:B------:R1:W-:Y:S02]  /*27680*/  STL.64 [R1+0xe20], R24 ;  /* 0x000e201801007387 */ /* 0x0003e40000100a00 */
[----:B0-----:R-:W-:-:S02]  /*27690*/  IMAD.MOV.U32 R27, RZ, RZ, R4 ;  /* 0x000000ffff1b7224 */ /* 0x001fc400078e0004 */
[----:B------:R-:W-:Y:S01]  /*276a0*/  IMAD.MOV.U32 R26, RZ, RZ, R5 ;  /* 0x000000ffff1a7224 */ /* 0x000fe200078e0005 */
[----:B------:R-:W-:Y:S04]  /*276b0*/  STL [R1+0xb8], R6 ;  /* 0x0000b80601007387 */ /* 0x000fe80000100800 */
[----:B------:R0:W-:Y:S01]  /*276c0*/  STL.64 [R1+0xe60], R26 ;  /* 0x000e601a01007387 */ /* 0x0001e20000100a00 */
[----:B-1----:R-:W3:Y:S02]  /*276d0*/  LDL.LU R24, [R1+0x220] ;  /* 0x0002200001187983 */ /* 0x002ee40000300800 */
[----:B------:R-:W3:Y:S01]  /*276e0*/  LDL.LU R25, [R1+0x224] ;  /* 0x0002240001197983 */ /* 0x000ee20000300800 */
[----:B0-----:R-:W4:Y:S01]  /*276f0*/  LDL.LU R26, [R1+0x228] ;  /* 0x00022800011a7983 */ /* 0x001f220000300800 */
[----:B------:R-:W4:Y:S02]  /*27700*/  LDL.LU R27, [R1+0x22c] ;  /* 0x00022c00011b7983 */ /* 0x000f240000300800 */
[----:B------:R-:W-:-:S02]  /*27710*/  IMAD.MOV.U32 R29, RZ, RZ, R7 ;  /* 0x000000ffff1d7224 */ /* 0x000fc400078e0007 */
[----:B------:R-:W0:Y:S04]  /*27720*/  LDSM.16.M88.4 R4, [R22+0x7800] ;  /* 0x007800001604783b */ /* 0x000e280000000200 */
[----:B--2---:R-:W1:Y:S04]  /*27730*/  LDSM.16.MT88.4 R20, [R23+0x8600] ;  /* 0x008600001714783b */ /* 0x004e680000004200 */
[----:B----4-:R-:W-:Y:S01]  /*27740*/  STL.64 [R1+0xe78], R26 ;  /* 0x000e781a01007387 */ /* 0x010fe20000100a00 */
[----:B---3--:R2:W-:Y:S03]  /*27750*/  STL.64 [R1+0xe70], R24 ;  /* 0x000e701801007387 */ /* 0x0085e60000100a00 */
[----:B--2---:R-:W2:Y:S01]  /*27760*/  LDL.LU R24, [R1+0x230] ;  /* 0x0002300001187983 */ /* 0x004ea20000300800 */
[----:B------:R-:W2:Y:S02]  /*27770*/  LDL.LU R25, [R1+0x234] ;  /* 0x0002340001197983 */ /* 0x000ea40000300800 */
[----:B------:R-:W2:Y:S02]  /*27780*/  LDL.LU R26, [R1+0x238] ;  /* 0x00023800011a7983 */ /* 0x000ea40000300800 */
[----:B------:R-:W2:Y:S01]  /*27790*/  LDL.LU R27, [R1+0x23c] ;  /* 0x00023c00011b7983 */ /* 0x000ea20000300800 */
[----:B------:R-:W-:Y:S01]  /*277a0*/  STL [R1+0xc8], R10 ;  /* 0x0000c80a01007387 */ /* 0x000fe20000100800 */
[----:B------:R3:W-:Y:S02]  /*277b0*/  STL.64 [R1+0xe18], R8 ;  /* 0x000e180801007387 */ /* 0x0007e40000100a00 */
[----:B------:R-:W-:Y:S02]  /*277c0*/  STL [R1+0xd94], R29 ;  /* 0x000d941d01007387 */ /* 0x000fe40000100800 */
[----:B---3--:R-:W-:-:S02]  /*277d0*/  IMAD.MOV.U32 R9, RZ, RZ, R0 ;  /* 0x000000ffff097224 */ /* 0x008fc400078e0000 */
[----:B------:R-:W-:Y:S02]  /*277e0*/  IMAD.MOV.U32 R0, RZ, RZ, R19 ;  /* 0x000000ffff007224 */ /* 0x000fe400078e0013 */
[----:B0-----:R-:W-:-:S03]  /*277f0*/  IMAD.MOV.U32 R19, RZ, RZ, R5 ;  /* 0x000000ffff137224 */ /* 0x001fc600078e0005 */
[----:B------:R-:W-:Y:S01]  /*27800*/  STL [R1+0xd98], R0 ;  /* 0x000d980001007387 */ /* 0x000fe20000100800 */
[----:B------:R-:W-:Y:S02]  /*27810*/  STL [R1+0x90], R4 ;  /* 0x0000900401007387 */ /* 0x000fe40000100800 */
[----:B------:R0:W-:Y:S02]  /*27820*/  STL.64 [R1+0x98], R6 ;  /* 0x0000980601007387 */ /* 0x0001e40000100a00 */
[----:B0-----:R-:W2:Y:S01]  /*27830*/  LDL.LU.64 R6, [R1+0xe88] ;  /* 0x000e880001067983 */ /* 0x001ea20000300a00 */
[----:B------:R-:W2:Y:S02]  /*27840*/  LDL.LU.64 R4, [R1+0xe80] ;  /* 0x000e800001047983 */ /* 0x000ea40000300a00 */
[----:B------:R-:W-:Y:S02]  /*27850*/  STL [R1+0xa8], R18 ;  /* 0x0000a81201007387 */ /* 0x000fe40000100800 */
[----:B------:R-:W-:Y:S01]  /*27860*/  STL.64 [R1+0xe00], R16 ;  /* 0x000e001001007387 */ /* 0x000fe20000100a00 */
[----:B-1----:R0:W-:Y:S01]  /*27870*/  STL [R1+0xdb0], R20 ;  /* 0x000db01401007387 */ /* 0x0021e20000100800 */
[----:B------:R1:W-:Y:S02]  /*27880*/  STL [R1+0xdac], R21 ;  /* 0x000dac1501007387 */ /* 0x0003e40000100800 */
[----:B------:R3:W-:Y:S02]  /*27890*/  STL [R1+0xda8], R22 ;  /* 0x000da81601007387 */ /* 0x0007e40000100800 */
[----:B------:R4:W-:Y:S01]  /*278a0*/  STL [R1+0xda4], R23 ;  /* 0x000da41701007387 */ /* 0x0009e20000100800 */
[----:B0-----:R-:W2:Y:S01]  /*278b0*/  LDL.LU R20, [R1+0x210] ;  /* 0x0002100001147983 */ /* 0x001ea20000300800 */
[----:B-1----:R-:W2:Y:S02]  /*278c0*/  LDL.LU R21, [R1+0x214] ;  /* 0x0002140001157983 */ /* 0x002ea40000300800 */
[----:B---3--:R-:W3:Y:S02]  /*278d0*/  LDL.LU R22, [R1+0x218] ;  /* 0x0002180001167983 */ /* 0x008ee40000300800 */
[----:B----4-:R-:W3:Y:S01]  /*278e0*/  LDL.LU R23, [R1+0x21c] ;  /* 0x00021c0001177983 */ /* 0x010ee20000300800 */
[----:B--2---:R-:W-:Y:S01]  /*278f0*/  HMMA.16816.F32 R12, R4, R12, R24 ;  /* 0x0000000c040c723c */ /* 0x004fe20000001818 */
[----:B------:R-:W2:Y:S01]  /*27900*/  LDL.LU.64 R26, [R1+0xe78] ;  /* 0x000e7800011a7983 */ /* 0x000ea20000300a00 */
[----:B------:R-:W2:Y:S11]  /*27910*/  LDL.LU.64 R24, [R1+0xe70] ;  /* 0x000e700001187983 */ /* 0x000eb60000300a00 */
[----:B------:R-:W-:Y:S10]  /*27920*/  @!UPT UIADD3 URZ, URZ, URZ, URZ ;  /* 0x0000003f3f3ff290 */ /* 0x000ff4000fffe03f */
[----:B------:R0:W-:Y:S01]  /*27930*/  STL [R1+0x70], R12 ;  /* 0x0000700c01007387 */ /* 0x0001e20000100800 */
[----:B------:R-:W-:-:S03]  /*27940*/  IMAD.MOV.U32 R0, RZ, RZ, R13 ;  /* 0x000000ffff007224 */ /* 0x000fc600078e000d */
[----:B0-----:R-:W2:Y:S01]  /*27950*/  LDL.LU.64 R12, [R1+0xe68] ;  /* 0x000e6800010c7983 */ /* 0x001ea20000300a00 */
[----:B------:R-:W-:Y:S02]  /*27960*/  IMAD.MOV.U32 R29, RZ, RZ, R14 ;  /* 0x000000ffff1d7224 */ /* 0x000fe400078e000e */
[----:B------:R-:W-:-:S05]  /*27970*/  IMAD.MOV.U32 R28, RZ, RZ, R15 ;  /* 0x000000ffff1c7224 */ /* 0x000fca00078e000f */
[----:B------:R-:W-:Y:S01]  /*27980*/  STL [R1+0xdbc], R28 ;  /* 0x000dbc1c01007387 */ /* 0x000fe20000100800 */
[----:B------:R-:W-:Y:S02]  /*27990*/  STL [R1+0xdb8], R29 ;  /* 0x000db81d01007387 */ /* 0x000fe40000100800 */
[----:B------:R-:W-:Y:S01]  /*279a0*/  STL [R1+0xdb4], R0 ;  /* 0x000db40001007387 */ /* 0x000fe20000100800 */
[C---:B--2---:R-:W-:Y:S01]  /*279b0*/  HMMA.16816.F32 R12, R4.reuse, R12, R24 ;  /* 0x0000000c040c723c */ /* 0x044fe20000001818 */
[----:B------:R-:W2:Y:S11]  /*279c0*/  LDL.LU.64 R26, [R1+0xe60] ;  /* 0x000e6000011a7983 */ /* 0x000eb60000300a00 */
[----:B------:R-:W-:Y:S11]  /*279d0*/  @!UPT UIADD3 URZ, URZ, URZ, URZ ;  /* 0x0000003f3f3ff290 */ /* 0x000ff6000fffe03f */
[----:B------:R0:W-:Y:S01]  /*279e0*/  STL.64 [R1+0x60], R12 ;  /* 0x0000600c01007387 */ /* 0x0001e20000100a00 */
[----:B------:R3:W-:Y:S03]  /*279f0*/  STL.64 [R1+0x68], R14 ;  /* 0x0000680e01007387 */ /* 0x0007e60000100a00 */
[----:B0-----:R-:W3:Y:S01]  /*27a00*/  LDL.LU.64 R12, [R1+0xe58] ;  /* 0x000e5800010c7983 */ /* 0x001ee20000300a00 */
[----:B------:R-:W-:Y:S01]  /*27a10*/  IMAD.MOV.U32 R8, RZ, RZ, R2 ;  /* 0x000000ffff087224 */ /* 0x000fe200078e0002 */
[C---:B---3--:R-:W-:Y:S11]  /*27a20*/  HMMA.16816.F32 R12, R4.reuse, R12, R20 ;  /* 0x0000000c040c723c */ /* 0x048ff60000001814 */
[----:B------:R-:W-:Y:S11]  /*27a30*/  @!UPT UIADD3 URZ, URZ, URZ, URZ ;  /* 0x0000003f3f3ff290 */ /* 0x000ff6000fffe03f */
[----:B------:R-:W-:Y:S02]  /*27a40*/  @!UPT UIADD3 URZ, URZ, URZ, URZ ;  /* 0x0000003f3f3ff290 */ /* 0x000fe4000fffe03f */
[----:B------:R-:W-:Y:S02]  /*27a50*/  IMAD.MOV.U32 R3, RZ, RZ, R15 ;  /* 0x000000ffff037224 */ /* 0x000fe400078e000f */
[----:B------:R-:W-:Y:S02]  /*27a60*/  IMAD.MOV.U32 R2, RZ, RZ, R14 ;  /* 0x000000ffff027224 */ /* 0x000fe400078e000e */
[----:B------:R-:W-:Y:S02]  /*27a70*/  IMAD.MOV.U32 R23, RZ, RZ, R13 ;  /* 0x000000ffff177224 */ /* 0x000fe400078e000d */
[----:B------:R-:W-:Y:S02]  /*27a80*/  IMAD.MOV.U32 R22, RZ, RZ, R12 ;  /* 0x000000ffff167224 */ /* 0x000fe400078e000c */
[----:B------:R-:W3:Y:S01]  /*27a90*/  LDL.LU.64 R12, [R1+0xe50] ;  /* 0x000e5000010c7983 */ /* 0x000ee20000300a00 */
[----:B------:R-:W-:Y:S02]  /*27aa0*/  STL [R1+0xdcc], R3 ;  /* 0x000dcc0301007387 */ /* 0x000fe40000100800 */
[----:B------:R-:W-:Y:S02]  /*27ab0*/  STL [R1+0xdc8], R2 ;  /* 0x000dc80201007387 */ /* 0x000fe40000100800 */
[----:B------:R-:W-:Y:S01]  /*27ac0*/  STL [R1+0xdc4], R23 ;  /* 0x000dc41701007387 */ /* 0x000fe20000100800 */
[----:B------:R0:W-:Y:S01]  /*27ad0*/  STL [R1+0xdc0], R22 ;  /* 0x000dc01601007387 */ /* 0x0001e20000100800 */
[----:B------:R-:W4:Y:S02]  /*27ae0*/  LDL.LU R20, [R1+0x200] ;  /* 0x0002000001147983 */ /* 0x000f240000300800 */
[----:B------:R-:W4:Y:S01]  /*27af0*/  LDL.LU R21, [R1+0x204] ;  /* 0x0002040001157983 */ /* 0x000f220000300800 */
[----:B0-----:R-:W4:Y:S01]  /*27b00*/  LDL.LU R22, [R1+0x208] ;  /* 0x0002080001167983 */ /* 0x001f220000300800 */
[----:B------:R-:W4:Y:S02]  /*27b10*/  LDL.LU R23, [R1+0x20c] ;  /* 0x00020c0001177983 */ /* 0x000f240000300800 */
[----:B----4-:R-:W-:Y:S11]  /*27b20*/  HMMA.16816.F32 R8, R4, R8, R20 ;  /* 0x000000080408723c */ /* 0x010ff60000001814 */
[----:B------:R-:W-:Y:S11]  /*27b30*/  @!UPT UIADD3 URZ, URZ, URZ, URZ ;  /* 0x0000003f3f3ff290 */ /* 0x000ff6000fffe03f */
[----:B------:R-:W-:Y:S02]  /*27b40*/  @!UPT UIADD3 URZ, URZ, URZ, URZ ;  /* 0x0000003f3f3ff290 */ /* 0x000fe4000fffe03f */
[----:B------:R-:W-:Y:S02]  /*27b50*/  IMAD.MOV.U32 R29, RZ, RZ, R8 ;  /* 0x000000ffff1d7224 */ /* 0x000fe400078e0008 */
[----:B------:R-:W-:Y:S01]  /*27b60*/  IMAD.MOV.U32 R0, RZ, RZ, R9 ;  /* 0x000000ffff007224 */ /* 0x000fe200078e0009 */
[----:B------:R-:W4:Y:S01]  /*27b70*/  LDL.LU R8, [R1+0x1d0] ;  /* 0x0001d00001087983 */ /* 0x000f220000300800 */
[----:B------:R-:W-:Y:S02]  /*27b80*/  IMAD.MOV.U32 R20, RZ, RZ, R10 ;  /* 0x000000ffff147224 */ /* 0x000fe400078e000a */
[----:B------:R-:W4:Y:S02]  /*27b90*/  LDL.LU R9, [R1+0x1d4] ;  /* 0x0001d40001097983 */ /* 0x000f240000300800 */
[----:B------:R-:W-:Y:S01]  /*27ba0*/  IMAD.MOV.U32 R21, RZ, RZ, R11 ;  /* 0x000000ffff157224 */ /* 0x000fe200078e000b */
[----:B------:R-:W2:Y:S01]  /*27bb0*/  LDL.LU R10, [R1+0x1d8] ;  /* 0x0001d800010a7983 */ /* 0x000ea20000300800 */
[----:B------:R-:W2:Y:S03]  /*27bc0*/  LDL.LU R11, [R1+0x1dc] ;  /* 0x0001dc00010b7983 */ /* 0x000ea60000300800 */
[----:B--2---:R-:W-:Y:S01]  /*27bd0*/  STL.64 [R1+0xe30], R10 ;  /* 0x000e300a01007387 */ /* 0x004fe20000100a00 */
[----:B----4-:R-:W-:Y:S02]  /*27be0*/  STL.64 [R1+0xe28], R8 ;  /* 0x000e280801007387 */ /* 0x010fe40000100a00 */
[----:B------:R-:W2:Y:S02]  /*27bf0*/  LDL.LU R24, [R1+0xe0] ;  /* 0x0000e00001187983 */ /* 0x000ea40000300800 */
[----:B------:R-:W2:Y:S02]  /*27c00*/  LDL.LU R25, [R1+0xe4] ;  /* 0x0000e40001197983 */ /* 0x000ea40000300800 */
[----:B--2---:R3:W-:Y:S02]  /*27c10*/  STL.64 [R1+0xe38], R24 ;  /* 0x000e381801007387 */ /* 0x0047e40000100a00 */
[----:B---3--:R-:W-:-:S02]  /*27c20*/  IMAD.MOV.U32 R24, RZ, RZ, R12 ;  /* 0x000000ffff187224 */ /* 0x008fc400078e000c */
[----:B------:R-:W-:Y:S01]  /*27c30*/  IMAD.MOV.U32 R25, RZ, RZ, R13 ;  /* 0x000000ffff197224 */ /* 0x000fe200078e000d */
[----:B------:R-:W2:Y:S01]  /*27c40*/  LDL.LU R12, [R1+0xe4c] ;  /* 0x000e4c00010c7983 */ /* 0x000ea20000300800 */
[----:B------:R-:W2:Y:S03]  /*27c50*/  LDL.LU R13, [R1+0xe48] ;  /* 0x000e4800010d7983 */ /* 0x000ea60000300800 */
[----:B------:R0:W-:Y:S04]  /*27c60*/  STL.64 [R1+0xe40], R24 ;  /* 0x000e401801007387 */ /* 0x0001e80000100a00 */
[----:B0-----:R-:W3:Y:S01]  /*27c70*/  LDL.LU R24, [R1+0x100] ;  /* 0x0001000001187983 */ /* 0x001ee20000300800 */
[----:B------:R-:W3:Y:S02]  /*27c80*/  LDL.LU R25, [R1+0x104] ;  /* 0x0001040001197983 */ /* 0x000ee40000300800 */
[----:B------:R-:W4:Y:S02]  /*27c90*/  LDL.LU R8, [R1+0x1e0] ;  /* 0x0001e00001087983 */ /* 0x000f240000300800 */
[----:B------:R-:W4:Y:S01]  /*27ca0*/  LDL.LU R9, [R1+0x1e4] ;  /* 0x0001e40001097983 */ /* 0x000f220000300800 */
[----:B------:R-:W4:Y:S01]  /*27cb0*/  LDL.LU R10, [R1+0x1e8] ;  /* 0x0001e800010a7983 */ /* 0x000f220000300800 */
[----:B------:R-:W4:Y:S02]  /*27cc0*/  LDL.LU R11, [R1+0x1ec] ;  /* 0x0001ec00010b7983 */ /* 0x000f240000300800 */
[----:B------:R-:W-:Y:S02]  /*27cd0*/  STL [R1+0xddc], R21 ;  /* 0x000ddc1501007387 */ /* 0x000fe40000100800 */
[----:B------:R0:W-:Y:S02]  /*27ce0*/  STL [R1+0xdd8], R20 ;  /* 0x000dd81401007387 */ /* 0x0001e40000100800 */
[----:B0-----:R-:W2:Y:S01]  /*27cf0*/  LDL.LU R20, [R1+0x1f0] ;  /* 0x0001f00001147983 */ /* 0x001ea20000300800 */
[----:B------:R-:W2:Y:S02]  /*27d00*/  LDL.LU R21, [R1+0x1f4] ;  /* 0x0001f40001157983 */ /* 0x000ea40000300800 */
[----:B------:R-:W2:Y:S02]  /*27d10*/  LDL.LU R22, [R1+0x1f8] ;  /* 0x0001f80001167983 */ /* 0x000ea40000300800 */
[----:B------:R-:W2:Y:S01]  /*27d20*/  LDL.LU R23, [R1+0x1fc] ;  /* 0x0001fc0001177983 */ /* 0x000ea20000300800 */
[----:B------:R-:W-:Y:S01]  /*27d30*/  STL [R1+0xdd4], R0 ;  /* 0x000dd40001007387 */ /* 0x000fe20000100800 */
[----:B------:R-:W-:Y:S01]  /*27d40*/  STL [R1+0xdd0], R29 ;  /* 0x000dd01d01007387 */ /* 0x000fe20000100800 */
[----:B--2---:R-:W-:Y:S11]  /*27d50*/  HMMA.16816.F32 R12, R4, R12, R20 ;  /* 0x0000000c040c723c */ /* 0x004ff60000001814 */
[----:B------:R-:W-:Y:S11]  /*27d60*/  @!UPT UIADD3 URZ, URZ, URZ, URZ ;  /* 0x0000003f3f3ff290 */ /* 0x000ff6000fffe03f */
[----:B------:R-:W-:Y:S02]  /*27d70*/  @!UPT UIADD3 URZ, URZ, URZ, URZ ;  /* 0x0000003f3f3ff290 */ /* 0x000fe4000fffe03f */
[----:B------:R-:W-:Y:S02]  /*27d80*/  IMAD.MOV.U32 R2, RZ, RZ, R12 ;  /* 0x000000ffff027224 */ /* 0x000fe400078e000c */
[----:B------:R-:W-:Y:S02]  /*27d90*/  IMAD.MOV.U32 R28, RZ, RZ, R15 ;  /* 0x000000ffff1c7224 */ /* 0x000fe400078e000f */
[----:B------:R-:W-:Y:S02]  /*27da0*/  IMAD.MOV.U32 R23, RZ, RZ, R13 ;  /* 0x000000ffff177224 */ /* 0x000fe400078e000d */
[----:B------:R-:W-:Y:S01]  /*27db0*/  IMAD.MOV.U32 R22, RZ, RZ, R14 ;  /* 0x000000ffff167224 */ /* 0x000fe200078e000e */
[----:B------:R-:W2:Y:S01]  /*27dc0*/  LDL.LU R12, [R1+0x1b0] ;  /* 0x0001b000010c7983 */ /* 0x000ea20000300800 */
[----:B------:R-:W2:Y:S02]  /*27dd0*/  LDL.LU R13, [R1+0x1b4] ;  /* 0x0001b400010d7983 */ /* 0x000ea40000300800 */
[----:B------:R-:W2:Y:S02]  /*27de0*/  LDL.LU R14, [R1+0x1b8] ;  /* 0x0001b800010e7983 */ /* 0x000ea40000300800 */
[----:B------:R-:W2:Y:S01]  /*27df0*/  LDL.LU R15, [R1+0x1bc] ;  /* 0x0001bc00010f7983 */ /* 0x000ea20000300800 */
[----:B------:R-:W-:Y:S01]  /*27e00*/  STL [R1+0xdec], R28 ;  /* 0x000dec1c01007387 */ /* 0x000fe20000100800 */
[----:B------:R0:W-:Y:S02]  /*27e10*/  STL [R1+0xde8], R22 ;  /* 0x000de81601007387 */ /* 0x0001e40000100800 */
[----:B------:R1:W-:Y:S02]  /*27e20*/  STL [R1+0xde4], R23 ;  /* 0x000de41701007387 */ /* 0x0003e40000100800 */
[----:B------:R-:W3:Y:S01]  /*27e30*/  LDL.LU R20, [R1+0x20] ;  /* 0x0000200001147983 */ /* 0x000ee20000300800 */
[----:B------:R-:W3:Y:S04]  /*27e40*/  LDL.LU R21, [R1+0x24] ;  /* 0x0000240001157983 */ /* 0x000ee80000300800 */
[----:B0-----:R-:W3:Y:S01]  /*27e50*/  LDL.LU R22, [R1+0x28] ;  /* 0x0000280001167983 */ /* 0x001ee20000300800 */
[----:B-1----:R-:W3:Y:S02]  /*27e60*/  LDL.LU R23, [R1+0x2c] ;  /* 0x00002c0001177983 */ /* 0x002ee40000300800 */
[----:B------:R-:W-:-:S02]  /*27e70*/  IMAD.MOV.U32 R16, RZ, RZ, R27 ;  /* 0x000000ffff107224 */ /* 0x000fc400078e001b */
[----:B------:R-:W-:Y:S01]  /*27e80*/  IMAD.MOV.U32 R17, RZ, RZ, R26 ;  /* 0x000000ffff117224 */ /* 0x000fe200078e001a */
[----:B------:R-:W-:Y:S01]  /*27e90*/  STL [R1+0xde0], R2 ;  /* 0x000de00201007387 */ /* 0x000fe20000100800 */
[----:B---3--:R-:W-:Y:S11]  /*27ea0*/  HMMA.16816.F32 R24, R4, R24, R20 ;  /* 0x000000180418723c */ /* 0x008ff60000001814 */
[----:B------:R-:W-:Y:S11]  /*27eb0*/  @!UPT UIADD3 URZ, URZ, URZ, URZ ;  /* 0x0000003f3f3ff290 */ /* 0x000ff6000fffe03f */
[----:B------:R-:W-:Y:S02]  /*27ec0*/  @!UPT UIADD3 URZ, URZ, URZ, URZ ;  /* 0x0000003f3f3ff290 */ /* 0x000fe4000fffe03f */
[----:B------:R-:W-:Y:S02]  /*27ed0*/  IMAD.MOV.U32 R29, RZ, RZ, R26 ;  /* 0x000000ffff1d7224 */ /* 0x000fe400078e001a */
[----:B------:R-:W-:Y:S02]  /*27ee0*/  IMAD.MOV.U32 R0, RZ, RZ, R25 ;  /* 0x000000ffff007224 */ /* 0x000fe400078e0019 */
[----:B------:R-:W-:Y:S02]  /*27ef0*/  IMAD.MOV.U32 R20, RZ, RZ, R24 ;  /* 0x000000ffff147224 */ /* 0x000fe400078e0018 */
[----:B------:R-:W3:Y:S01]  /*27f00*/  LDL.LU.64 R24, [R1+0xe40] ;  /* 0x000e400001187983 */ /* 0x000ee20000300a00 */
[----:B------:R-:W-:Y:S02]  /*27f10*/  STL [R1+0xdf8], R29 ;  /* 0x000df81d01007387 */ /* 0x000fe40000100800 */
[----:B------:R-:W-:Y:S02]  /*27f20*/  STL [R1+0xdf4], R0 ;  /* 0x000df40001007387 */ /* 0x000fe40000100800 */
[----:B------:R0:W-:Y:S02]  /*27f30*/  STL [R1+0xdf0], R20 ;  /* 0x000df01401007387 */ /* 0x0001e40000100800 */
[----:B0-----:R-:W3:Y:S01]  /*27f40*/  LDL.LU R20, [R1+0x10] ;  /* 0x0000100001147983 */ /* 0x001ee20000300800 */
[----:B------:R-:W3:Y:S02]  /*27f50*/  LDL.LU R21, [R1+0x14] ;  /* 0x0000140001157983 */ /* 0x000ee40000300800 */
[----:B------:R-:W3:Y:S02]  /*27f60*/  LDL.LU R22, [R1+0x18] ;  /* 0x0000180001167983 */ /* 0x000ee40000300800 */
[----:B------:R-:W3:Y:S02]  /*27f70*/  LDL.LU R23, [R1+0x1c] ;  /* 0x00001c0001177983 */ /* 0x000ee40000300800 */
[----:B------:R-:W-:-:S02]  /*27f80*/  IMAD.MOV.U32 R3, RZ, RZ, R27 ;  /* 0x000000ffff037224 */ /* 0x000fc400078e001b */
[C---:B---3--:R-:W-:Y:S11]  /*27f90*/  HMMA.16816.F32 R24, R4.reuse, R24, R20 ;  /* 0x000000180418723c */ /* 0x048ff60000001814 */
[----:B------:R-:W-:Y:S11]  /*27fa0*/  @!UPT UIADD3 URZ, URZ, URZ, URZ ;  /* 0x0000003f3f3ff290 */ /* 0x000ff6000fffe03f */
[----:B------:R-:W-:Y:S02]  /*27fb0*/  @!UPT UIADD3 URZ, URZ, URZ, URZ ;  /* 0x0000003f3f3ff290 */ /* 0x000fe4000fffe03f */
[----:B------:R-:W-:Y:S02]  /*27fc0*/  IMAD.MOV.U32 R22, RZ, RZ, R24 ;  /* 0x000000ffff167224 */ /* 0x000fe400078e0018 */
[----:B------:R-:W-:Y:S02]  /*27fd0*/  IMAD.MOV.U32 R23, RZ, RZ, R25 ;  /* 0x000000ffff177224 */ /* 0x000fe400078e0019 */
[----:B------:R-:W4:Y:S01]  /*27fe0*/  LDL.LU.64 R24, [R1+0xe38] ;  /* 0x000e380001187983 */ /* 0x000f220000300a00 */
[----:B------:R-:W-:Y:S02]  /*27ff0*/  IMAD.MOV.U32 R2, RZ, RZ, R26 ;  /* 0x000000ffff027224 */ /* 0x000fe400078e001a */
[----:B------:R-:W-:Y:S02]  /*28000*/  IMAD.MOV.U32 R21, RZ, RZ, R27 ;  /* 0x000000ffff157224 */ /* 0x000fe400078e001b */
[C---:B----4-:R-:W-:Y:S01]  /*28010*/  HMMA.16816.F32 R24, R4.reuse, R24, R8 ;  /* 0x000000180418723c */ /* 0x050fe20000001808 */
[----:B------:R-:W3:Y:S01]  /*28020*/  LDL.LU.64 R10, [R1+0xe30] ;  /* 0x000e3000010a7983 */ /* 0x000ee20000300a00 */
[----:B------:R-:W3:Y:S11]  /*28030*/  LDL.LU.64 R8, [R1+0xe28] ;  /* 0x000e280001087983 */ /* 0x000ef60000300a00 */
[----:B------:R-:W-:Y:S11]  /*28040*/  @!UPT UIADD3 URZ, URZ, URZ, URZ ;  /* 0x0000003f3f3ff290 */ /* 0x000ff6000fffe03f */
[----:B------:R-:W-:Y:S02]  /*28050*/  IMAD.MOV.U32 R29, RZ, RZ, R24 ;  /* 0x000000ffff1d7224 */ /* 0x000fe400078e0018 */
[----:B------:R-:W-:Y:S02]  /*28060*/  IMAD.MOV.U32 R0, RZ, RZ, R25 ;  /* 0x000000ffff007224 */ /* 0x000fe400078e0019 */
[----:B------:R-:W3:Y:S01]  /*28070*/  LDL.LU.64 R24, [R1+0xe20] ;  /* 0x000e200001187983 */ /* 0x000ee20000300a00 */
[----:B------:R-:W-:Y:S02]  /*28080*/  IMAD.MOV.U32 R20, RZ, RZ, R26 ;  /* 0x000000ffff147224 */ /* 0x000fe400078e001a */
[----:B------:R-:W-:Y:S02]  /*28090*/  IMAD.MOV.U32 R28, RZ, RZ, R27 ;  /* 0x000000ffff1c7224 */ /* 0x000fe400078e001b */
[C---:B---3--:R-:W-:Y:S01]  /*280a0*/  HMMA.16816.F32 R24, R4.reuse, R24, R8 ;  /* 0x000000180418723c */ /* 0x048fe20000001808 */
[----:B------:R-:W2:Y:S11]  /*280b0*/  LDL.LU.64 R8, [R1+0xe18] ;  /* 0x000e180001087983 */ /* 0x000eb60000300a00 */
[----:B------:R-:W-:Y:S11]  /*280c0*/  @!UPT UIADD3 URZ, URZ, URZ, URZ ;  /* 0x0000003f3f3ff290 */ /* 0x000ff6000fffe03f */
[----:B------:R-:W-:Y:S01]  /*280d0*/  STL.64 [R1+0xcb8], R26 ;  /* 0x000cb81a01007387 */ /* 0x000fe20000100a00 */
[----:B------:R0:W-:Y:S03]  /*280e0*/  STL.64 [R1+0xcb0], R24 ;  /* 0x000cb01801007387 */ /* 0x0001e60000100a00 */
[----:B0-----:R-:W3:Y:S01]  /*280f0*/  LDL.LU R24, [R1+0x190] ;  /* 0x0001900001187983 */ /* 0x001ee20000300800 */
[----:B------:R-:W3:Y:S02]  /*28100*/  LDL.LU R25, [R1+0x194] ;  /* 0x0001940001197983 */ /* 0x000ee40000300800 */
[----:B------:R-:W3:Y:S02]  /*28110*/  LDL.LU R26, [R1+0x198] ;  /* 0x00019800011a7983 */ /* 0x000ee40000300800 */
[----:B------:R-:W3:Y:S01]  /*28120*/  LDL.LU R27, [R1+0x19c] ;  /* 0x00019c00011b7983 */ /* 0x000ee20000300800 */
[C---:B--2---:R-:W-:Y:S01]  /*28130*/  HMMA.16816.F32 R8, R4.reuse, R8, R12 ;  /* 0x000000080408723c */ /* 0x044fe2000000180c */
[----:B------:R-:W2:Y:S01]  /*28140*/  LDL.LU.64 R14, [R1+0xe10] ;  /* 0x000e1000010e7983 */ /* 0x000ea20000300a00 */
[----:B------:R-:W2:Y:S11]  /*28150*/  LDL.LU.64 R12, [R1+0xe08] ;  /* 0x000e0800010c7983 */ /* 0x000eb60000300a00 */
[----:B------:R-:W-:Y:S10]  /*28160*/  @!UPT UIADD3 URZ, URZ, URZ, URZ ;  /* 0x0000003f3f3ff290 */ /* 0x000ff4000fffe03f */
[----:B------:R-:W-:Y:S01]  /*28170*/  STL.64 [R1+0xca8], R10 ;  /* 0x000ca80a01007387 */ /* 0x000fe20000100a00 */
[----:B------:R0:W-:Y:S03]  /*28180*/  STL.64 [R1+0xca0], R8 ;  /* 0x000ca00801007387 */ /* 0x0001e60000100a00 */
[----:B0-----:R-:W4:Y:S01]  /*28190*/  LDL.LU R8, [R1+0x90] ;  /* 0x0000900001087983 */ /* 0x001f220000300800 */
[C---:B--2---:R-:W-:Y:S03]  /*281a0*/  HMMA.16816.F32 R12, R4.reuse, R16, R12 ;  /* 0x00000010040c723c */ /* 0x044fe6000000180c */
[----:B------:R-:W3:Y:S01]  /*281b0*/  LDL.LU.64 R16, [R1+0xe00] ;  /* 0x000e000001107983 */ /* 0x000ee20000300a00 */
[----:B------:R-:W-:Y:S11]  /*281c0*/  IMAD.MOV.U32 R9, RZ, RZ, R19 ;  /* 0x000000ffff097224 */ /* 0x000ff600078e0013 */
[----:B------:R-:W-:Y:S08]  /*281d0*/  @!UPT UIADD3 URZ, URZ, URZ, URZ ;  /* 0x0000003f3f3ff290 */ /* 0x000ff0000fffe03f */
[----:B------:R-:W-:Y:S01]  /*281e0*/  STL.64 [R1+0xc98], R14 ;  /* 0x000c980e01007387 */ /* 0x000fe20000100a00 */
[----:B------:R0:W-:Y:S03]  /*281f0*/  STL.64 [R1+0xc90], R12 ;  /* 0x000c900c01007387 */ /* 0x0001e60000100a00 */
[----:B0-----:R-:W4:Y:S01]  /*28200*/  LDL.LU R12, [R1+0x180] ;  /* 0x00018000010c7983 */ /* 0x001f220000300800 */
[----:B------:R-:W4:Y:S02]  /*28210*/  LDL.LU R13, [R1+0x184] ;  /* 0x00018400010d7983 */ /* 0x000f240000300800 */
[----:B------:R-:W4:Y:S02]  /*28220*/  LDL.LU R14, [R1+0x188] ;  /* 0x00018800010e7983 */ /* 0x000f240000300800 */
[----:B------:R-:W4:Y:S01]  /*28230*/  LDL.LU R15, [R1+0x18c] ;  /* 0x00018c00010f7983 */ /* 0x000f220000300800 */
[C---:B---3--:R-:W-:Y:S01]  /*28240*/  HMMA.16816.F32 R16, R4.reuse, R16, R24 ;  /* 0x000000100410723c */ /* 0x048fe20000001818 */
[----:B------:R-:W2:Y:S01]  /*28250*/  LDL.LU R26, [R1+0xe8] ;  /* 0x0000e800011a7983 */ /* 0x000ea20000300800 */
[----:B------:R-:W2:Y:S03]  /*28260*/  LDL.LU R27, [R1+0xec] ;  /* 0x0000ec00011b7983 */ /* 0x000ea60000300800 */
[----:B--2---:R0:W-:Y:S11]  /*28270*/  STL.64 [R1+0xcc8], R26 ;  /* 0x000cc81a01007387 */ /* 0x0041f60000100a00 */
[----:B------:R-:W-:Y:S07]  /*28280*/  @!UPT UIADD3 URZ, URZ, URZ, URZ ;  /* 0x0000003f3f3ff290 */ /* 0x000fee000fffe03f */
[----:B------:R-:W-:Y:S02]  /*28290*/  STL.64 [R1+0xc88], R18 ;  /* 0x000c881201007387 */ /* 0x000fe40000100a00 */
[----:B------:R-:W-:Y:S02]  /*282a0*/  STL.64 [R1+0xc80], R16 ;  /* 0x000c801001007387 */ /* 0x000fe40000100a00 */
[----:B------:R-:W2:Y:S01]  /*282b0*/  LDL.LU R10, [R1+0xd8] ;  /* 0x0000d800010a7983 */ /* 0x000ea20000300800 */
[----:B------:R-:W2:Y:S04]  /*282c0*/  LDL.LU R11, [R1+0xdc] ;  /* 0x0000dc00010b7983 */ /* 0x000ea80000300800 */
[----:B0-----:R-:W3:Y:S01]  /*282d0*/  LDL.LU R26, [R1+0xf8] ;  /* 0x0000f800011a7983 */ /* 0x001ee20000300800 */
[----:B------:R-:W3:Y:S01]  /*282e0*/  LDL.LU R27, [R1+0xfc] ;  /* 0x0000fc00011b7983 */ /* 0x000ee20000300800 */
[----:B----4-:R-:W-:Y:S07]  /*282f0*/  HMMA.16816.F32 R4, R4, R8, R12 ;  /* 0x000000080404723c */ /* 0x010fee000000180c */
[----:B------:R-:W-:-:S02]  /*28300*/  IMAD.MOV.U32 R8, RZ, RZ, R29 ;  /* 0x000000ffff087224 */ /* 0x000fc400078e001d */
[----:B------:R-:W-:Y:S01]  /*28310*/  IMAD.MOV.U32 R9, RZ, RZ, R0 ;  /* 0x000000ffff097224 */ /* 0x000fe200078e0000 */
[----:B---3--:R-:W-:Y:S01]  /*28320*/  STL.64 [R1+0xce0], R26 ;  /* 0x000ce01a01007387 */ /* 0x008fe20000100a00 */
[----:B--2---:R0:W-:Y:S02]  /*28330*/  STL.64 [R1+0xcc0], R10 ;  /* 0x000cc00a01007387 */ /* 0x0041e40000100a00 */
[----:B------:R-:W2:Y:S02]  /*28340*/  LDL.LU R29, [R1+0xdf8] ;  /* 0x000df800011d7983 */ /* 0x000ea40000300800 */
[----:B------:R-:W3:Y:S02]  /*28350*/  LDL.LU R0, [R1+0xdf4] ;  /* 0x000df40001007983 */ /* 0x000ee40000300800 */
[----:B0-----:R-:W-:Y:S02]  /*28360*/  IMAD.MOV.U32 R10, RZ, RZ, R20 ;  /* 0x000000ffff0a7224 */ /* 0x001fe400078e0014 */
[----:B------:R-:W-:Y:S01]  /*28370*/  IMAD.MOV.U32 R11, RZ, RZ, R28 ;  /* 0x000000ffff0b7224 */ /* 0x000fe200078e001c */
[----:B------:R-:W4:Y:S01]  /*28380*/  LDL.LU R20, [R1+0xdf0] ;  /* 0x000df00001147983 */ /* 0x000f220000300800 */
[----:B------:R-:W2:Y:S02]  /*28390*/  LDL.LU R28, [R1+0xdec] ;  /* 0x000dec00011c7983 */ /* 0x000ea40000300800 */
[----:B------:R-:W2:Y:S02]  /*283a0*/  LDL.LU R26, [R1+0x108] ;  /* 0x00010800011a7983 */ /* 0x000ea40000300800 */
[----:B------:R-:W2:Y:S02]  /*283b0*/  LDL.LU R27, [R1+0x10c] ;  /* 0x00010c00011b7983 */ /* 0x000ea40000300800 */
[----:B--2---:R0:W-:Y:S04]  /*283c0*/  STL.64 [R1+0xcf8], R26 ;  /* 0x000cf81a01007387 */ /* 0x0041e80000100a00 */
[----:B0-----:R-:W2:Y:S01]  /*283d0*/  LDL.LU R26, [R1+0x118] ;  /* 0x00011800011a7983 */ /* 0x001ea20000300800 */
[----:B------:R-:W2:Y:S03]  /*283e0*/  LDL.LU R27, [R1+0x11c] ;  /* 0x00011c00011b7983 */ /* 0x000ea60000300800 */
[----:B--2---:R-:W-:Y:S01]  /*283f0*/  STL.64 [R1+0xd10], R26 ;  /* 0x000d101a01007387 */ /* 0x004fe20000100a00 */
[----:B------:R-:W-:Y:S02]  /*28400*/  STL.64 [R1+0xcd8], R10 ;  /* 0x000cd80a01007387 */ /* 0x000fe40000100a00 */
[----:B------:R0:W-:Y:S02]  /*28410*/  STL.64 [R1+0xcd0], R8 ;  /* 0x000cd00801007387 */ /* 0x0001e40000100a00 */
[----:B0-----:R-:W-:-:S02]  /*28420*/  IMAD.MOV.U32 R8, RZ, RZ, R22 ;  /* 0x000000ffff087224 */ /* 0x001fc400078e0016 */
[----:B------:R-:W-:Y:S01]  /*28430*/  IMAD.MOV.U32 R9, RZ, RZ, R23 ;  /* 0x000000ffff097224 */ /* 0x000fe200078e0017 */
[----:B------:R-:W2:Y:S01]  /*28440*/  LDL.LU R22, [R1+0xde8] ;  /* 0x000de80001167983 */ /* 0x000ea20000300800 */
[----:B------:R-:W2:Y:S02]  /*28450*/  LDL.LU R23, [R1+0xde4] ;  /* 0x000de40001177983 */ /* 0x000ea40000300800 */
[----:B------:R-:W-:Y:S02]  /*28460*/  IMAD.MOV.U32 R10, RZ, RZ, R2 ;  /* 0x000000ffff0a7224 */ /* 0x000fe400078e0002 */
[----:B------:R-:W-:Y:S01]  /*28470*/  IMAD.MOV.U32 R11, RZ, RZ, R21 ;  /* 0x000000ffff0b7224 */ /* 0x000fe200078e0015 */
[----:B------:R-:W2:Y:S01]  /*28480*/  LDL.LU R2, [R1+0xde0] ;  /* 0x000de00001027983 */ /* 0x000ea20000300800 */
[----:B------:R-:W2:Y:S02]  /*28490*/  LDL.LU R21, [R1+0xddc] ;  /* 0x000ddc0001157983 */ /* 0x000ea40000300800 */
[----:B------:R-:W2:Y:S02]  /*284a0*/  LDL.LU R26, [R1+0x128] ;  /* 0x00012800011a7983 */ /* 0x000ea40000300800 */
[----:B------:R-:W2:Y:S02]  /*284b0*/  LDL.LU R27, [R1+0x12c] ;  /* 0x00012c00011b7983 */ /* 0x000ea40000300800 */
[----:B--2---:R-:W-:Y:S01]  /*284c0*/  STL.64 [R1+0xd28], R26 ;  /* 0x000d281a01007387 */ /* 0x004fe20000100a00 */
[----:B------:R-:W-:Y:S02]  /*284d0*/  STL.64 [R1+0xcf0], R10 ;  /* 0x000cf00a01007387 */ /* 0x000fe40000100a00 */
[----:B------:R4:W-:Y:S02]  /*284e0*/  STL.64 [R1+0xce8], R8 ;  /* 0x000ce80801007387 */ /* 0x0009e40000100a00 */
[----:B----4-:R-:W-:-:S02]  /*284f0*/  IMAD.MOV.U32 R8, RZ, RZ, R20 ;  /* 0x000000ffff087224 */ /* 0x010fc400078e0014 */
[----:B---3--:R-:W-:Y:S01]  /*28500*/  IMAD.MOV.U32 R9, RZ, RZ, R0 ;  /* 0x000000ffff097224 */ /* 0x008fe200078e0000 */
[----:B------:R-:W2:Y:S01]  /*28510*/  LDL.LU R20, [R1+0xdd8] ;  /* 0x000dd80001147983 */ /* 0x000ea20000300800 */
[----:B------:R-:W3:Y:S02]  /*28520*/  LDL.LU R0, [R1+0xdd4] ;  /* 0x000dd40001007983 */ /* 0x000ee40000300800 */
[----:B------:R-:W-:Y:S02]  /*28530*/  IMAD.MOV.U32 R10, RZ, RZ, R29 ;  /* 0x000000ffff0a7224 */ /* 0x000fe400078e001d */
[----:B------:R-:W-:Y:S01]  /*28540*/  IMAD.MOV.U32 R11, RZ, RZ, R3 ;  /* 0x000000ffff0b7224 */ /* 0x000fe200078e0003 */
[----:B------:R-:W4:Y:S01]  /*28550*/  LDL.LU R29, [R1+0xdd0] ;  /* 0x000dd000011d7983 */ /* 0x000f220000300800 */
[----:B------:R-:W2:Y:S02]  /*28560*/  LDL.LU R3, [R1+0xdcc] ;  /* 0x000dcc0001037983 */ /* 0x000ea40000300800 */
[----:B------:R-:W2:Y:S02]  /*28570*/  LDL.LU R26, [R1+0x138] ;  /* 0x00013800011a7983 */ /* 0x000ea40000300800 */
[----:B------:R-:W2:Y:S02]  /*28580*/  LDL.LU R27, [R1+0x13c] ;  /* 0x00013c00011b7983 */ /* 0x000ea40000300800 */
        /* <DEDUP_REMOVED lines=12> */
[----:B------:R-:W2:Y:S01]  /*28650*/  LDL.LU R25, [R1+0x64] ;  /* 0x0000640001197983 */ /* 0x000ea20000300800 */
[----:B------:R-:W2:Y:S01]  /*28660*/  LDL.LU R26, [R1+0x68] ;  /* 0x00006800011a7983 */ /* 0x000ea20000300800 */
[----:B------:R-:W2:Y:S03]  /*28670*/  LDL.LU R27, [R1+0x6c] ;  /* 0x00006c00011b7983 */ /* 0x000ea60000300800 */
[----:B--2---:R0:W-:Y:S01]  /*28680*/  STL.64 [R1+0xd50], R26 ;  /* 0x000d501a01007387 */ /* 0x0041e20000100a00 */
[----:B------:R-:W-:Y:S03]  /*28690*/  STL.64 [R1+0xd48], R24 ;  /* 0x000d481801007387 */ /* 0x000fe60000100a00 */
[----:B0-----:R-:W2:Y:S01]  /*286a0*/  LDL.LU R26, [R1+0x158] ;  /* 0x00015800011a7983 */ /* 0x001ea20000300800 */
[----:B------:R-:W2:Y:S02]  /*286b0*/  LDL.LU R27, [R1+0x15c] ;  /* 0x00015c00011b7983 */ /* 0x000ea40000300800 */
[----:B------:R-:W2:Y:S02]  /*286c0*/  LDL.LU R14, [R1+0x258] ;  /* 0x00025800010e7983 */ /* 0x000ea40000300800 */
[----:B------:R-:W2:Y:S02]  /*286d0*/  LDL.LU R15, [R1+0x25c] ;  /* 0x00025c00010f7983 */ /* 0x000ea40000300800 */
[----:B--2---:R0:W-:Y:S01]  /*286e0*/  STL.64 [R1+0xd78], R14 ;  /* 0x000d780e01007387 */ /* 0x0041e20000100a00 */
[----:B------:R-:W-:Y:S02]  /*286f0*/  STL.64 [R1+0xd68], R26 ;  /* 0x000d681a01007387 */ /* 0x000fe40000100a00 */
[----:B------:R-:W2:Y:S02]  /*28700*/  LDL.LU R18, [R1+0x248] ;  /* 0x0002480001127983 */ /* 0x000ea40000300800 */
[----:B------:R-:W2:Y:S01]  /*28710*/  LDL.LU R19, [R1+0x24c] ;  /* 0x00024c0001137983 */ /* 0x000ea20000300800 */
[----:B0-----:R-:W3:Y:S01]  /*28720*/  LDL.LU R14, [R1+0x268] ;  /* 0x00026800010e7983 */ /* 0x001ee20000300800 */
[----:B------:R-:W3:Y:S03]  /*28730*/  LDL.LU R15, [R1+0x26c] ;  /* 0x00026c00010f7983 */ /* 0x000ee60000300800 */
[----:B--2---:R0:W-:Y:S01]  /*28740*/  STL.64 [R1+0xd70], R18 ;  /* 0x000d701201007387 */ /* 0x0041e20000100a00 */
[----:B------:R-:W2:Y:S02]  /*28750*/  LDL.LU R16, [R1+0x160] ;  /* 0x0001600001107983 */ /* 0x000ea40000300800 */
[----:B------:R-:W2:Y:S01]  /*28760*/  LDL.LU R17, [R1+0x164] ;  /* 0x0001640001117983 */ /* 0x000ea20000300800 */
[----:B0-----:R-:W2:Y:S01]  /*28770*/  LDL.LU R18, [R1+0x168] ;  /* 0x0001680001127983 */ /* 0x001ea20000300800 */
[----:B------:R-:W2:Y:S03]  /*28780*/  LDL.LU R19, [R1+0x16c] ;  /* 0x00016c0001137983 */ /* 0x000ea60000300800 */
[----:B--2---:R-:W-:Y:S01]  /*28790*/  STL.64 [R1+0xd88], R18 ;  /* 0x000d881201007387 */ /* 0x004fe20000100a00 */
[----:B------:R0:W-:Y:S03]  /*287a0*/  STL.64 [R1+0xd80], R16 ;  /* 0x000d801001007387 */ /* 0x0001e60000100a00 */
[----:B0-----:R-:W2:Y:S01]  /*287b0*/  LDL.LU R16, [R1+0x170] ;  /* 0x0001700001107983 */ /* 0x001ea20000300800 */
[----:B------:R-:W2:Y:S02]  /*287c0*/  LDL.LU R17, [R1+0x174] ;  /* 0x0001740001117983 */ /* 0x000ea40000300800 */
[----:B------:R-:W2:Y:S02]  /*287d0*/  LDL.LU R18, [R1+0x178] ;  /* 0x0001780001127983 */ /* 0x000ea40000300800 */
[----:B------:R-:W2:Y:S01]  /*287e0*/  LDL.LU R19, [R1+0x17c] ;  /* 0x00017c0001137983 */ /* 0x000ea20000300800 */
[----:B------:R-:W2:Y:S01]  /*287f0*/  LDL.LU R24, [R1+0x80] ;  /* 0x0000800001187983 */ /* 0x000ea20000300800 */
[----:B------:R-:W2:Y:S02]  /*28800*/  LDL.LU R25, [R1+0x84] ;  /* 0x0000840001197983 */ /* 0x000ea40000300800 */
[----:B------:R-:W2:Y:S02]  /*28810*/  LDL.LU R26, [R1+0x88] ;  /* 0x00008800011a7983 */ /* 0x000ea40000300800 */
[----:B------:R-:W2:Y:S01]  /*28820*/  LDL.LU R27, [R1+0x8c] ;  /* 0x00008c00011b7983 */ /* 0x000ea20000300800 */
[----:B------:R0:W-:Y:S01]  /*28830*/  STL.64 [R1+0xd20], R10 ;  /* 0x000d200a01007387 */ /* 0x0001e20000100a00 */
[----:B------:R4:W-:Y:S02]  /*28840*/  STL.64 [R1+0xd18], R8 ;  /* 0x000d180801007387 */ /* 0x0009e40000100a00 */
[----:B0-----:R-:W-:-:S02]  /*28850*/  IMAD.MOV.U32 R10, RZ, RZ, R20 ;  /* 0x000000ffff0a7224 */ /* 0x001fc400078e0014 */
[----:B----4-:R-:W-:Y:S02]  /*28860*/  IMAD.MOV.U32 R8, RZ, RZ, R29 ;  /* 0x000000ffff087224 */ /* 0x010fe400078e001d */
[----:B------:R-:W-:Y:S01]  /*28870*/  IMAD.MOV.U32 R11, RZ, RZ, R21 ;  /* 0x000000ffff0b7224 */ /* 0x000fe200078e0015 */
[----:B------:R-:W4:Y:S01]  /*28880*/  LDL.LU R29, [R1+0xdb8] ;  /* 0x000db800011d7983 */ /* 0x000f220000300800 */
[----:B---3--:R-:W-:Y:S02]  /*28890*/  IMAD.MOV.U32 R9, RZ, RZ, R0 ;  /* 0x000000ffff097224 */ /* 0x008fe400078e0000 */
[----:B------:R-:W3:Y:S02]  /*288a0*/  LDL.LU R0, [R1+0xdb4] ;  /* 0x000db40001007983 */ /* 0x000ee40000300800 */
[----:B------:R-:W2:Y:S01]  /*288b0*/  LDL.LU R20, [R1+0xdb0] ;  /* 0x000db00001147983 */ /* 0x000ea20000300800 */
[----:B------:R-:W2:Y:S01]  /*288c0*/  LDL.LU R21, [R1+0xdac] ;  /* 0x000dac0001157983 */ /* 0x000ea20000300800 */
        /* <DEDUP_REMOVED lines=9> */
[----:B------:R-:W2:Y:S03]  /*28960*/  LDL.LU R3, [R1+0xd9c] ;  /* 0x000d9c0001037983 */ /* 0x000ea60000300800 */
[----:B------:R-:W-:Y:S01]  /*28970*/  STL.64 [R1+0xd60], R10 ;  /* 0x000d600a01007387 */ /* 0x000fe20000100a00 */
[----:B------:R0:W-:Y:S03]  /*28980*/  STL.64 [R1+0xd58], R8 ;  /* 0x000d580801007387 */ /* 0x0001e60000100a00 */
[----:B0-----:R-:W2:Y:S01]  /*28990*/  LDL.LU R8, [R1+0x70] ;  /* 0x0000700001087983 */ /* 0x001ea20000300800 */
[----:B------:R-:W-:-:S02]  /*289a0*/  IMAD.MOV.U32 R11, RZ, RZ, R28 ;  /* 0x000000ffff0b7224 */ /* 0x000fc400078e001c */
[----:B----4-:R-:W-:Y:S02]  /*289b0*/  IMAD.MOV.U32 R10, RZ, RZ, R29 ;  /* 0x000000ffff0a7224 */ /* 0x010fe400078e001d */
[----:B---3--:R-:W-:Y:S02]  /*289c0*/  IMAD.MOV.U32 R9, RZ, RZ, R0 ;  /* 0x000000ffff097224 */ /* 0x008fe400078e0000 */
[----:B------:R-:W3:Y:S01]  /*289d0*/  LDL.LU R0, [R1+0xd98] ;  /* 0x000d980001007983 */ /* 0x000ee20000300800 */
[----:B------:R-:W4:Y:S02]  /*289e0*/  LDL.LU R29, [R1+0xd94] ;  /* 0x000d9400011d7983 */ /* 0x000f240000300800 */
[----:B------:R-:W3:Y:S01]  /*289f0*/  LDL.LU R28, [R1+0xd90] ;  /* 0x000d9000011c7983 */ /* 0x000ee20000300800 */
[----:B--2---:R-:W-:Y:S01]  /*28a00*/  HMMA.16816.F32 R12, R20, R14, R16 ;  /* 0x0000000e140c723c */ /* 0x004fe20000001810 */
[----:B------:R-:W-:Y:S01]  /*28a10*/  STL.64 [R1+0xc78], R6 ;  /* 0x000c780601007387 */ /* 0x000fe20000100a00 */
[----:B------:R-:W-:Y:S02]  /*28a20*/  STL.64 [R1+0xc70], R4 ;  /* 0x000c700401007387 */ /* 0x000fe40000100a00 */
[----:B------:R-:W2:Y:S02]  /*28a30*/  LDL.LU.64 R18, [R1+0xd88] ;  /* 0x000d880001127983 */ /* 0x000ea40000300a00 */
[----:B------:R-:W2:Y:S11]  /*28a40*/  LDL.LU.64 R16, [R1+0xd80] ;  /* 0x000d800001107983 */ /* 0x000eb60000300a00 */
[----:B------:R-:W-:Y:S06]  /*28a50*/  @!UPT UIADD3 URZ, URZ, URZ, URZ ;  /* 0x0000003f3f3ff290 */ /* 0x000fec000fffe03f */
[----:B------:R-:W-:Y:S01]  /*28a60*/  STL.64 [R1+0x1a0], R12 ;  /* 0x0001a00c01007387 */ /* 0x000fe20000100a00 */
[----:B------:R0:W-:Y:S03]  /*28a70*/  STL.64 [R1+0x1a8], R14 ;  /* 0x0001a80e01007387 */ /* 0x0001e60000100a00 */
[----:B0-----:R-:W2:Y:S01]  /*28a80*/  LDL.LU.64 R14, [R1+0xd78] ;  /* 0x000d7800010e7983 */ /* 0x001ea20000300a00 */
[----:B------:R-:W-:Y:S02]  /*28a90*/  IMAD.MOV.U32 R7, RZ, RZ, R2 ;  /* 0x000000ffff077224 */ /* 0x000fe400078e0002 */
[----:B------:R-:W-:-:S05]  /*28aa0*/  IMAD.MOV.U32 R2, RZ, RZ, R12 ;  /* 0x000000ffff027224 */ /* 0x000fca00078e000c */
[----:B------:R-:W-:Y:S01]  /*28ab0*/  STL [R1+0xbb8], R2 ;  /* 0x000bb80201007387 */ /* 0x000fe20000100800 */
[C---:B--2---:R-:W-:Y:S03]  /*28ac0*/  HMMA.16816.F32 R12, R20.reuse, R14, R16 ;  /* 0x0000000e140c723c */ /* 0x044fe60000001810 */
[----:B------:R-:W2:Y:S01]  /*28ad0*/  LDL.LU.64 R18, [R1+0xd70] ;  /* 0x000d700001127983 */ /* 0x000ea20000300a00 */
[----:B------:R-:W-:Y:S11]  /*28ae0*/  IMAD.MOV.U32 R6, RZ, RZ, R3 ;  /* 0x000000ffff067224 */ /* 0x000ff600078e0003 */
[----:B------:R-:W-:Y:S09]  /*28af0*/  @!UPT UIADD3 URZ, URZ, URZ, URZ ;  /* 0x0000003f3f3ff290 */ /* 0x000ff2000fffe03f */
[----:B------:R-:W-:Y:S01]  /*28b00*/  IMAD.MOV.U32 R3, RZ, RZ, R12 ;  /* 0x000000ffff037224 */ /* 0x000fe200078e000c */
[----:B------:R-:W-:Y:S01]  /*28b10*/  STL.64 [R1+0x2a0], R12 ;  /* 0x0002a00c01007387 */ /* 0x000fe20000100a00 */
[----:B------:R0:W-:Y:S03]  /*28b20*/  STL.64 [R1+0x2a8], R14 ;  /* 0x0002a80e01007387 */ /* 0x0001e60000100a00 */
[----:B0-----:R-:W4:Y:S01]  /*28b30*/  LDL.LU R14, [R1+0xc8] ;  /* 0x0000c800010e7983 */ /* 0x001f220000300800 */
[----:B------:R-:W-:Y:S01]  /*28b40*/  STL [R1+0xbbc], R3 ;  /* 0x000bbc0301007387 */ /* 0x000fe20000100800 */
[C---:B--2---:R-:W-:Y:S02]  /*28b50*/  HMMA.16816.F32 R16, R20.reuse, R18, R24 ;  /* 0x000000121410723c */ /* 0x044fe40000001818 */
[----:B------:R-:W2:Y:S01]  /*28b60*/  LDL.LU.64 R26, [R1+0xd68] ;  /* 0x000d6800011a7983 */ /* 0x000ea20000300a00 */
[----:B---3--:R-:W-:Y:S11]  /*28b70*/  IMAD.MOV.U32 R15, RZ, RZ, R28 ;  /* 0x000000ffff0f7224 */ /* 0x008ff600078e001c */
[----:B------:R-:W-:Y:S10]  /*28b80*/  @!UPT UIADD3 URZ, URZ, URZ, URZ ;  /* 0x0000003f3f3ff290 */ /* 0x000ff4000fffe03f */
[----:B------:R-:W-:Y:S01]  /*28b90*/  IMAD.MOV.U32 R28, RZ, RZ, R16 ;  /* 0x000000ffff1c7224 */ /* 0x000fe200078e0010 */
[----:B------:R-:W-:Y:S01]  /*28ba0*/  STL.64 [R1+0x290], R16 ;  /* 0x0002901001007387 */ /* 0x000fe20000100a00 */
[----:B------:R0:W-:Y:S03]  /*28bb0*/  STL.64 [R1+0x298], R18 ;  /* 0x0002981201007387 */ /* 0x0001e60000100a00 */
[----:B0-----:R-:W3:Y:S01]  /*28bc0*/  LDL.LU R18, [R1+0xb8] ;  /* 0x0000b80001127983 */ /* 0x001ee20000300800 */
[----:B------:R-:W-:Y:S02]  /*28bd0*/  STL [R1+0xbc0], R28 ;  /* 0x000bc01c01007387 */ /* 0x000fe40000100800 */
[----:B----4-:R-:W-:Y:S01]  /*28be0*/  IMAD.MOV.U32 R19, RZ, RZ, R29 ;  /* 0x000000ffff137224 */ /* 0x010fe200078e001d */
[C---:B--2---:R-:W-:Y:S01]  /*28bf0*/  HMMA.16816.F32 R24, R20.reuse, R26, R8 ;  /* 0x0000001a1418723c */ /* 0x044fe20000001808 */
[----:B------:R-:W2:Y:S01]  /*28c00*/  LDL.LU.64 R10, [R1+0xd60] ;  /* 0x000d6000010a7983 */ /* 0x000ea20000300a00 */
[----:B------:R-:W2:Y:S11]  /*28c10*/  LDL.LU.64 R8, [R1+0xd58] ;  /* 0x000d580001087983 */ /* 0x000eb60000300a00 */
[----:B------:R-:W-:Y:S10]  /*28c20*/  @!UPT UIADD3 URZ, URZ, URZ, URZ ;  /* 0x0000003f3f3ff290 */ /* 0x000ff4000fffe03f */
[----:B------:R-:W-:Y:S01]  /*28c30*/  STL.64 [R1+0x280], R24 ;  /* 0x0002801801007387 */ /* 0x000fe20000100a00 */
[----:B------:R0:W-:Y:S02]  /*28c40*/  STL.64 [R1+0x288], R26 ;  /* 0x0002881a01007387 */ /* 0x0001e40000100a00 */
[----:B------:R-:W-:Y:S01]  /*28c50*/  IMAD.MOV.U32 R29, RZ, RZ, R24 ;  /* 0x000000ffff1d7224 */ /* 0x000fe200078e0018 */
[----:B0-----:R-:W4:Y:S01]  /*28c60*/  LDL.LU.64 R26, [R1+0xd50] ;  /* 0x000d5000011a7983 */ /* 0x001f220000300a00 */
[----:B------:R-:W4:Y:S03]  /*28c70*/  LDL.LU.64 R24, [R1+0xd48] ;  /* 0x000d480001187983 */ /* 0x000f260000300a00 */
[----:B------:R-:W-:Y:S01]  /*28c80*/  STL [R1+0xbc4], R29 ;  /* 0x000bc41d01007387 */ /* 0x000fe20000100800 */
[C---:B----4-:R-:W-:Y:S01]  /*28c90*/  HMMA.16816.F32 R4, R20.reuse, R6, R24 ;  /* 0x000000061404723c */ /* 0x050fe20000001818 */
[----:B------:R-:W2:Y:S11]  /*28ca0*/  LDL.LU.64 R26, [R1+0xd40] ;  /* 0x000d4000011a7983 */ /* 0x000eb60000300a00 */
[----:B------:R-:W-:Y:S11]  /*28cb0*/  @!UPT UIADD3 URZ, URZ, URZ, URZ ;  /* 0x0000003f3f3ff290 */ /* 0x000ff6000fffe03f */
[----:B------:R-:W-:Y:S01]  /*28cc0*/  STL.64 [R1+0x260], R4 ;  /* 0x0002600401007387 */ /* 0x000fe20000100a00 */
[----:B------:R0:W-:Y:S03]  /*28cd0*/  STL.64 [R1+0x268], R6 ;  /* 0x0002680601007387 */ /* 0x0001e60000100a00 */
[----:B0-----:R-:W4:Y:S01]  /*28ce0*/  LDL.LU R6, [R1+0xa8] ;  /* 0x0000a80001067983 */ /* 0x001f220000300800 */
[C---:B--2---:R-:W-:Y:S03]  /*28cf0*/  HMMA.16816.F32 R24, R20.reuse, R26, R8 ;  /* 0x0000001a1418723c */ /* 0x044fe60000001808 */
[----:B------:R-:W2:Y:S01]  /*28d00*/  LDL.LU.64 R10, [R1+0xd38] ;  /* 0x000d3800010a7983 */ /* 0x000ea20000300a00 */
[----:B------:R-:W2:Y:S11]  /*28d10*/  LDL.LU.64 R8, [R1+0xd30] ;  /* 0x000d300001087983 */ /* 0x000eb60000300a00 */
[----:B------:R-:W-:Y:S08]  /*28d20*/  @!UPT UIADD3 URZ, URZ, URZ, URZ ;  /* 0x0000003f3f3ff290 */ /* 0x000ff0000fffe03f */
        /* <DEDUP_REMOVED lines=32> */
[----:B------:R-:W2:Y:S11]  /*28f30*/  LDL.LU.64 R10, [R1+0xcc0] ;  /* 0x000cc000010a7983 */ /* 0x000eb60000300a00 */
[----:B------:R-:W-:Y:S10]  /*28f40*/  @!UPT UIADD3 URZ, URZ, URZ, URZ ;  /* 0x0000003f3f3ff290 */ /* 0x000ff4000fffe03f */
[----:B------:R-:W-:Y:S01]  /*28f50*/  STL.64 [R1+0x200], R24 ;  /* 0x0002001801007387 */ /* 0x000fe20000100a00 */
[----:B------:R0:W-:Y:S03]  /*28f60*/  STL.64 [R1+0x208], R26 ;  /* 0x0002081a01007387 */ /* 0x0001e60000100a00 */
[----:B0-----:R-:W2:Y:S01]  /*28f70*/  LDL.LU.64 R26, [R1+0xcb8] ;  /* 0x000cb800011a7983 */ /* 0x001ea20000300a00 */
[----:B------:R-:W2:Y:S02]  /*28f80*/  LDL.LU.64 R24, [R1+0xcb0] ;  /* 0x000cb00001187983 */ /* 0x000ea40000300a00 */
[----:B------:R-:W3:Y:S02]  /*28f90*/  LDL.LU R29, [R1+0x2ec] ;  /* 0x0002ec00011d7983 */ /* 0x000ee40000300800 */
[----:B------:R-:W3:Y:S01]  /*28fa0*/  LDL.LU R28, [R1+0x310] ;  /* 0x00031000011c7983 */ /* 0x000ee20000300800 */
[----:B------:R-:W3:Y:S01]  /*28fb0*/  LDL.LU R3, [R1+0x2e4] ;  /* 0x0002e40001037983 */ /* 0x000ee20000300800 */
[----:B------:R-:W-:-:S02]  /*28fc0*/  IMAD.MOV.U32 R7, RZ, RZ, R0 ;  /* 0x000000ffff077224 */ /* 0x000fc400078e0000 */
[----:B------:R-:W3:Y:S02]  /*28fd0*/  LDL.LU R2, [R1+0x308] ;  /* 0x0003080001027983 */ /* 0x000ee40000300800 */
[----:B------:R-:W3:Y:S01]  /*28fe0*/  LDL.LU R0, [R1+0x2dc] ;  /* 0x0002dc0001007983 */ /* 0x000ee20000300800 */
[C---:B--2---:R-:W-:Y:S01]  /*28ff0*/  HMMA.16816.F32 R24, R20.reuse, R10, R24 ;  /* 0x0000000a1418723c */ /* 0x044fe20000001818 */
[----:B------:R-:W2:Y:S01]  /*29000*/  LDL.LU.64 R10, [R1+0xca8] ;  /* 0x000ca800010a7983 */ /* 0x000ea20000300a00 */
[----:B------:R-:W2:Y:S11]  /*29010*/  LDL.LU.64 R8, [R1+0xca0] ;  /* 0x000ca00001087983 */ /* 0x000eb60000300a00 */
[----:B------:R-:W-:Y:S10]  /*29020*/  @!UPT UIADD3 URZ, URZ, URZ, URZ ;  /* 0x0000003f3f3ff290 */ /* 0x000ff4000fffe03f */
[----:B------:R0:W-:Y:S01]  /*29030*/  STL.64 [R1+0x1f0], R24 ;  /* 0x0001f01801007387 */ /* 0x0001e20000100a00 */
[----:B------:R1:W-:Y:S03]  /*29040*/  STL.64 [R1+0x1f8], R26 ;  /* 0x0001f81a01007387 */ /* 0x0003e60000100a00 */
[----:B0-----:R-:W3:Y:S01]  /*29050*/  LDL.LU R24, [R1+0x2fc] ;  /* 0x0002fc0001187983 */ /* 0x001ee20000300800 */
[----:B------:R-:W3:Y:S02]  /*29060*/  LDL.LU R25, [R1+0x324] ;  /* 0x0003240001197983 */ /* 0x000ee40000300800 */
[----:B-1----:R-:W3:Y:S02]  /*29070*/  LDL.LU R26, [R1+0x2f4] ;  /* 0x0002f400011a7983 */ /* 0x002ee40000300800 */
[----:B------:R-:W3:Y:S01]  /*29080*/  LDL.LU R27, [R1+0x31c] ;  /* 0x00031c00011b7983 */ /* 0x000ee20000300800 */
[----:B--2---:R-:W-:Y:S01]  /*29090*/  HMMA.16816.F32 R8, R20, R14, R8 ;  /* 0x0000000e1408723c */ /* 0x004fe20000001808 */
[----:B---3--:R0:W-:Y:S01]  /*290a0*/  STL.64 [R1+0xc68], R26 ;  /* 0x000c681a01007387 */ /* 0x0081e20000100a00 */
[----:B------:R-:W-:Y:S03]  /*290b0*/  STL.64 [R1+0xc60], R24 ;  /* 0x000c601801007387 */ /* 0x000fe60000100a00 */
[----:B0-----:R-:W2:Y:S01]  /*290c0*/  LDL.LU R26, [R1+0x98] ;  /* 0x00009800011a7983 */ /* 0x001ea20000300800 */
[----:B------:R-:W2:Y:S02]  /*290d0*/  LDL.LU R27, [R1+0x9c] ;  /* 0x00009c00011b7983 */ /* 0x000ea40000300800 */
[----:B------:R-:W3:Y:S02]  /*290e0*/  LDL.LU.64 R14, [R1+0xc98] ;  /* 0x000c9800010e7983 */ /* 0x000ee40000300a00 */
[----:B------:R-:W3:Y:S11]  /*290f0*/  LDL.LU.64 R12, [R1+0xc90] ;  /* 0x000c9000010c7983 */ /* 0x000ef60000300a00 */
[----:B------:R-:W-:Y:S02]  /*29100*/  @!UPT UIADD3 URZ, URZ, URZ, URZ ;  /* 0x0000003f3f3ff290 */ /* 0x000fe4000fffe03f */
[----:B------:R0:W-:Y:S01]  /*29110*/  STL.64 [R1+0x1e0], R8 ;  /* 0x0001e00801007387 */ /* 0x0001e20000100a00 */
[----:B------:R1:W-:Y:S03]  /*29120*/  STL.64 [R1+0x1e8], R10 ;  /* 0x0001e80a01007387 */ /* 0x0003e60000100a00 */
[----:B0-----:R-:W2:Y:S01]  /*29130*/  LDL.LU R9, [R1+0x314] ;  /* 0x0003140001097983 */ /* 0x001ea20000300800 */
[----:B-1----:R-:W-:-:S05]  /*29140*/  IMAD.MOV.U32 R10, RZ, RZ, R8 ;  /* 0x000000ffff0a7224 */ /* 0x002fca00078e0008 */
[----:B------:R0:W-:Y:S04]  /*29150*/  STL [R1+0xbc8], R10 ;  /* 0x000bc80a01007387 */ /* 0x0001e80000100800 */
[----:B0-----:R-:W2:Y:S01]  /*29160*/  LDL.LU R10, [R1+0x304] ;  /* 0x00030400010a7983 */ /* 0x001ea20000300800 */
[C---:B---3--:R-:W-:Y:S03]  /*29170*/  HMMA.16816.F32 R12, R20.reuse, R18, R12 ;  /* 0x00000012140c723c */ /* 0x048fe6000000180c */
[----:B------:R-:W4:Y:S01]  /*29180*/  LDL.LU.64 R18, [R1+0xc88] ;  /* 0x000c880001127983 */ /* 0x000f220000300a00 */
[----:B------:R-:W4:Y:S11]  /*29190*/  LDL.LU.64 R16, [R1+0xc80] ;  /* 0x000c800001107983 */ /* 0x000f360000300a00 */
[----:B------:R-:W-:Y:S08]  /*291a0*/  @!UPT UIADD3 URZ, URZ, URZ, URZ ;  /* 0x0000003f3f3ff290 */ /* 0x000ff0000fffe03f */
[----:B------:R0:W-:Y:S01]  /*291b0*/  STL.64 [R1+0x1d0], R12 ;  /* 0x0001d00c01007387 */ /* 0x0001e20000100a00 */
[----:B------:R1:W-:Y:S03]  /*291c0*/  STL.64 [R1+0x1d8], R14 ;  /* 0x0001d80e01007387 */ /* 0x0003e60000100a00 */
[----:B0-----:R-:W3:Y:S01]  /*291d0*/  LDL.LU R12, [R1+0x32c] ;  /* 0x00032c00010c7983 */ /* 0x001ee20000300800 */
[----:B------:R-:W2:Y:S02]  /*291e0*/  LDL.LU R13, [R1+0x320] ;  /* 0x00032000010d7983 */ /* 0x000ea40000300800 */
[----:B-1----:R-:W2:Y:S02]  /*291f0*/  LDL.LU R14, [R1+0x318] ;  /* 0x00031800010e7983 */ /* 0x002ea40000300800 */
[----:B------:R-:W2:Y:S01]  /*29200*/  LDL.LU R15, [R1+0x30c] ;  /* 0x00030c00010f7983 */ /* 0x000ea20000300800 */
[----:B----4-:R-:W-:Y:S01]  /*29210*/  HMMA.16816.F32 R16, R20, R6, R16 ;  /* 0x000000061410723c */ /* 0x010fe20000001810 */
[----:B------:R-:W2:Y:S01]  /*29220*/  LDL.LU.64 R6, [R1+0xc78] ;  /* 0x000c780001067983 */ /* 0x000ea20000300a00 */
[----:B------:R-:W2:Y:S02]  /*29230*/  LDL.LU.64 R4, [R1+0xc70] ;  /* 0x000c700001047983 */ /* 0x000ea40000300a00 */
[----:B------:R-:W-:-:S05]  /*29240*/  IMAD.MOV.U32 R25, RZ, RZ, 0x3f ;  /* 0x0000003fff197424 */ /* 0x000fca00078e00ff */
[----:B------:R-:W-:Y:S11]  /*29250*/  IADD3 R25, R25, c[0x0][0x180], RZ ;  /* 0x0000600019197a10 */ /* 0x000ff60007ffe0ff */
[----:B------:R-:W-:Y:S03]  /*29260*/  @!UPT UIADD3 URZ, URZ, URZ, URZ ;  /* 0x0000003f3f3ff290 */ /* 0x000fe6000fffe03f */
[----:B------:R-:W-:Y:S01]  /*29270*/  STL.64 [R1+0x190], R16 ;  /* 0x0001901001007387 */ /* 0x000fe20000100a00 */
[----:B------:R-:W-:Y:S02]  /*29280*/  IMAD.MOV.U32 R8, RZ, RZ, R19 ;  /* 0x000000ffff087224 */ /* 0x000fe400078e0013 */
[----:B------:R0:W-:Y:S02]  /*29290*/  STL.64 [R1+0x198], R18 ;  /* 0x0001981201007387 */ /* 0x0001e40000100a00 */
[----:B------:R-:W-:Y:S01]  /*292a0*/  IMAD.MOV.U32 R11, RZ, RZ, R16 ;  /* 0x000000ffff0b7224 */ /* 0x000fe200078e0010 */
[----:B0-----:R-:W4:Y:S01]  /*292b0*/  LDL.LU R19, [R1+0x328] ;  /* 0x0003280001137983 */ /* 0x001f220000300800 */
[----:B------:R-:W-:-:S03]  /*292c0*/  SHF.R.S32.HI R18, RZ, 0x1f, R25 ;  /* 0x0000001fff127819 */ /* 0x000fc60000011419 */
[----:B------:R-:W-:Y:S02]  /*292d0*/  STL [R1+0xbd0], R11 ;  /* 0x000bd00b01007387 */ /* 0x000fe40000100800 */
[----:B------:R-:W-:Y:S01]  /*292e0*/  STL [R1+0xbcc], R8 ;  /* 0x000bcc0801007387 */ /* 0x000fe20000100800 */
[----:B------:R-:W-:Y:S01]  /*292f0*/  LEA.HI R18, R18, R25, RZ, 0x6 ;  /* 0x0000001912127211 */ /* 0x000fe200078f30ff */
[----:B--2---:R-:W-:Y:S01]  /*29300*/  HMMA.16816.F32 R4, R20, R26, R4 ;  /* 0x0000001a1404723c */ /* 0x004fe20000001804 */
[----:B------:R-:W2:Y:S01]  /*29310*/  LDL.LU.64 R26, [R1+0xc68] ;  /* 0x000c6800011a7983 */ /* 0x000ea20000300a00 */
[----:B------:R-:W2:Y:S01]  /*29320*/  LDL.LU.64 R24, [R1+0xc60] ;  /* 0x000c600001187983 */ /* 0x000ea20000300a00 */
[----:B---3--:R-:W-:Y:S02]  /*29330*/  IADD3 R12, P1, R12, UR12, RZ ;  /* 0x0000000c0c0c7c10 */ /* 0x008fe4000ff3e0ff */
[----:B------:R-:W-:Y:S02]  /*29340*/  IADD3 R13, P2, R13, UR12, RZ ;  /* 0x0000000c0d0d7c10 */ /* 0x000fe4000ff5e0ff */
[----:B------:R-:W-:-:S02]  /*29350*/  IADD3 R14, P3, R14, UR12, RZ ;  /* 0x0000000c0e0e7c10 */ /* 0x000fc4000ff7e0ff */
[----:B------:R-:W-:Y:S02]  /*29360*/  IADD3 R15, P4, R15, UR12, RZ ;  /* 0x0000000c0f0f7c10 */ /* 0x000fe4000ff9e0ff */
[----:B------:R-:W-:Y:S02]  /*29370*/  IADD3 R10, P5, R10, UR12, RZ ;  /* 0x0000000c0a0a7c10 */ /* 0x000fe4000ffbe0ff */
[----:B------:R-:W-:-:S10]  /*29380*/  IADD3.X R28, R28, UR6, RZ, P3, !PT ;  /* 0x000000061c1c7c10 */ /* 0x000fd40009ffe4ff */
[----:B------:R0:W-:Y:S01]  /*29390*/  STL.64 [R1+0x1b0], R4 ;  /* 0x0001b00401007387 */ /* 0x0001e20000100a00 */
[----:B------:R-:W-:Y:S02]  /*293a0*/  STL.64 [R1+0x1b8], R6 ;  /* 0x0001b80601007387 */ /* 0x000fe40000100a00 */
[----:B0-----:R-:W-:Y:S01]  /*293b0*/  IMAD.MOV.U32 R4, RZ, RZ, R7 ;  /* 0x000000ffff047224 */ /* 0x001fe200078e0007 */
[----:B----4-:R-:W-:-:S04]  /*293c0*/  IADD3 R19, P6, R19, UR12, RZ ;  /* 0x0000000c13137c10 */ /* 0x010fc8000ffde0ff */
[----:B------:R0:W-:Y:S01]  /*293d0*/  STL [R1+0xbd4], R4 ;  /* 0x000bd40401007387 */ /* 0x0001e20000100800 */
[----:B------:R-:W-:Y:S02]  /*293e0*/  STL [R1+0x328], R19 ;  /* 0x0003281301007387 */ /* 0x000fe40000100800 */
[----:B------:R-:W-:Y:S01]  /*293f0*/  STL [R1+0x32c], R12 ;  /* 0x00032c0c01007387 */ /* 0x000fe20000100800 */
[----:B------:R-:W-:Y:S01]  /*29400*/  IADD3.X R9, R9, UR6, RZ, P6, !PT ;  /* 0x0000000609097c10 */ /* 0x000fe2000b7fe4ff */
[----:B------:R-:W-:Y:S01]  /*29410*/  STL [R1+0x320], R13 ;  /* 0x0003200d01007387 */ /* 0x000fe20000100800 */
[----:B------:R-:W-:Y:S02]  /*29420*/  STL [R1+0x318], R14 ;  /* 0x0003180e01007387 */ /* 0x000fe40000100800 */
[----:B------:R-:W-:Y:S02]  /*29430*/  STL [R1+0x30c], R15 ;  /* 0x00030c0f01007387 */ /* 0x000fe40000100800 */
[----:B------:R-:W-:Y:S01]  /*29440*/  STL [R1+0x304], R10 ;  /* 0x0003040a01007387 */ /* 0x000fe20000100800 */
[----:B------:R-:W-:Y:S01]  /*29450*/  STL [R1+0x314], R9 ;  /* 0x0003140901007387 */ /* 0x000fe20000100800 */
[----:B--2---:R-:W-:-:S02]  /*29460*/  IADD3 R24, P6, R24, UR12, RZ ;  /* 0x0000000c18187c10 */ /* 0x004fc4000ffde0ff */
[----:B------:R-:W-:Y:S01]  /*29470*/  IADD3.X R25, R25, UR6, RZ, P1, !PT ;  /* 0x0000000619197c10 */ /* 0x000fe20008ffe4ff */
[----:B------:R-:W-:Y:S01]  /*29480*/  IADD3 R26, P1, R26, UR12, RZ ;  /* 0x0000000c1a1a7c10 */ /* 0x000fe2000ff3e0ff */
[----:B------:R-:W-:Y:S01]  /*29490*/  IADD3.X R27, R27, UR6, RZ, P2, !PT ;  /* 0x000000061b1b7c10 */ /* 0x000fe200097fe4ff */
[----:B------:R-:W-:Y:S01]  /*294a0*/  IADD3 R29, P2, R29, UR12, RZ ;  /* 0x0000000c1d1d7c10 */ /* 0x000fe2000ff5e0ff */
[----:B------:R-:W-:Y:S01]  /*294b0*/  STL [R1+0x2fc], R24 ;  /* 0x0002fc1801007387 */ /* 0x000fe20000100800 */
[----:B------:R-:W-:Y:S02]  /*294c0*/  STL [R1+0x324], R25 ;  /* 0x0003241901007387 */ /* 0x000fe40000100800 */
[----:B------:R-:W-:Y:S02]  /*294d0*/  STL [R1+0x2f4], R26 ;  /* 0x0002f41a01007387 */ /* 0x000fe40000100800 */
[----:B------:R-:W-:Y:S01]  /*294e0*/  STL [R1+0x31c], R27 ;  /* 0x00031c1b01007387 */ /* 0x000fe20000100800 */
[----:B------:R-:W-:Y:S01]  /*294f0*/  STL [R1+0x2ec], R29 ;  /* 0x0002ec1d01007387 */ /* 0x000fe20000100800 */
[----:B------:R-:W-:Y:S02]  /*29500*/  STL [R1+0x310], R28 ;  /* 0x0003101c01007387 */ /* 0x000fe40000100800 */
[----:B0-----:R-:W2:Y:S01]  /*29510*/  LDL.LU R4, [R1+0x2f8] ;  /* 0x0002f80001047983 */ /* 0x001ea20000300800 */
[----:B------:R-:W-:-:S02]  /*29520*/  IADD3 R3, P3, R3, UR12, RZ ;  /* 0x0000000c03037c10 */ /* 0x000fc4000ff7e0ff */
[----:B------:R-:W-:-:S03]  /*29530*/  IADD3.X R2, R2, UR6, RZ, P4, !PT ;  /* 0x0000000602027c10 */ /* 0x000fc6000a7fe4ff */
[----:B------:R-:W-:Y:S04]  /*29540*/  STL [R1+0x2e4], R3 ;  /* 0x0002e40301007387 */ /* 0x000fe80000100800 */
[----:B--2---:R0:W-:Y:S01]  /*29550*/  STL [R1+0xc58], R4 ;  /* 0x000c580401007387 */ /* 0x0041e20000100800 */
[----:B------:R-:W-:Y:S03]  /*29560*/  STL [R1+0x308], R2 ;  /* 0x0003080201007387 */ /* 0x000fe60000100800 */
[----:B0-----:R-:W2:Y:S01]  /*29570*/  LDL.LU R4, [R1+0x2d4] ;  /* 0x0002d40001047983 */ /* 0x001ea20000300800 */
[----:B------:R-:W-:-:S05]  /*29580*/  IADD3 R0, P4, R0, UR12, RZ ;  /* 0x0000000c00007c10 */ /* 0x000fca000ff9e0ff */
[----:B------:R-:W-:Y:S01]  /*29590*/  STL [R1+0x2dc], R0 ;  /* 0x0002dc0001007387 */ /* 0x000fe20000100800 */
[----:B------:R-:W-:Y:S01]  /*295a0*/  UIADD3 UR4, UR4, 0x1, URZ ;  /* 0x0000000104047890 */ /* 0x000fe2000fffe03f */
[----:B------:R-:W-:Y:S02]  /*295b0*/  SHF.R.S32.HI R18, RZ, 0x6, R18 ;  /* 0x00000006ff127819 */ /* 0x000fe40000011412 */
[----:B--2---:R0:W-:Y:S04]  /*295c0*/  STL [R1+0xc5c], R4 ;  /* 0x000c5c0401007387 */ /* 0x0041e80000100800 */
[----:B0-----:R-:W2:Y:S01]  /*295d0*/  LDL.LU R4, [R1+0x300] ;  /* 0x0003000001047983 */ /* 0x001ea20000300800 */
[----:B------:R-:W3:Y:S02]  /*295e0*/  LDL.LU R20, [R1+0x2cc] ;  /* 0x0002cc0001147983 */ /* 0x000ee40000300800 */
[----:B------:R-:W4:Y:S02]  /*295f0*/  LDL.LU R21, [R1+0x2f0] ;  /* 0x0002f00001157983 */ /* 0x000f240000300800 */
[----:B------:R-:W3:Y:S01]  /*29600*/  LDL.LU R22, [R1+0x2c4] ;  /* 0x0002c40001167983 */ /* 0x000ee20000300800 */
[----:B------:R-:W3:Y:S01]  /*29610*/  LDL.LU R23, [R1+0x2e8] ;  /* 0x0002e80001177983 */ /* 0x000ee20000300800 */
[----:B------:R-:W3:Y:S02]  /*29620*/  LDL.LU R5, [R1+0x2bc] ;  /* 0x0002bc0001057983 */ /* 0x000ee40000300800 */
[----:B------:R-:W3:Y:S02]  /*29630*/  LDL.LU R6, [R1+0x2e0] ;  /* 0x0002e00001067983 */ /* 0x000ee40000300800 */
[----:B------:R-:W3:Y:S01]  /*29640*/  LDL.LU R7, [R1+0x2b4] ;  /* 0x0002b40001077983 */ /* 0x000ee20000300800 */
[----:B------:R-:W3:Y:S01]  /*29650*/  LDL.LU R8, [R1+0x2d8] ;  /* 0x0002d80001087983 */ /* 0x000ee20000300800 */
[----:B------:R-:W3:Y:S02]  /*29660*/  LDL.LU R11, [R1+0xb28] ;  /* 0x000b2800010b7983 */ /* 0x000ee40000300800 */
[----:B------:R-:W3:Y:S01]  /*29670*/  LDL.LU R16, [R1+0x2d0] ;  /* 0x0002d00001107983 */ /* 0x000ee20000300800 */
[----:B------:R-:W-:Y:S01]  /*29680*/  ISETP.NE.U32.AND P0, PT, R18, UR4, PT ;  /* 0x0000000412007c0c */ /* 0x000fe2000bf05070 */
        /* <DEDUP_REMOVED lines=17> */
[----:B------:R-:W3:Y:S01]  /*297a0*/  LDL.LU R0, [R1+0x33c] ;  /* 0x00033c0001007983 */ /* 0x000ee20000300800 */
[----:B--2---:R-:W-:-:S05]  /*297b0*/  IADD3.X R4, R4, UR6, RZ, P5, !PT ;  /* 0x0000000604047c10 */ /* 0x004fca000affe4ff */
[----:B------:R0:W-:Y:S04]  /*297c0*/  STL [R1+0x300], R4 ;  /* 0x0003000401007387 */ /* 0x0001e80000100800 */
[----:B0-----:R-:W2:Y:S02]  /*297d0*/  LDL.LU R4, [R1+0xc5c] ;  /* 0x000c5c0001047983 */ /* 0x001ea40000300800 */
[----:B--2---:R-:W-:-:S05]  /*297e0*/  IADD3 R4, P5, R4, UR12, RZ ;  /* 0x0000000c04047c10 */ /* 0x004fca000ffbe0ff */
[----:B------:R0:W-:Y:S04]  /*297f0*/  STL [R1+0x2d4], R4 ;  /* 0x0002d40401007387 */ /* 0x0001e80000100800 */
[----:B0-----:R-:W2:Y:S01]  /*29800*/  LDL.LU R4, [R1+0xc58] ;  /* 0x000c580001047983 */ /* 0x001ea20000300800 */
[----:B----4-:R-:W-:Y:S01]  /*29810*/  IADD3.X R21, R21, UR6, RZ, P1, !PT ;  /* 0x0000000615157c10 */ /* 0x010fe20008ffe4ff */
[----:B---3--:R-:W-:Y:S01]  /*29820*/  IADD3 R22, P1, R22, UR12, RZ ;  /* 0x0000000c16167c10 */ /* 0x008fe2000ff3e0ff */
[----:B------:R-:W-:Y:S01]  /*29830*/  IADD3.X R23, R23, UR6, RZ, P2, !PT ;  /* 0x0000000617177c10 */ /* 0x000fe200097fe4ff */
[----:B------:R-:W-:Y:S01]  /*29840*/  IADD3 R5, P2, R5, UR12, RZ ;  /* 0x0000000c05057c10 */ /* 0x000fe2000ff5e0ff */
        /* <DEDUP_REMOVED lines=16> */
[----:B--2---:R-:W-:Y:S01]  /*29950*/  IADD3.X R4, R4, UR6, RZ, P6, !PT ;  /* 0x0000000604047c10 */ /* 0x004fe2000b7fe4ff */
[----:B------:R-:W-:-:S04]  /*29960*/  IADD3 R20, P6, R20, UR12, RZ ;  /* 0x0000000c14147c10 */ /* 0x000fc8000ffde0ff */
[----:B------:R0:W-:Y:S01]  /*29970*/  STL [R1+0x2f8], R4 ;  /* 0x0002f80401007387 */ /* 0x0001e20000100800 */
[----:B------:R-:W-:Y:S02]  /*29980*/  STL [R1+0x2cc], R20 ;  /* 0x0002cc1401007387 */ /* 0x000fe40000100800 */
[----:B------:R-:W-:Y:S02]  /*29990*/  STL [R1+0x2f0], R21 ;  /* 0x0002f01501007387 */ /* 0x000fe40000100800 */
[----:B------:R-:W-:Y:S01]  /*299a0*/  STL [R1+0x2c4], R22 ;  /* 0x0002c41601007387 */ /* 0x000fe20000100800 */
[----:B------:R-:W-:Y:S01]  /*299b0*/  STL [R1+0x2e8], R23 ;  /* 0x0002e81701007387 */ /* 0x000fe20000100800 */
[----:B------:R-:W-:Y:S02]  /*299c0*/  STL [R1+0x2bc], R5 ;  /* 0x0002bc0501007387 */ /* 0x000fe40000100800 */
[----:B------:R-:W-:Y:S02]  /*299d0*/  STL [R1+0x2e0], R6 ;  /* 0x0002e00601007387 */ /* 0x000fe40000100800 */
[----:B------:R-:W-:Y:S01]  /*299e0*/  STL [R1+0x2b4], R7 ;  /* 0x0002b40701007387 */ /* 0x000fe20000100800 */
[----:B------:R-:W-:Y:S01]  /*299f0*/  IADD3.X R18, R18, UR6, RZ, P6, !PT ;  /* 0x0000000612127c10 */ /* 0x000fe2000b7fe4ff */
[----:B------:R-:W-:Y:S01]  /*29a00*/  STL [R1+0x2d8], R8 ;  /* 0x0002d80801007387 */ /* 0x000fe20000100800 */
[----:B------:R-:W-:Y:S01]  /*29a10*/  IADD3 R19, P6, R19, UR9, RZ ;  /* 0x0000000913137c10 */ /* 0x000fe2000ffde0ff */
[----:B------:R-:W-:Y:S02]  /*29a20*/  STL [R1+0xb28], R11 ;  /* 0x000b280b01007387 */ /* 0x000fe40000100800 */
[----:B------:R-:W-:Y:S01]  /*29a30*/  STL [R1+0x2d0], R16 ;  /* 0x0002d01001007387 */ /* 0x000fe20000100800 */
[----:B------:R-:W-:Y:S01]  /*29a40*/  STL [R1+0x348], R17 ;  /* 0x0003481101007387 */ /* 0x000fe20000100800 */
[----:B------:R-:W-:Y:S02]  /*29a50*/  STL [R1+0x2c8], R18 ;  /* 0x0002c81201007387 */ /* 0x000fe40000100800 */
[----:B------:R-:W-:Y:S02]  /*29a60*/  STL [R1+0xb20], R19 ;  /* 0x000b201301007387 */ /* 0x000fe40000100800 */
[----:B------:R-:W-:Y:S01]  /*29a70*/  STL [R1+0x2c0], R12 ;  /* 0x0002c00c01007387 */ /* 0x000fe20000100800 */
[----:B------:R-:W-:Y:S01]  /*29a80*/  STL [R1+0xb1c], R13 ;  /* 0x000b1c0d01007387 */ /* 0x000fe20000100800 */
[----:B------:R-:W-:Y:S02]  /*29a90*/  STL [R1+0x2b8], R14 ;  /* 0x0002b80e01007387 */ /* 0x000fe40000100800 */
[----:B------:R-:W-:Y:S02]  /*29aa0*/  STL [R1+0xb18], R15 ;  /* 0x000b180f01007387 */ /* 0x000fe40000100800 */
[----:B------:R-:W-:Y:S01]  /*29ab0*/  STL [R1+0x2b0], R10 ;  /* 0x0002b00a01007387 */ /* 0x000fe20000100800 */
[----:B------:R-:W-:Y:S01]  /*29ac0*/  STL [R1+0xb14], R9 ;  /* 0x000b140901007387 */ /* 0x000fe20000100800 */
[----:B------:R-:W-:Y:S01]  /*29ad0*/  IADD3.X R29, R29, UR7, RZ, P6, !PT ;  /* 0x000000071d1d7c10 */ /* 0x000fe2000b7fe4ff */
[----:B------:R-:W-:Y:S01]  /*29ae0*/  STL [R1+0xb24], R24 ;  /* 0x000b241801007387 */ /* 0x000fe20000100800 */
[----:B------:R-:W-:Y:S01]  /*29af0*/  IADD3 R28, P6, R28, UR9, RZ ;  /* 0x000000091c1c7c10 */ /* 0x000fe2000ffde0ff */
[----:B------:R-:W-:Y:S01]  /*29b00*/  STL [R1+0xb10], R25 ;  /* 0x000b101901007387 */ /* 0x000fe20000100800 */
[----:B------:R-:W-:Y:S02]  /*29b10*/  STL [R1+0x27c], R26 ;  /* 0x00027c1a01007387 */ /* 0x000fe40000100800 */
[----:B------:R-:W-:Y:S02]  /*29b20*/  STL [R1+0xb0c], R27 ;  /* 0x000b0c1b01007387 */ /* 0x000fe40000100800 */
[----:B------:R-:W-:Y:S01]  /*29b30*/  STL [R1+0x344], R29 ;  /* 0x0003441d01007387 */ /* 0x000fe20000100800 */
[----:B------:R-:W-:Y:S01]  /*29b40*/  STL [R1+0xb08], R28 ;  /* 0x000b081c01007387 */ /* 0x000fe20000100800 */
[----:B0-----:R-:W2:Y:S01]  /*29b50*/  LDL.LU R4, [R1+0xaf0] ;  /* 0x000af00001047983 */ /* 0x001ea20000300800 */
[----:B------:R-:W-:Y:S01]  /*29b60*/  IADD3.X R3, R3, UR7, RZ, P1, !PT ;  /* 0x0000000703037c10 */ /* 0x000fe20008ffe4ff */
[----:B------:R-:W-:-:S04]  /*29b70*/  IADD3 R2, P1, R2, UR9, RZ ;  /* 0x0000000902027c10 */ /* 0x000fc8000ff3e0ff */
[----:B------:R-:W-:Y:S04]  /*29b80*/  STL [R1+0x340], R3 ;  /* 0x0003400301007387 */ /* 0x000fe80000100800 */
[----:B--2---:R0:W-:Y:S01]  /*29b90*/  STL [R1+0xc50], R4 ;  /* 0x000c500401007387 */ /* 0x0041e20000100800 */
[----:B------:R-:W-:Y:S03]  /*29ba0*/  STL [R1+0xb00], R2 ;  /* 0x000b000201007387 */ /* 0x000fe60000100800 */
[----:B0-----:R-:W2:Y:S01]  /*29bb0*/  LDL.LU R4, [R1+0x338] ;  /* 0x0003380001047983 */ /* 0x001ea20000300800 */
[----:B------:R-:W-:-:S05]  /*29bc0*/  IADD3.X R0, R0, UR7, RZ, P2, !PT ;  /* 0x0000000700007c10 */ /* 0x000fca00097fe4ff */
[----:B------:R-:W-:Y:S04]  /*29bd0*/  STL [R1+0x33c], R0 ;  /* 0x00033c0001007387 */ /* 0x000fe80000100800 */
        /* <DEDUP_REMOVED lines=30> */
[----:B--2---:R-:W-:-:S05]  /*29dc0*/  IADD3 R4, P2, R4, UR9, RZ ;  /* 0x0000000904047c10 */ /* 0x004fca000ff5e0ff */
[----:B------:R0:W-:Y:S04]  /*29dd0*/  STL [R1+0xaf8], R4 ;  /* 0x000af80401007387 */ /* 0x0001e80000100800 */
[----:B0-----:R-:W2:Y:S02]  /*29de0*/  LDL.LU R4, [R1+0xc54] ;  /* 0x000c540001047983 */ /* 0x001ea40000300800 */
[----:B--2---:R-:W-:-:S05]  /*29df0*/  IADD3.X R4, R4, UR7, RZ, P3, !PT ;  /* 0x0000000704047c10 */ /* 0x004fca0009ffe4ff */
[----:B------:R0:W-:Y:S04]  /*29e00*/  STL [R1+0x338], R4 ;  /* 0x0003380401007387 */ /* 0x0001e80000100800 */
[----:B0-----:R-:W2:Y:S01]  /*29e10*/  LDL.LU R4, [R1+0xc50] ;  /* 0x000c500001047983 */ /* 0x001ea20000300800 */
[----:B---3--:R-:W-:Y:S01]  /*29e20*/  IADD3.X R20, R20, UR7, RZ, P4, !PT ;  /* 0x0000000714147c10 */ /* 0x008fe2000a7fe4ff */
[----:B----4-:R-:W-:Y:S01]  /*29e30*/  IADD3 R21, P4, R21, UR9, RZ ;  /* 0x0000000915157c10 */ /* 0x010fe2000ff9e0ff */
        /* <DEDUP_REMOVED lines=18> */
[----:B------:R-:W-:-:S02]  /*29f60*/  IADD3.X R28, R28, UR7, RZ, P4, !PT ;  /* 0x000000071c1c7c10 */ /* 0x000fc4000a7fe4ff */
[----:B--2---:R-:W-:-:S05]  /*29f70*/  IADD3 R4, P3, R4, UR9, RZ ;  /* 0x0000000904047c10 */ /* 0x004fca000ff7e0ff */
[----:B------:R0:W-:Y:S01]  /*29f80*/  STL [R1+0xaf0], R4 ;  /* 0x000af00401007387 */ /* 0x0001e20000100800 */
[----:B------:R-:W-:Y:S02]  /*29f90*/  STL [R1+0x334], R20 ;  /* 0x0003341401007387 */ /* 0x000fe40000100800 */
[----:B------:R-:W-:Y:S02]  /*29fa0*/  STL [R1+0xae8], R21 ;  /* 0x000ae81501007387 */ /* 0x000fe40000100800 */
[----:B------:R-:W-:Y:S01]  /*29fb0*/  STL [R1+0x330], R22 ;  /* 0x0003301601007387 */ /* 0x000fe20000100800 */
[----:B------:R-:W-:Y:S01]  /*29fc0*/  STL [R1+0xae0], R23 ;  /* 0x000ae01701007387 */ /* 0x000fe20000100800 */
        /* <DEDUP_REMOVED lines=1434> */
[----:B------:R-:W-:-:S02]  /*2f970*/  IADD3.X R0, R0, UR7, RZ, P6, !PT ;  /* 0x0000000700007c10 */ /* 0x000fc4000b7fe4ff */
[----:B--2---:R-:W-:Y:S01]  /*2f980*/  IADD3.X R4, R4, UR7, RZ, P2, !PT ;  /* 0x0000000704047c10 */ /* 0x004fe200097fe4ff */
[----:B------:R-:W-:-:S04]  /*2f990*/  IADD3 R11, P2, R11, UR9, RZ ;  /* 0x000000090b0b7c10 */ /* 0x000fc8000ff5e0ff */
[----:B------:R0:W-:Y:S04]  /*2f9a0*/  STL [R1+0x3d4], R4 ;  /* 0x0003d40401007387 */ /* 0x0001e80000100800 */
[----:B0-----:R0:W5:Y:S01]  /*2f9b0*/  LDL.LU R4, [R1+0xbd4] ;  /* 0x000bd40001047983 */ /* 0x0011620000300800 */
[----:B------:R1:W-:Y:S03]  /*2f9c0*/  STL [R1+0x3a8], R11 ;  /* 0x0003a80b01007387 */ /* 0x0003e60000100800 */
[----:B-1----:R0:W5:Y:S01]  /*2f9d0*/  LDL.LU R11, [R1+0xbd0] ;  /* 0x000bd000010b7983 */ /* 0x0021620000300800 */
        /* <DEDUP_REMOVED lines=13> */
[----:B-1----:R-:W2:Y:S01]  /*2fab0*/  LDL.LU R0, [R1+0xbb4] ;  /* 0x000bb40001007983 */ /* 0x002ea20000300800 */
[----:B------:R-:W-:-:S02]  /*2fac0*/  IADD3 R20, P6, R20, UR9, RZ ;  /* 0x0000000914147c10 */ /* 0x000fc4000ffde0ff */
[----:B------:R-:W-:Y:S01]  /*2fad0*/  IADD3.X R21, R21, UR7, RZ, P1, !PT ;  /* 0x0000000715157c10 */ /* 0x000fe20008ffe4ff */
[----:B------:R-:W-:Y:S01]  /*2fae0*/  IADD3 R22, P1, R22, UR9, RZ ;  /* 0x0000000916167c10 */ /* 0x000fe2000ff3e0ff */
[----:B------:R-:W-:Y:S01]  /*2faf0*/  IADD3.X R23, R23, UR7, RZ, P2, !PT ;  /* 0x0000000717177c10 */ /* 0x000fe200097fe4ff */
[----:B------:R-:W-:Y:S01]  /*2fb00*/  IADD3 R5, P2, R5, UR9, RZ ;  /* 0x0000000905057c10 */ /* 0x000fe2000ff5e0ff */
[----:B------:R-:W-:Y:S01]  /*2fb10*/  STL [R1+0x388], R20 ;  /* 0x0003881401007387 */ /* 0x000fe20000100800 */
[----:B------:R-:W-:Y:S01]  /*2fb20*/  IADD3.X R6, R6, UR7, RZ, P3, !PT ;  /* 0x0000000706067c10 */ /* 0x000fe20009ffe4ff */
[----:B------:R-:W-:Y:S01]  /*2fb30*/  STL [R1+0x3ac], R21 ;  /* 0x0003ac1501007387 */ /* 0x000fe20000100800 */
        /* <DEDUP_REMOVED lines=20> */
[----:B------:R-:W-:Y:S01]  /*2fc80*/  IADD3.X R24, R24, UR7, RZ, P3, !PT ;  /* 0x0000000718187c10 */ /* 0x000fe20009ffe4ff */
[----:B------:R-:W-:Y:S01]  /*2fc90*/  STL [R1+0x358], R13 ;  /* 0x0003580d01007387 */ /* 0x000fe20000100800 */
[----:B------:R-:W-:Y:S01]  /*2fca0*/  IADD3.X R25, R25, UR7, RZ, P4, !PT ;  /* 0x0000000719197c10 */ /* 0x000fe2000a7fe4ff */
[----:B------:R-:W-:Y:S02]  /*2fcb0*/  STL [R1+0x37c], R14 ;  /* 0x00037c0e01007387 */ /* 0x000fe40000100800 */
[----:B------:R-:W-:Y:S01]  /*2fcc0*/  STL [R1+0x350], R15 ;  /* 0x0003500f01007387 */ /* 0x000fe20000100800 */
[----:B------:R-:W-:Y:S01]  /*2fcd0*/  STL [R1+0x374], R9 ;  /* 0x0003740901007387 */ /* 0x000fe20000100800 */
[----:B------:R-:W-:Y:S02]  /*2fce0*/  STL [R1+0x36c], R24 ;  /* 0x00036c1801007387 */ /* 0x000fe40000100800 */
[----:B------:R-:W-:Y:S01]  /*2fcf0*/  STL [R1+0x364], R25 ;  /* 0x0003641901007387 */ /* 0x000fe20000100800 */
[----:B------:R-:W-:-:S02]  /*2fd00*/  IADD3.X R26, R26, UR7, RZ, P5, !PT ;  /* 0x000000071a1a7c10 */ /* 0x000fc4000affe4ff */
[----:B------:R-:W-:Y:S02]  /*2fd10*/  IADD3.X R27, R27, UR7, RZ, P6, !PT ;  /* 0x000000071b1b7c10 */ /* 0x000fe4000b7fe4ff */
[----:B--2---:R-:W-:-:S05]  /*2fd20*/  IADD3.X R0, R0, UR7, RZ, P1, !PT ;  /* 0x0000000700007c10 */ /* 0x004fca0008ffe4ff */
[----:B------:R1:W-:Y:S01]  /*2fd30*/  STL [R1+0x34c], R0 ;  /* 0x00034c0001007387 */ /* 0x0003e20000100800 */
[----:B------:R0:W-:Y:S03]  /*2fd40*/  STL [R1+0x35c], R26 ;  /* 0x00035c1a01007387 */ /* 0x0001e60000100800 */
[----:B-1----:R-:W1:Y:S01]  /*2fd50*/  S2R R0, SR_TID.X ;  /* 0x0000000000007919 */ /* 0x002e620000002100 */
[----:B------:R0:W-:Y:S01]  /*2fd60*/  STL [R1+0x354], R27 ;  /* 0x0003541b01007387 */ /* 0x0001e20000100800 */
[----:B-1----:R-:W-:-:S05]  /*2fd70*/  LOP3.LUT R0, R0, 0x3f, RZ, 0xc0, !PT ;  /* 0x0000003f00007812 */ /* 0x002fca00078ec0ff */
[----:B------:R-:W-:Y:S01]  /*2fd80*/  IMAD.SHL.U32 R0, R0, 0x2, RZ ;  /* 0x0000000200007824 */ /* 0x000fe200078e00ff */
[----:B0-----:R-:W-:Y:S01]  /*2fd90*/  @!P0 CALL.REL.NOINC `(.L_x_2) ;  /* 0x0000001000008944 */ /* 0x001fe20003c00000 */
[----:B------:R-:W-:Y:S05]  /*2fda0*/  BRA `(.L_x_3) ;  /* 0xfffe9c3000007947 */ /* 0x000fea000383ffff */
.L_x_2:
[----:B------:R-:W2:Y:S04]  /*2fdb0*/  LDL.LU R7, [R1+0x194] ;  /* 0x0001940001077983 */ /* 0x000ea80000300800 */
[----:B--2---:R0:W-:Y:S04]  /*2fdc0*/  STL [R1+0xc00], R7 ;  /* 0x000c000701007387 */ /* 0x0041e80000100800 */
[----:B0-----:R-:W2:Y:S04]  /*2fdd0*/  LDL.LU R7, [R1+0x228] ;  /* 0x0002280001077983 */ /* 0x001ea80000300800 */
        /* <DEDUP_REMOVED lines=13> */
[----:B------:R-:W2:Y:S01]  /*2feb0*/  LDL.LU R6, [R1+0x1e4] ;  /* 0x0001e40001067983 */ /* 0x000ea20000300800 */
[----:B0----5:R-:W-:-:S03]  /*2fec0*/  IMAD.MOV.U32 R7, RZ, RZ, R8 ;  /* 0x000000ffff077224 */ /* 0x021fc600078e0008 */
        /* <DEDUP_REMOVED lines=16> */
[----:B--2---:R-:W-:Y:S04]  /*2ffd0*/  STL [R1+0xc3c], R6 ;  /* 0x000c3c0601007387 */ /* 0x004fe80000100800 */
[----:B------:R-:W2:Y:S04]  /*2ffe0*/  LDL.LU R5, [R1+0x204] ;  /* 0x0002040001057983 */ /* 0x000ea80000300800 */
[----:B--2---:R0:W-:Y:S04]  /*2fff0*/  STL [R1+0xbf8], R5 ;  /* 0x000bf80501007387 */ /* 0x0041e80000100800 */
[----:B0-----:R-:W2:Y:S04]  /*30000*/  LDL.LU R5, [R1+0x1d4] ;  /* 0x0001d40001057983 */ /* 0x001ea80000300800 */
[----:B------:R0:W-:Y:S04]  /*30010*/  STL [R1+0xbf0], R11 ;  /* 0x000bf00b01007387 */ /* 0x0001e80000100800 */
[----:B0-----:R-:W3:Y:S01]  /*30020*/  LDL.LU R11, [R1+0x214] ;  /* 0x00021400010b7983 */ /* 0x001ee20000300800 */
[----:B------:R-:W-:-:S03]  /*30030*/  IMAD.MOV.U32 R6, RZ, RZ, R4 ;  /* 0x000000ffff067224 */ /* 0x000fc600078e0004 */
[----:B---3--:R0:W-:Y:S04]  /*30040*/  STL [R1+0xbf4], R11 ;  /* 0x000bf40b01007387 */ /* 0x0081e80000100800 */
[----:B0-----:R-:W3:Y:S04]  /*30050*/  LDL.LU R11, [R1+0x1f4] ;  /* 0x0001f400010b7983 */ /* 0x001ee80000300800 */
[----:B------:R-:W4:Y:S04]  /*30060*/  LDL.LU R4, [R1+0x224] ;  /* 0x0002240001047983 */ /* 0x000f280000300800 */
[----:B------:R0:W-:Y:S04]  /*30070*/  STL [R1+0xbec], R10 ;  /* 0x000bec0a01007387 */ /* 0x0001e80000100800 */
[----:B0-----:R-:W2:Y:S04]  /*30080*/  LDL.LU R10, [R1+0x1b0] ;  /* 0x0001b000010a7983 */ /* 0x001ea80000300800 */
[----:B------:R-:W2:Y:S04]  /*30090*/  LDL.LU R9, [R1+0x200] ;  /* 0x0002000001097983 */ /* 0x000ea80000300800 */
[----:B--2---:R0:W-:Y:S04]  /*300a0*/  STL [R1+0xbe8], R9 ;  /* 0x000be80901007387 */ /* 0x0041e80000100800 */
        /* <DEDUP_REMOVED lines=25> */
[----:B------:R0:W-:Y:S04]  /*30240*/  STL [R1+0xbc0], R28 ;  /* 0x000bc01c01007387 */ /* 0x0001e80000100800 */
[----:B0-----:R-:W2:Y:S01]  /*30250*/  LDL.LU R28, [R1+0x2a8] ;  /* 0x0002a800011c7983 */ /* 0x001ea20000300800 */
[----:B------:R-:W-:-:S03]  /*30260*/  F2FP.PACK_AB R7, R6, R7 ;  /* 0x000000070607723e */ /* 0x000fc600000000ff */
[----:B--2---:R0:W-:Y:S04]  /*30270*/  STL [R1+0xbc4], R28 ;  /* 0x000bc41c01007387 */ /* 0x0041e80000100800 */
[----:B0-----:R-:W2:Y:S04]  /*30280*/  LDL.LU R28, [R1+0x288] ;  /* 0x00028800011c7983 */ /* 0x001ea80000300800 */
[----:B------:R-:W2:Y:S04]  /*30290*/  LDL.LU R16, [R1+0x1a8] ;  /* 0x0001a80001107983 */ /* 0x000ea80000300800 */
[----:B------:R0:W-:Y:S04]  /*302a0*/  STL [R1+0xbbc], R29 ;  /* 0x000bbc1d01007387 */ /* 0x0001e80000100800 */
        /* <DEDUP_REMOVED lines=15> */
[----:B------:R0:W-:Y:S04]  /*303a0*/  STL [R1+0x1c], R7 ;  /* 0x00001c0701007387 */ /* 0x0001e80000100800 */
[----:B0-----:R-:W2:Y:S02]  /*303b0*/  LDL.LU R7, [R1+0xc38] ;  /* 0x000c380001077983 */ /* 0x001ea40000300800 */
[----:B--2---:R-:W-:-:S02]  /*303c0*/  F2FP.PACK_AB R7, R6, R7 ;  /* 0x000000070607723e */ /* 0x004fc400000000ff */
        /* <DEDUP_REMOVED lines=25> */
[----:B------:R0:W-:Y:S04]  /*30560*/  STL [R1], R7 ;  /* 0x0000000701007387 */ /* 0x0001e80000100800 */
[----:B0-----:R-:W2:Y:S02]  /*30570*/  LDL.LU R7, [R1+0xc00] ;  /* 0x000c000001077983 */ /* 0x001ea40000300800 */
[----:B--2---:R-:W-:-:S02]  /*30580*/  F2FP.PACK_AB R7, R6, R7 ;  /* 0x000000070607723e */ /* 0x004fc400000000ff */
[----:B------:R-:W2:Y:S02]  /*30590*/  LDL.LU R6, [R1+0xbfc] ;  /* 0x000bfc0001067983 */ /* 0x000ea40000300800 */
[----:B--2---:R-:W-:Y:S02]  /*305a0*/  F2FP.PACK_AB R6, R5, R6 ;  /* 0x000000060506723e */ /* 0x004fe400000000ff */
[----:B------:R-:W3:Y:S02]  /*305b0*/  LDL.LU R5, [R1+0xbf8] ;  /* 0x000bf80001057983 */ /* 0x000ee40000300800 */
[----:B---3--:R-:W-:Y:S02]  /*305c0*/  F2FP.PACK_AB R5, R11, R5 ;  /* 0x000000050b05723e */ /* 0x008fe400000000ff */
[----:B------:R-:W4:Y:S02]  /*305d0*/  LDL.LU R11, [R1+0xbf4] ;  /* 0x000bf400010b7983 */ /* 0x000f240000300800 */
[----:B----4-:R-:W-:-:S02]  /*305e0*/  F2FP.PACK_AB R4, R11, R4 ;  /* 0x000000040b04723e */ /* 0x010fc400000000ff */
[----:B------:R-:W2:Y:S02]  /*305f0*/  LDL.LU R11, [R1+0xbf0] ;  /* 0x000bf000010b7983 */ /* 0x000ea40000300800 */
[----:B--2---:R-:W-:Y:S02]  /*30600*/  F2FP.PACK_AB R11, R10, R11 ;  /* 0x0000000b0a0b723e */ /* 0x004fe400000000ff */
[----:B------:R-:W2:Y:S02]  /*30610*/  LDL.LU R10, [R1+0xbec] ;  /* 0x000bec00010a7983 */ /* 0x000ea40000300800 */
[----:B--2---:R-:W-:Y:S02]  /*30620*/  F2FP.PACK_AB R10, R9, R10 ;  /* 0x0000000a090a723e */ /* 0x004fe400000000ff */
[----:B------:R-:W2:Y:S02]  /*30630*/  LDL.LU R9, [R1+0xbe8] ;  /* 0x000be80001097983 */ /* 0x000ea40000300800 */
[----:B--2---:R-:W-:-:S02]  /*30640*/  F2FP.PACK_AB R9, R8, R9 ;  /* 0x000000090809723e */ /* 0x004fc400000000ff */
        /* <DEDUP_REMOVED lines=16> */
[----:B------:R-:W2:Y:S01]  /*30750*/  LDL.LU R28, [R1+0xbc4] ;  /* 0x000bc400011c7983 */ /* 0x000ea20000300800 */
[----:B------:R-:W-:Y:S02]  /*30760*/  F2FP.PACK_AB R23, R29, R23 ;  /* 0x000000171d17723e */ /* 0x000fe400000000ff */
[----:B------:R-:W-:-:S02]  /*30770*/  F2FP.PACK_AB R22, R2, R22 ;  /* 0x000000160216723e */ /* 0x000fc400000000ff */
[----:B------:R-:W-:Y:S02]  /*30780*/  F2FP.PACK_AB R21, R3, R21 ;  /* 0x000000150315723e */ /* 0x000fe400000000ff */
[----:B--2---:R-:W-:Y:S02]  /*30790*/  F2FP.PACK_AB R16, R28, R16 ;  /* 0x000000101c10723e */ /* 0x004fe400000000ff */
[----:B------:R-:W2:Y:S04]  /*307a0*/  LDL.LU R28, [R1+0xbc0] ;  /* 0x000bc000011c7983 */ /* 0x000ea80000300800 */
[----:B------:R-:W2:Y:S04]  /*307b0*/  LDL.LU R29, [R1+0xbbc] ;  /* 0x000bbc00011d7983 */ /* 0x000ea80000300800 */
[----:B------:R-:W3:Y:S04]  /*307c0*/  LDL.LU R2, [R1+0xbb8] ;  /* 0x000bb80001027983 */ /* 0x000ee80000300800 */
[----:B------:R-:W3:Y:S01]  /*307d0*/  LDL.LU R3, [R1+0xbb4] ;  /* 0x000bb40001037983 */ /* 0x000ee20000300800 */
[----:B------:R-:W-:-:S02]  /*307e0*/  F2FP.PACK_AB R27, R24, R27 ;  /* 0x0000001b181b723e */ /* 0x000fc400000000ff */
[----:B------:R-:W-:Y:S02]  /*307f0*/  F2FP.PACK_AB R26, R25, R26 ;  /* 0x0000001a191a723e */ /* 0x000fe400000000ff */
[----:B------:R-:W-:Y:S02]  /*30800*/  F2FP.PACK_AB R20, R0, R20 ;  /* 0x000000140014723e */ /* 0x000fe400000000ff */
[----:B--2---:R-:W-:Y:S02]  /*30810*/  F2FP.PACK_AB R25, R29, R28 ;  /* 0x0000001c1d19723e */ /* 0x004fe400000000ff */
[----:B---3--:R-:W-:Y:S02]  /*30820*/  F2FP.PACK_AB R24, R3, R2 ;  /* 0x000000020318723e */ /* 0x008fe400000000ff */
.L_x_1:
[----:B------:R-:W2:Y:S04]  /*30830*/  LDL.LU R3, [R1+0xb54] ;  /* 0x000b540001037983 */ /* 0x000ea80000300800 */
[----:B------:R-:W1:Y:S04]  /*30840*/  S2R R28, SR_TID.X ;  /* 0x00000000001c7919 */ /* 0x000e680000002100 */
[----:B------:R3:W-:Y:S04]  /*30850*/  STL [R1+0xbd8], R7 ;  /* 0x000bd80701007387 */ /* 0x0007e80000100800 */
[----:B---3--:R-:W3:Y:S01]  /*30860*/  LDL.LU R7, [R1+0xb60] ;  /* 0x000b600001077983 */ /* 0x008ee20000300800 */
[----:B01----:R-:W-:-:S02]  /*30870*/  IMAD.SHL.U32 R0, R28, 0x80, RZ ;  /* 0x000000801c007824 */ /* 0x003fc400078e00ff */
[C---:B------:R-:W-:Y:S02]  /*30880*/  IMAD.SHL.U32 R29, R28.reuse, 0x4, RZ ;  /* 0x000000041c1d7824 */ /* 0x040fe400078e00ff */
[----:B------:R-:W-:-:S05]  /*30890*/  IMAD.SHL.U32 R2, R28, 0x200, RZ ;  /* 0x000002001c027824 */ /* 0x000fca00078e00ff */
[----:B------:R-:W-:Y:S01]  /*308a0*/  LOP3.LUT R2, R2, 0xc00, RZ, 0xc0, !PT ;  /* 0x00000c0002027812 */ /* 0x000fe200078ec0ff */
[----:B------:R-:W-:Y:S01]  /*308b0*/  BAR.SYNC.DEFER_BLOCKING 0x0 ;  /* 0x0000000000007b1d */ /* 0x000fe20000010000 */
[----:B--2---:R-:W-:Y:S02]  /*308c0*/  LOP3.LUT R0, R3, 0xc00, R0, 0xf8, !PT ;  /* 0x00000c0003007812 */ /* 0x004fe400078ef800 */
[----:B------:R-:W-:Y:S02]  /*308d0*/  LOP3.LUT R3, R28, 0x20, RZ, 0xc0, !PT ;  /* 0x000000201c037812 */ /* 0x000fe400078ec0ff */
[----:B------:R-:W-:Y:S02]  /*308e0*/  LOP3.LUT R29, R0, 0x70, R29, 0x78, !PT ;  /* 0x00000070001d7812 */ /* 0x000fe400078e781d */
[----:B------:R-:W-:-:S03]  /*308f0*/  SHF.R.U32.HI R28, RZ, 0x4, R28 ;  /* 0x00000004ff1c7819 */ /* 0x000fc6000001161c */
[----:B------:R-:W-:-:S05]  /*30900*/  IMAD R29, R3, 0x10, R29 ;  /* 0x00000010031d7824 */ /* 0x000fca00078e021d */
[----:B------:R0:W-:Y:S01]  /*30910*/  STS.128 [R29+0x100], R20 ;  /* 0x000100141d007388 */ /* 0x0001e20000000c00 */
[----:B---3--:R-:W-:Y:S02]  /*30920*/  LOP3.LUT R0, R2, 0x1f0, R7, 0xf8, !PT ;  /* 0x000001f002007812 */ /* 0x008fe400078ef807 */
[----:B------:R-:W-:Y:S01]  /*30930*/  IADD3 R3, R28, 0x3c, RZ ;  /* 0x0000003c1c037810 */ /* 0x000fe20007ffe0ff */
[----:B------:R-:W1:Y:S04]  /*30940*/  S2R R2, SR_TID.X ;  /* 0x0000000000027919 */ /* 0x000e680000002100 */
[----:B------:R2:W-:Y:S04]  /*30950*/  STS.128 [R29+0x180], R12 ;  /* 0x0001800c1d007388 */ /* 0x0005e80000000c00 */
[----:B------:R-:W-:Y:S04]  /*30960*/  STS.128 [R29], R24 ;  /* 0x000000181d007388 */ /* 0x000fe80000000c00 */
[----:B0-----:R-:W3:Y:S01]  /*30970*/  LDL.LU R23, [R1+0x274] ;  /* 0x0002740001177983 */ /* 0x001ee20000300800 */
[----:B-1----:R-:W-:-:S02]  /*30980*/  LOP3.LUT R7, R0, 0x20, R2, 0x78, !PT ;  /* 0x0000002000077812 */ /* 0x002fc400078e7802 */
[--C-:B------:R-:W-:Y:S02]  /*30990*/  SHF.R.U32.HI R28, RZ, 0x4, R2.reuse ;  /* 0x00000004ff1c7819 */ /* 0x100fe40000011602 */
[----:B------:R-:W-:Y:S01]  /*309a0*/  SHF.R.U32.HI R22, RZ, 0x4, R2 ;  /* 0x00000004ff167819 */ /* 0x000fe20000011602 */
[----:B------:R-:W-:Y:S03]  /*309b0*/  STL [R1+0x68], R7 ;  /* 0x0000680701007387 */ /* 0x000fe60000100800 */
[----:B------:R-:W-:Y:S01]  /*309c0*/  SGXT.U32 R22, R22, 0x2 ;  /* 0x000000021616781a */ /* 0x000fe20000000000 */
[----:B------:R-:W-:Y:S04]  /*309d0*/  STS.128 [R29+0x80], R16 ;  /* 0x000080101d007388 */ /* 0x000fe80000000c00 */
[----:B------:R-:W-:Y:S06]  /*309e0*/  BAR.SYNC.DEFER_BLOCKING 0x0 ;  /* 0x0000000000007b1d */ /* 0x000fec0000010000 */
[----:B------:R-:W-:Y:S01]  /*309f0*/  LDS.128 R24, [R7+0x200] ;  /* 0x0002000007187984 */ /* 0x000fe20000000c00 */
[----:B---3--:R-:W-:-:S02]  /*30a00*/  LOP3.LUT R0, R23, R3, RZ, 0xfc, !PT ;  /* 0x0000000317007212 */ /* 0x008fc400078efcff */
[C-C-:B------:R-:W-:Y:S02]  /*30a10*/  LOP3.LUT R3, R23.reuse, 0xfc, R28.reuse, 0xfe, !PT ;  /* 0x000000fc17037812 */ /* 0x140fe400078efe1c */
[C---:B------:R-:W-:Y:S01]  /*30a20*/  LOP3.LUT R2, R23.reuse, 0xbc, R28, 0xfe, !PT ;  /* 0x000000bc17027812 */ /* 0x040fe200078efe1c */
[----:B------:R0:W-:Y:S01]  /*30a30*/  STL [R1+0x54], R0 ;  /* 0x0000540001007387 */ /* 0x0001e20000100800 */
[----:B--2---:R-:W-:-:S03]  /*30a40*/  LOP3.LUT R12, R23, 0x8, R22, 0xfe, !PT ;  /* 0x00000008170c7812 */ /* 0x004fc600078efe16 */
[----:B------:R-:W-:Y:S01]  /*30a50*/  STL [R1+0x64], R3 ;  /* 0x0000640301007387 */ /* 0x000fe20000100800 */
[----:B0-----:R-:W-:-:S03]  /*30a60*/  LOP3.LUT R0, R23, 0x7c, R28, 0xfe, !PT ;  /* 0x0000007c17007812 */ /* 0x001fc600078efe1c */
[----:B------:R0:W-:Y:S04]  /*30a70*/  STL [R1+0x60], R2 ;  /* 0x0000600201007387 */ /* 0x0001e80000100800 */
[----:B------:R1:W-:Y:S04]  /*30a80*/  STL [R1+0x58], R0 ;  /* 0x0000580001007387 */ /* 0x0003e80000100800 */
[----:B------:R2:W-:Y:S01]  /*30a90*/  STL [R1+0x20], R12 ;  /* 0x0000200c01007387 */ /* 0x0005e20000100800 */
[C-C-:B0-----:R-:W-:Y:S02]  /*30aa0*/  LOP3.LUT R2, R23.reuse, 0x10, R22.reuse, 0xfe, !PT ;  /* 0x0000001017027812 */ /* 0x141fe400078efe16 */
[----:B-1----:R-:W-:-:S02]  /*30ab0*/  LOP3.LUT R0, R23, 0xc, R22, 0xfe, !PT ;  /* 0x0000000c17007812 */ /* 0x002fc400078efe16 */
[----:B--2---:R-:W-:-:S03]  /*30ac0*/  LOP3.LUT R12, R23, 0x14, R22, 0xfe, !PT ;  /* 0x00000014170c7812 */ /* 0x004fc600078efe16 */
[----:B------:R0:W-:Y:S04]  /*30ad0*/  STL [R1+0x24], R0 ;  /* 0x0000240001007387 */ /* 0x0001e80000100800 */
[----:B------:R1:W-:Y:S04]  /*30ae0*/  STL [R1+0x28], R2 ;  /* 0x0000280201007387 */ /* 0x0003e80000100800 */
[----:B------:R2:W-:Y:S01]  /*30af0*/  STL [R1+0x2c], R12 ;  /* 0x00002c0c01007387 */ /* 0x0005e20000100800 */
[C-C-:B0-----:R-:W-:Y:S02]  /*30b00*/  LOP3.LUT R0, R23.reuse, 0x18, R22.reuse, 0xfe, !PT ;  /* 0x0000001817007812 */ /* 0x141fe400078efe16 */
[----:B-1----:R-:W-:-:S03]  /*30b10*/  LOP3.LUT R2, R23, 0x1c, R22, 0xfe, !PT ;  /* 0x0000001c17027812 */ /* 0x002fc600078efe16 */
[----:B------:R0:W-:Y:S01]  /*30b20*/  STL [R1+0x30], R0 ;  /* 0x0000300001007387 */ /* 0x0001e20000100800 */
[----:B--2---:R-:W-:-:S03]  /*30b30*/  LOP3.LUT R12, R23, 0x20, R22, 0xfe, !PT ;  /* 0x00000020170c7812 */ /* 0x004fc600078efe16 */
        /* <DEDUP_REMOVED lines=73> */
[----:B------:R-:W-:Y:S01]  /*30fd0*/  STL [R1+0xe0], R12 ;  /* 0x0000e00c01007387 */ /* 0x000fe20000100800 */
[----:B0-----:R-:W-:-:S03]  /*30fe0*/  LOP3.LUT R0, R7, 0x40, RZ, 0x3c, !PT ;  /* 0x0000004007007812 */ /* 0x001fc600078e3cff */
[----:B------:R-:W0:Y:S04]  /*30ff0*/  LDS.128 R12, [R7] ;  /* 0x00000000070c7984 */ /* 0x000e280000000c00 */
[----:B------:R-:W2:Y:S01]  /*31000*/  LDS.128 R16, [R0] ;  /* 0x0000000000107984 */ /* 0x000ea20000000c00 */
[----:B-1----:R-:W-:-:S05]  /*31010*/  LOP3.LUT R2, R23, 0xc0, R22, 0xfe, !PT ;  /* 0x000000c017027812 */ /* 0x002fca00078efe16 */
[----:B------:R1:W-:Y:S04]  /*31020*/  STL [R1+0xe4], R2 ;  /* 0x0000e40201007387 */ /* 0x0003e80000100800 */
[----:B------:R-:W-:Y:S01]  /*31030*/  STL [R1+0x5c], R0 ;  /* 0x00005c0001007387 */ /* 0x000fe20000100800 */
[----:B-1----:R-:W-:-:S03]  /*31040*/  LOP3.LUT R2, R23, 0xc4, R22, 0xfe, !PT ;  /* 0x000000c417027812 */ /* 0x002fc600078efe16 */
[----:B0-----:R-:W-:Y:S04]  /*31050*/  STL.64 [R1+0xbc0], R14 ;  /* 0x000bc00e01007387 */ /* 0x001fe80000100a00 */
[----:B------:R0:W-:Y:S04]  /*31060*/  STL.64 [R1+0xbb8], R12 ;  /* 0x000bb80c01007387 */ /* 0x0001e80000100a00 */
[----:B--2---:R-:W-:Y:S04]  /*31070*/  STL.64 [R1+0xbd0], R18 ;  /* 0x000bd01201007387 */ /* 0x004fe80000100a00 */
[----:B------:R1:W-:Y:S01]  /*31080*/  STL [R1+0xe8], R2 ;  /* 0x0000e80201007387 */ /* 0x0003e20000100800 */
[----:B0-----:R-:W-:-:S02]  /*31090*/  LOP3.LUT R13, R23, 0xc8, R22, 0xfe, !PT ;  /* 0x000000c8170d7812 */ /* 0x001fc400078efe16 */
[C-C-:B------:R-:W-:Y:S01]  /*310a0*/  LOP3.LUT R12, R23.reuse, 0xcc, R22.reuse, 0xfe, !PT ;  /* 0x000000cc170c7812 */ /* 0x140fe200078efe16 */
[----:B------:R-:W-:Y:S01]  /*310b0*/  STL.64 [R1+0xbc8], R16 ;  /* 0x000bc81001007387 */ /* 0x000fe20000100a00 */
[----:B-1----:R-:W-:-:S03]  /*310c0*/  LOP3.LUT R2, R23, 0xd0, R22, 0xfe, !PT ;  /* 0x000000d017027812 */ /* 0x002fc600078efe16 */
[----:B------:R0:W-:Y:S04]  /*310d0*/  STL [R1+0xf0], R13 ;  /* 0x0000f00d01007387 */ /* 0x0001e80000100800 */
[----:B------:R1:W-:Y:S01]  /*310e0*/  STL [R1+0xf4], R12 ;  /* 0x0000f40c01007387 */ /* 0x0003e20000100800 */
[----:B0-----:R-:W-:-:S03]  /*310f0*/  LOP3.LUT R13, R23, 0xd4, R22, 0xfe, !PT ;  /* 0x000000d4170d7812 */ /* 0x001fc600078efe16 */
[----:B------:R0:W-:Y:S01]  /*31100*/  STL [R1+0xf8], R2 ;  /* 0x0000f80201007387 */ /* 0x0001e20000100800 */
[----:B-1----:R-:W-:-:S03]  /*31110*/  LOP3.LUT R12, R23, 0xd8, R22, 0xfe, !PT ;  /* 0x000000d8170c7812 */ /* 0x002fc600078efe16 */
[----:B0-----:R-:W2:Y:S04]  /*31120*/  LDL.LU R2, [R1+0xb6c] ;  /* 0x000b6c0001027983 */ /* 0x001ea80000300800 */
[----:B------:R-:W-:Y:S04]  /*31130*/  STL [R1+0xfc], R13 ;  /* 0x0000fc0d01007387 */ /* 0x000fe80000100800 */
[----:B------:R-:W3:Y:S04]  /*31140*/  LDL.LU R16, [R1] ;  /* 0x0000000001107983 */ /* 0x000ee80000300800 */
[----:B------:R0:W-:Y:S04]  /*31150*/  STL [R1+0x100], R12 ;  /* 0x0001000c01007387 */ /* 0x0001e80000100800 */
[----:B------:R-:W3:Y:S04]  /*31160*/  LDL.LU R17, [R1+0x4] ;  /* 0x0000040001117983 */ /* 0x000ee80000300800 */
[----:B------:R-:W3:Y:S04]  /*31170*/  LDL.LU R18, [R1+0x8] ;  /* 0x0000080001127983 */ /* 0x000ee80000300800 */
[----:B------:R-:W3:Y:S04]  /*31180*/  LDL.LU R19, [R1+0xc] ;  /* 0x00000c0001137983 */ /* 0x000ee80000300800 */
[----:B0-----:R-:W4:Y:S04]  /*31190*/  LDL.LU R12, [R1+0x10] ;  /* 0x00001000010c7983 */ /* 0x001f280000300800 */
[----:B------:R-:W4:Y:S04]  /*311a0*/  LDL.LU R13, [R1+0x14] ;  /* 0x00001400010d7983 */ /* 0x000f280000300800 */
[----:B------:R-:W4:Y:S04]  /*311b0*/  LDL.LU R14, [R1+0x18] ;  /* 0x00001800010e7983 */ /* 0x000f280000300800 */
[----:B------:R-:W4:Y:S04]  /*311c0*/  LDL.LU R15, [R1+0x1c] ;  /* 0x00001c00010f7983 */ /* 0x000f280000300800 */
[----:B------:R-:W4:Y:S01]  /*311d0*/  LDL.LU R7, [R1+0xbd8] ;  /* 0x000bd80001077983 */ /* 0x000f220000300800 */
[----:B------:R-:W-:-:S05]  /*311e0*/  LOP3.LUT R20, R23, 0xdc, R22, 0xfe, !PT ;  /* 0x000000dc17147812 */ /* 0x000fca00078efe16 */
[----:B------:R0:W-:Y:S01]  /*311f0*/  STL [R1+0x104], R20 ;  /* 0x0001041401007387 */ /* 0x0001e20000100800 */
[C-C-:B------:R-:W-:Y:S02]  /*31200*/  LOP3.LUT R21, R23.reuse, 0xe4, R22.reuse, 0xfe, !PT ;  /* 0x000000e417157812 */ /* 0x140fe400078efe16 */
[----:B0-----:R-:W-:-:S05]  /*31210*/  LOP3.LUT R20, R23, 0xe0, R22, 0xfe, !PT ;  /* 0x000000e017147812 */ /* 0x001fca00078efe16 */
[----:B------:R0:W-:Y:S04]  /*31220*/  STL [R1+0x108], R20 ;  /* 0x0001081401007387 */ /* 0x0001e80000100800 */
[----:B------:R1:W-:Y:S01]  /*31230*/  STL [R1+0x10c], R21 ;  /* 0x00010c1501007387 */ /* 0x0003e20000100800 */
[C-C-:B0-----:R-:W-:Y:S02]  /*31240*/  LOP3.LUT R20, R23.reuse, 0xe8, R22.reuse, 0xfe, !PT ;  /* 0x000000e817147812 */ /* 0x141fe400078efe16 */
[----:B-1----:R-:W-:-:S03]  /*31250*/  LOP3.LUT R21, R23, 0xec, R22, 0xfe, !PT ;  /* 0x000000ec17157812 */ /* 0x002fc600078efe16 */
[----:B------:R0:W-:Y:S04]  /*31260*/  STL [R1+0x110], R20 ;  /* 0x0001101401007387 */ /* 0x0001e80000100800 */
[----:B------:R1:W-:Y:S01]  /*31270*/  STL [R1+0x114], R21 ;  /* 0x0001141501007387 */ /* 0x0003e20000100800 */
[C-C-:B0-----:R-:W-:Y:S02]  /*31280*/  LOP3.LUT R20, R23.reuse, 0xf0, R22.reuse, 0xfe, !PT ;  /* 0x000000f017147812 */ /* 0x141fe400078efe16 */
[----:B-1----:R-:W-:-:S03]  /*31290*/  LOP3.LUT R21, R23, 0xf4, R22, 0xfe, !PT ;  /* 0x000000f417157812 */ /* 0x002fc600078efe16 */
[----:B------:R0:W-:Y:S01]  /*312a0*/  STL [R1+0x118], R20 ;  /* 0x0001181401007387 */ /* 0x0001e20000100800 */
[C---:B------:R-:W-:Y:S02]  /*312b0*/  LOP3.LUT R3, R23.reuse, R22, RZ, 0xfc, !PT ;  /* 0x0000001617037212 */ /* 0x040fe400078efcff */
[C-C-:B------:R-:W-:Y:S01]  /*312c0*/  LOP3.LUT R28, R23.reuse, 0x4, R22.reuse, 0xfe, !PT ;  /* 0x00000004171c7812 */ /* 0x140fe200078efe16 */
[----:B------:R-:W-:Y:S01]  /*312d0*/  STL [R1+0x11c], R21 ;  /* 0x00011c1501007387 */ /* 0x000fe20000100800 */
[----:B0-----:R-:W-:-:S05]  /*312e0*/  LOP3.LUT R20, R23, 0xf8, R22, 0xfe, !PT ;  /* 0x000000f817147812 */ /* 0x001fca00078efe16 */
[----:B------:R-:W-:Y:S04]  /*312f0*/  STL [R1+0xec], R20 ;  /* 0x0000ec1401007387 */ /* 0x000fe80000100800 */
[----:B------:R-:W0:Y:S04]  /*31300*/  LDS.128 R20, [R0+0x200] ;  /* 0x0002000000147984 */ /* 0x000e280000000c00 */
[----:B------:R-:W-:Y:S06]  /*31310*/  BAR.SYNC.DEFER_BLOCKING 0x0 ;  /* 0x0000000000007b1d */ /* 0x000fec0000010000 */
[----:B------:R1:W-:Y:S04]  /*31320*/  STS.128 [R29], R8 ;  /* 0x000000081d007388 */ /* 0x0003e80000000c00 */
[----:B-1----:R-:W5:Y:S04]  /*31330*/  LDL.LU R9, [R1+0x20] ;  /* 0x0000200001097983 */ /* 0x002f680000300800 */
[----:B------:R-:W5:Y:S04]  /*31340*/  LDL.LU R10, [R1+0x28] ;  /* 0x00002800010a7983 */ /* 0x000f680000300800 */
[----:B------:R-:W5:Y:S01]  /*31350*/  LDL.LU R11, [R1+0x30] ;  /* 0x00003000010b7983 */ /* 0x000f620000300800 */
[----:B--2---:R-:W-:-:S04]  /*31360*/  ISETP.GE.AND P0, PT, R2, c[0x0][0x178], PT ;  /* 0x00005e0002007a0c */ /* 0x004fc80003f06270 */
[C---:B------:R-:W-:Y:S01]  /*31370*/  ISETP.LT.AND P2, PT, R28.reuse, c[0x0][0x17c], !P0 ;  /* 0x00005f001c007a0c */ /* 0x040fe20004741270 */
[----:B---3--:R-:W-:Y:S04]  /*31380*/  STS.128 [R29+0x80], R16 ;  /* 0x000080101d007388 */ /* 0x008fe80000000c00 */
[----:B----4-:R-:W-:Y:S04]  /*31390*/  STS.128 [R29+0x180], R12 ;  /* 0x0001800c1d007388 */ /* 0x010fe80000000c00 */
[----:B------:R1:W-:Y:S02]  /*313a0*/  STS.128 [R29+0x100], R4 ;  /* 0x000100041d007388 */ /* 0x0003e40000000c00 */
[----:B-1----:R-:W-:-:S02]  /*313b0*/  IMAD R5, R28, c[0x0][0x198], RZ ;  /* 0x000066001c057a24 */ /* 0x002fc400078e02ff */
[----:B------:R-:W2:Y:S04]  /*313c0*/  LDL.LU R28, [R1+0x2c] ;  /* 0x00002c00011c7983 */ /* 0x000ea80000300800 */
[----:B------:R-:W3:Y:S04]  /*313d0*/  LDL.LU.64 R18, [R1+0xbd0] ;  /* 0x000bd00001127983 */ /* 0x000ee80000300a00 */
[----:B------:R-:W4:Y:S04]  /*313e0*/  LDL.LU.64 R16, [R1+0xbc8] ;  /* 0x000bc80001107983 */ /* 0x000f280000300a00 */
[----:B------:R-:W2:Y:S04]  /*313f0*/  LDL.LU.64 R14, [R1+0xbc0] ;  /* 0x000bc000010e7983 */ /* 0x000ea80000300a00 */
[----:B------:R-:W2:Y:S04]  /*31400*/  LDL.LU.64 R12, [R1+0xbb8] ;  /* 0x000bb800010c7983 */ /* 0x000ea80000300a00 */
[----:B------:R-:W3:Y:S01]  /*31410*/  LDL.LU R29, [R1+0x24] ;  /* 0x00002400011d7983 */ /* 0x000ee20000300800 */
[----:B------:R-:W-:-:S03]  /*31420*/  IMAD R2, R2, c[0x0][0x194], RZ ;  /* 0x0000650002027a24 */ /* 0x000fc600078e02ff */
[----:B------:R-:W-:Y:S01]  /*31430*/  BAR.SYNC.DEFER_BLOCKING 0x0 ;  /* 0x0000000000007b1d */ /* 0x000fe20000010000 */
[C---:B------:R-:W-:Y:S01]  /*31440*/  ISETP.LT.AND P3, PT, R3.reuse, c[0x0][0x17c], !P0 ;  /* 0x00005f0003007a0c */ /* 0x040fe20004761270 */
[----:B------:R-:W-:Y:S01]  /*31450*/  IMAD R3, R3, c[0x0][0x198], RZ ;  /* 0x0000660003037a24 */ /* 0x000fe200078e02ff */
[----:B------:R-:W-:-:S04]  /*31460*/  LEA R0, P1, R2, c[0x0][0x170], 0x1 ;  /* 0x00005c0002007a11 */ /* 0x000fc800078208ff */
[----:B------:R-:W-:Y:S02]  /*31470*/  LEA.HI.X.SX32 R2, R2, c[0x0][0x174], 0x1, P1 ;  /* 0x00005d0002027a11 */ /* 0x000fe400008f0eff */
[-C--:B------:R-:W-:Y:S02]  /*31480*/  LEA R6, P4, R3, R0.reuse, 0x1 ;  /* 0x0000000003067211 */ /* 0x080fe400078808ff */
[----:B------:R-:W-:Y:S02]  /*31490*/  LEA R4, P5, R5, R0, 0x1 ;  /* 0x0000000005047211 */ /* 0x000fe400078a08ff */
[-C--:B------:R-:W-:Y:S02]  /*314a0*/  LEA.HI.X.SX32 R7, R3, R2.reuse, 0x1, P4 ;  /* 0x0000000203077211 */ /* 0x080fe400020f0eff */
[----:B------:R-:W-:Y:S02]  /*314b0*/  LEA.HI.X.SX32 R5, R5, R2, 0x1, P5 ;  /* 0x0000000205057211 */ /* 0x000fe400028f0eff */
[C---:B-----5:R-:W-:Y:S01]  /*314c0*/  ISETP.LT.AND P1, PT, R9.reuse, c[0x0][0x17c], !P0 ;  /* 0x00005f0009007a0c */ /* 0x060fe20004721270 */
[----:B------:R-:W-:-:S05]  /*314d0*/  IMAD R9, R9, c[0x0][0x198], RZ ;  /* 0x0000660009097a24 */ /* 0x000fca00078e02ff */
[----:B------:R-:W-:-:S04]  /*314e0*/  LEA R8, P4, R9, R0, 0x1 ;  /* 0x0000000009087211 */ /* 0x000fc800078808ff */
[----:B------:R-:W-:Y:S02]  /*314f0*/  LEA.HI.X.SX32 R9, R9, R2, 0x1, P4 ;  /* 0x0000000209097211 */ /* 0x000fe400020f0eff */
[----:B------:R-:W-:Y:S01]  /*31500*/  ISETP.LT.AND P5, PT, R11, c[0x0][0x17c], !P0 ;  /* 0x00005f000b007a0c */ /* 0x000fe200047a1270 */
[----:B--2---:R1:W-:Y:S01]  /*31510*/  @P3 STG.E.U16 [R6.64], R12 ;  /* 0x0000000c06003986 */ /* 0x0043e2000c10150a */
[----:B------:R-:W-:-:S03]  /*31520*/  ISETP.LT.AND P3, PT, R10, c[0x0][0x17c], !P0 ;  /* 0x00005f000a007a0c */ /* 0x000fc60004761270 */
[----:B----4-:R2:W-:Y:S01]  /*31530*/  @P2 STG.E.U16 [R4.64], R16 ;  /* 0x0000001004002986 */ /* 0x0105e2000c10150a */
[----:B---3--:R-:W-:-:S03]  /*31540*/  ISETP.LT.AND P4, PT, R29, c[0x0][0x17c], !P0 ;  /* 0x00005f001d007a0c */ /* 0x008fc60004781270 */
[----:B------:R3:W-:Y:S01]  /*31550*/  @P1 STG.E.U16 [R8.64], R24 ;  /* 0x0000001808001986 */ /* 0x0007e2000c10150a */
[----:B-1----:R-:W-:Y:S02]  /*31560*/  IMAD R7, R10, c[0x0][0x198], RZ ;  /* 0x000066000a077a24 */ /* 0x002fe400078e02ff */
[----:B--2---:R-:W-:-:S03]  /*31570*/  IMAD R5, R29, c[0x0][0x198], RZ ;  /* 0x000066001d057a24 */ /* 0x004fc600078e02ff */
[-C--:B------:R-:W-:Y:S01]  /*31580*/  LEA R6, P6, R7, R0.reuse, 0x1 ;  /* 0x0000000007067211 */ /* 0x080fe200078c08ff */
[----:B------:R-:W2:Y:S01]  /*31590*/  LDL.LU R29, [R1+0x3c] ;  /* 0x00003c00011d7983 */ /* 0x000ea20000300800 */
[----:B------:R-:W-:-:S03]  /*315a0*/  LEA R4, P1, R5, R0, 0x1 ;  /* 0x0000000005047211 */ /* 0x000fc600078208ff */
[----:B------:R-:W4:Y:S01]  /*315b0*/  LDL.LU R10, [R1+0x40] ;  /* 0x00004000010a7983 */ /* 0x000f220000300800 */
[----:B------:R-:W-:Y:S02]  /*315c0*/  PRMT R12, R12, 0x7632, R12 ;  /* 0x000076320c0c7816 */ /* 0x000fe4000000000c */
[-C--:B------:R-:W-:Y:S02]  /*315d0*/  LEA.HI.X.SX32 R5, R5, R2.reuse, 0x1, P1 ;  /* 0x0000000205057211 */ /* 0x080fe400008f0eff */
[----:B------:R-:W-:Y:S01]  /*315e0*/  LEA.HI.X.SX32 R7, R7, R2, 0x1, P6 ;  /* 0x0000000207077211 */ /* 0x000fe200030f0eff */
[C---:B---3--:R-:W-:Y:S01]  /*315f0*/  IMAD R8, R28.reuse, c[0x0][0x198], RZ ;  /* 0x000066001c087a24 */ /* 0x048fe200078e02ff */
[----:B------:R-:W-:Y:S01]  /*31600*/  ISETP.LT.AND P2, PT, R28, c[0x0][0x17c], !P0 ;  /* 0x00005f001c007a0c */ /* 0x000fe20004741270 */
[----:B------:R-:W-:Y:S01]  /*31610*/  IMAD R9, R11, c[0x0][0x198], RZ ;  /* 0x000066000b097a24 */ /* 0x000fe200078e02ff */
[----:B------:R-:W3:Y:S04]  /*31620*/  LDL.LU R28, [R1+0x6c] ;  /* 0x00006c00011c7983 */ /* 0x000ee80000300800 */
[----:B0-----:R-:W-:Y:S04]  /*31630*/  @P4 STG.E.U16 [R4.64], R20 ;  /* 0x0000001404004986 */ /* 0x001fe8000c10150a */
[----:B------:R-:W5:Y:S04]  /*31640*/  LDL.LU R11, [R1+0x44] ;  /* 0x00004400010b7983 */ /* 0x000f680000300800 */
[----:B------:R0:W-:Y:S04]  /*31650*/  @P3 STG.E.U16 [R6.64], R12 ;  /* 0x0000000c06003986 */ /* 0x0001e8000c10150a */
[----:B0-----:R-:W3:Y:S01]  /*31660*/  LDL.LU R12, [R1+0x34] ;  /* 0x00003400010c7983 */ /* 0x001ee20000300800 */
[----:B------:R-:W-:-:S04]  /*31670*/  LEA R6, P3, R9, R0, 0x1 ;  /* 0x0000000009067211 */ /* 0x000fc800078608ff */
[----:B------:R-:W-:Y:S02]  /*31680*/  LEA.HI.X.SX32 R7, R9, R2, 0x1, P3 ;  /* 0x0000000209077211 */ /* 0x000fe400018f0eff */
[----:B------:R-:W4:Y:S01]  /*31690*/  LDL.LU R9, [R1+0x38] ;  /* 0x0000380001097983 */ /* 0x000f220000300800 */
[----:B------:R-:W-:Y:S02]  /*316a0*/  LEA R4, P1, R8, R0, 0x1 ;  /* 0x0000000008047211 */ /* 0x000fe400078208ff */
[----:B------:R-:W-:Y:S02]  /*316b0*/  PRMT R16, R16, 0x7632, R16 ;  /* 0x0000763210107816 */ /* 0x000fe40000000010 */
[----:B------:R-:W-:Y:S02]  /*316c0*/  LEA.HI.X.SX32 R5, R8, R2, 0x1, P1 ;  /* 0x0000000208057211 */ /* 0x000fe400008f0eff */
[----:B------:R-:W-:-:S03]  /*316d0*/  PRMT R24, R24, 0x7632, R24 ;  /* 0x0000763218187816 */ /* 0x000fc60000000018 */
[----:B------:R0:W-:Y:S01]  /*316e0*/  @P2 STG.E.U16 [R4.64], R16 ;  /* 0x0000001004002986 */ /* 0x0001e2000c10150a */
[----:B------:R-:W-:-:S03]  /*316f0*/  PRMT R20, R20, 0x7632, R20 ;  /* 0x0000763214147816 */ /* 0x000fc60000000014 */
[----:B------:R1:W-:Y:S01]  /*31700*/  @P5 STG.E.U16 [R6.64], R24 ;  /* 0x0000001806005986 */ /* 0x0003e2000c10150a */
[----:B--2---:R-:W-:Y:S01]  /*31710*/  ISETP.LT.AND P3, PT, R29, c[0x0][0x17c], !P0 ;  /* 0x00005f001d007a0c */ /* 0x004fe20004761270 */
[C---:B---3--:R-:W-:Y:S01]  /*31720*/  IMAD R8, R12.reuse, c[0x0][0x198], RZ ;  /* 0x000066000c087a24 */ /* 0x048fe200078e02ff */
[----:B------:R-:W-:Y:S02]  /*31730*/  ISETP.LT.AND P1, PT, R12, c[0x0][0x17c], !P0 ;  /* 0x00005f000c007a0c */ /* 0x000fe40004721270 */
[----:B------:R-:W2:Y:S02]  /*31740*/  LDL.LU R12, [R1+0x4c] ;  /* 0x00004c00010c7983 */ /* 0x000ea40000300800 */
[C---:B0-----:R-:W-:Y:S02]  /*31750*/  LEA R4, P2, R8.reuse, R0, 0x1 ;  /* 0x0000000008047211 */ /* 0x041fe400078408ff */
[----:B-1----:R-:W3:Y:S02]  /*31760*/  LDL.LU R24, [R1+0x70] ;  /* 0x0000700001187983 */ /* 0x002ee40000300800 */
[----:B------:R-:W-:-:S02]  /*31770*/  LEA.HI.X.SX32 R5, R8, R2, 0x1, P2 ;  /* 0x0000000208057211 */ /* 0x000fc400010f0eff */
[----:B------:R-:W3:Y:S04]  /*31780*/  LDL.LU R16, [R1+0x50] ;  /* 0x0000500001107983 */ /* 0x000ee80000300800 */
[----:B------:R0:W-:Y:S04]  /*31790*/  @P1 STG.E.U16 [R4.64], R20 ;  /* 0x0000001404001986 */ /* 0x0001e8000c10150a */
[----:B0-----:R-:W3:Y:S01]  /*317a0*/  LDL.LU R20, [R1+0x48] ;  /* 0x0000480001147983 */ /* 0x001ee20000300800 */
[C---:B----4-:R-:W-:Y:S01]  /*317b0*/  ISETP.LT.AND P4, PT, R9.reuse, c[0x0][0x17c], !P0 ;  /* 0x00005f0009007a0c */ /* 0x050fe20004781270 */
[----:B------:R-:W-:Y:S01]  /*317c0*/  IMAD R7, R9, c[0x0][0x198], RZ ;  /* 0x0000660009077a24 */ /* 0x000fe200078e02ff */
[----:B------:R-:W-:Y:S01]  /*317d0*/  ISETP.LT.AND P5, PT, R28, c[0x0][0x17c], !P0 ;  /* 0x00005f001c007a0c */ /* 0x000fe200047a1270 */
[----:B------:R-:W-:Y:S01]  /*317e0*/  IMAD R9, R29, c[0x0][0x198], RZ ;  /* 0x000066001d097a24 */ /* 0x000fe200078e02ff */
[----:B------:R-:W4:Y:S04]  /*317f0*/  LDL.LU R28, [R1+0x54] ;  /* 0x00005400011c7983 */ /* 0x000f280000300800 */
[----:B------:R-:W4:Y:S01]  /*31800*/  LDL.LU R29, [R1+0x74] ;  /* 0x00007400011d7983 */ /* 0x000f220000300800 */
[C---:B------:R-:W-:Y:S01]  /*31810*/  ISETP.LT.AND P2, PT, R10.reuse, c[0x0][0x17c], !P0 ;  /* 0x00005f000a007a0c */ /* 0x040fe20004741270 */
[----:B------:R-:W-:Y:S01]  /*31820*/  IMAD R10, R10, c[0x0][0x198], RZ ;  /* 0x000066000a0a7a24 */ /* 0x000fe200078e02ff */
[----:B------:R-:W-:-:S02]  /*31830*/  LEA R6, P6, R7, R0, 0x1 ;  /* 0x0000000007067211 */ /* 0x000fc400078c08ff */
[----:B------:R-:W-:Y:S02]  /*31840*/  LEA R4, P1, R9, R0, 0x1 ;  /* 0x0000000009047211 */ /* 0x000fe400078208ff */
[-C--:B------:R-:W-:Y:S02]  /*31850*/  LEA.HI.X.SX32 R7, R7, R2.reuse, 0x1, P6 ;  /* 0x0000000207077211 */ /* 0x080fe400030f0eff */
[----:B------:R-:W-:Y:S02]  /*31860*/  LEA.HI.X.SX32 R5, R9, R2, 0x1, P1 ;  /* 0x0000000209057211 */ /* 0x000fe400008f0eff */
[C---:B-----5:R-:W-:Y:S01]  /*31870*/  ISETP.LT.AND P1, PT, R11.reuse, c[0x0][0x17c], !P0 ;  /* 0x00005f000b007a0c */ /* 0x060fe20004721270 */
[----:B------:R-:W-:Y:S01]  /*31880*/  IMAD R11, R11, c[0x0][0x198], RZ ;  /* 0x000066000b0b7a24 */ /* 0x000fe200078e02ff */
[C---:B------:R-:W-:Y:S01]  /*31890*/  LEA R8, P6, R10.reuse, R0, 0x1 ;  /* 0x000000000a087211 */ /* 0x040fe200078c08ff */
[----:B------:R-:W-:Y:S03]  /*318a0*/  @P4 STG.E.U16 [R6.64], R13 ;  /* 0x0000000d06004986 */ /* 0x000fe6000c10150a */
[----:B------:R-:W-:Y:S01]  /*318b0*/  LEA.HI.X.SX32 R9, R10, R2, 0x1, P6 ;  /* 0x000000020a097211 */ /* 0x000fe200030f0eff */
[----:B------:R0:W-:Y:S04]  /*318c0*/  @P3 STG.E.U16 [R4.64], R17 ;  /* 0x0000001104003986 */ /* 0x0001e8000c10150a */
[----:B------:R1:W-:Y:S01]  /*318d0*/  @P2 STG.E.U16 [R8.64], R25 ;  /* 0x0000001908002986 */ /* 0x0003e2000c10150a */
[----:B0-----:R-:W-:-:S04]  /*318e0*/  LEA R4, P3, R11, R0, 0x1 ;  /* 0x000000000b047211 */ /* 0x001fc800078608ff */
[----:B------:R-:W-:-:S05]  /*318f0*/  LEA.HI.X.SX32 R5, R11, R2, 0x1, P3 ;  /* 0x000000020b057211 */ /* 0x000fca00018f0eff */
[----:B------:R0:W-:Y:S01]  /*31900*/  @P1 STG.E.U16 [R4.64], R21 ;  /* 0x0000001504001986 */ /* 0x0001e2000c10150a */
[----:B------:R-:W-:Y:S02]  /*31910*/  PRMT R13, R13, 0x7632, R13 ;  /* 0x000076320d0d7816 */ /* 0x000fe4000000000d */
[----:B------:R-:W-:Y:S02]  /*31920*/  PRMT R17, R17, 0x7632, R17 ;  /* 0x0000763211117816 */ /* 0x000fe40000000011 */
[C---:B--2---:R-:W-:Y:S01]  /*31930*/  ISETP.LT.AND P4, PT, R12.reuse, c[0x0][0x17c], !P0 ;  /* 0x00005f000c007a0c */ /* 0x044fe20004781270 */
[----:B-1----:R-:W-:Y:S02]  /*31940*/  IMAD R8, R12, c[0x0][0x198], RZ ;  /* 0x000066000c087a24 */ /* 0x002fe400078e02ff */
[----:B------:R-:W2:Y:S03]  /*31950*/  LDL.LU R12, [R1+0x78] ;  /* 0x00007800010c7983 */ /* 0x000ea60000300800 */
[----:B0-----:R-:W-:Y:S01]  /*31960*/  LEA R4, P1, R8, R0, 0x1 ;  /* 0x0000000008047211 */ /* 0x001fe200078208ff */
[----:B------:R-:W5:Y:S01]  /*31970*/  LDL.LU R10, [R1+0x7c] ;  /* 0x00007c00010a7983 */ /* 0x000f620000300800 */
[----:B---3--:R-:W-:-:S02]  /*31980*/  ISETP.LT.AND P3, PT, R24, c[0x0][0x17c], !P0 ;  /* 0x00005f0018007a0c */ /* 0x008fc40004761270 */
[----:B------:R-:W-:Y:S01]  /*31990*/  LEA.HI.X.SX32 R5, R8, R2, 0x1, P1 ;  /* 0x0000000208057211 */ /* 0x000fe200008f0eff */
[----:B------:R-:W-:Y:S01]  /*319a0*/  IMAD R8, R16, c[0x0][0x198], RZ ;  /* 0x0000660010087a24 */ /* 0x000fe200078e02ff */
[----:B------:R-:W3:Y:S01]  /*319b0*/  LDL.LU R24, [R1+0x80] ;  /* 0x0000800001187983 */ /* 0x000ee20000300800 */
[C---:B------:R-:W-:Y:S01]  /*319c0*/  IMAD R7, R20.reuse, c[0x0][0x198], RZ ;  /* 0x0000660014077a24 */ /* 0x040fe200078e02ff */
[----:B------:R-:W-:Y:S02]  /*319d0*/  ISETP.LT.AND P2, PT, R20, c[0x0][0x17c], !P0 ;  /* 0x00005f0014007a0c */ /* 0x000fe40004741270 */
[----:B------:R-:W5:Y:S02]  /*319e0*/  LDL.LU R20, [R1+0x84] ;  /* 0x0000840001147983 */ /* 0x000f640000300800 */
[----:B------:R-:W-:-:S04]  /*319f0*/  LEA R6, P6, R7, R0, 0x1 ;  /* 0x0000000007067211 */ /* 0x000fc800078c08ff */
[----:B------:R-:W-:-:S05]  /*31a00*/  LEA.HI.X.SX32 R7, R7, R2, 0x1, P6 ;  /* 0x0000000207077211 */ /* 0x000fca00030f0eff */
[----:B------:R-:W-:Y:S04]  /*31a10*/  @P2 STG.E.U16 [R6.64], R13 ;  /* 0x0000000d06002986 */ /* 0x000fe8000c10150a */
[----:B------:R0:W-:Y:S01]  /*31a20*/  @P4 STG.E.U16 [R4.64], R17 ;  /* 0x0000001104004986 */ /* 0x0001e2000c10150a */
[----:B------:R-:W-:-:S03]  /*31a30*/  ISETP.LT.AND P6, PT, R16, c[0x0][0x17c], !P0 ;  /* 0x00005f0010007a0c */ /* 0x000fc600047c1270 */
[----:B------:R-:W5:Y:S01]  /*31a40*/  LDL.LU R16, [R1+0x88] ;  /* 0x0000880001107983 */ /* 0x000f620000300800 */
[----:B0-----:R-:W-:-:S04]  /*31a50*/  LEA R4, P1, R8, R0, 0x1 ;  /* 0x0000000008047211 */ /* 0x001fc800078208ff */
[----:B------:R-:W-:Y:S02]  /*31a60*/  LEA.HI.X.SX32 R5, R8, R2, 0x1, P1 ;  /* 0x0000000208057211 */ /* 0x000fe400008f0eff */
[----:B----4-:R-:W-:Y:S02]  /*31a70*/  ISETP.LT.AND P1, PT, R29, c[0x0][0x17c], !P0 ;  /* 0x00005f001d007a0c */ /* 0x010fe40004721270 */
[----:B------:R-:W4:Y:S01]  /*31a80*/  LDL.LU R29, [R1+0x8c] ;  /* 0x00008c00011d7983 */ /* 0x000f220000300800 */
[C---:B------:R-:W-:Y:S01]  /*31a90*/  ISETP.LT.AND P4, PT, R28.reuse, c[0x0][0x17c], !P0 ;  /* 0x00005f001c007a0c */ /* 0x040fe20004781270 */
[----:B------:R-:W-:Y:S02]  /*31aa0*/  IMAD R7, R28, c[0x0][0x198], RZ ;  /* 0x000066001c077a24 */ /* 0x000fe400078e02ff */
[----:B------:R-:W-:Y:S01]  /*31ab0*/  IMAD.MOV.U32 R28, RZ, RZ, c[0x0][0x198] ;  /* 0x00006600ff1c7624 */ /* 0x000fe200078e00ff */
[----:B------:R-:W-:Y:S02]  /*31ac0*/  PRMT R25, R25, 0x7632, R25 ;  /* 0x0000763219197816 */ /* 0x000fe40000000019 */
[----:B------:R-:W-:Y:S01]  /*31ad0*/  LEA R6, P2, R7, R0, 0x1 ;  /* 0x0000000007067211 */ /* 0x000fe200078408ff */
[C---:B------:R-:W-:Y:S01]  /*31ae0*/  IMAD R3, R28.reuse, 0x40, R3 ;  /* 0x000000401c037824 */ /* 0x040fe200078e0203 */
[----:B------:R-:W-:Y:S01]  /*31af0*/  PRMT R21, R21, 0x7632, R21 ;  /* 0x0000763215157816 */ /* 0x000fe20000000015 */
[----:B------:R0:W-:Y:S01]  /*31b00*/  @P6 STG.E.U16 [R4.64], R25 ;  /* 0x0000001904006986 */ /* 0x0001e2000c10150a */
[----:B------:R-:W-:Y:S01]  /*31b10*/  LEA.HI.X.SX32 R7, R7, R2, 0x1, P2 ;  /* 0x0000000207077211 */ /* 0x000fe200010f0eff */
[----:B------:R-:W-:-:S04]  /*31b20*/  IMAD R8, R28, 0x4, R3 ;  /* 0x000000041c087824 */ /* 0x000fc800078e0203 */
[----:B------:R1:W-:Y:S01]  /*31b30*/  @P4 STG.E.U16 [R6.64], R21 ;  /* 0x0000001506004986 */ /* 0x0003e2000c10150a */
[----:B0-----:R-:W-:-:S04]  /*31b40*/  LEA R4, P6, R3, R0, 0x1 ;  /* 0x0000000003047211 */ /* 0x001fc800078c08ff */
[----:B------:R-:W-:Y:S01]  /*31b50*/  LEA.HI.X.SX32 R5, R3, R2, 0x1, P6 ;  /* 0x0000000203057211 */ /* 0x000fe200030f0eff */
[----:B------:R-:W-:Y:S01]  /*31b60*/  IMAD R3, R28, 0x4, R8 ;  /* 0x000000041c037824 */ /* 0x000fe200078e0208 */
[----:B-1----:R-:W-:-:S03]  /*31b70*/  LEA R6, P6, R8, R0, 0x1 ;  /* 0x0000000008067211 */ /* 0x002fc600078c08ff */
[----:B------:R0:W-:Y:S01]  /*31b80*/  @P5 STG.E.U16 [R4.64], R14 ;  /* 0x0000000e04005986 */ /* 0x0001e2000c10150a */
[----:B------:R-:W-:Y:S01]  /*31b90*/  LEA.HI.X.SX32 R7, R8, R2, 0x1, P6 ;  /* 0x0000000208077211 */ /* 0x000fe200030f0eff */
[----:B------:R-:W-:-:S04]  /*31ba0*/  IMAD R8, R28, 0x4, R3 ;  /* 0x000000041c087824 */ /* 0x000fc800078e0203 */
[----:B------:R1:W-:Y:S01]  /*31bb0*/  @P3 STG.E.U16 [R6.64], R18 ;  /* 0x0000001206003986 */ /* 0x0003e2000c10150a */
[----:B0-----:R-:W-:-:S04]  /*31bc0*/  LEA R4, P6, R3, R0, 0x1 ;  /* 0x0000000003047211 */ /* 0x001fc800078c08ff */
[----:B------:R-:W-:Y:S02]  /*31bd0*/  LEA.HI.X.SX32 R5, R3, R2, 0x1, P6 ;  /* 0x0000000203057211 */ /* 0x000fe400030f0eff */
[----:B-1----:R-:W-:-:S04]  /*31be0*/  LEA R6, P6, R8, R0, 0x1 ;  /* 0x0000000008067211 */ /* 0x002fc800078c08ff */
[----:B------:R-:W-:Y:S01]  /*31bf0*/  LEA.HI.X.SX32 R7, R8, R2, 0x1, P6 ;  /* 0x0000000208077211 */ /* 0x000fe200030f0eff */
[----:B------:R0:W-:Y:S01]  /*31c00*/  @P1 STG.E.U16 [R4.64], R26 ;  /* 0x0000001a04001986 */ /* 0x0001e2000c10150a */
[----:B--2---:R-:W-:-:S03]  /*31c10*/  ISETP.LT.AND P2, PT, R12, c[0x0][0x17c], !P0 ;  /* 0x00005f000c007a0c */ /* 0x004fc60004741270 */
[----:B------:R-:W2:Y:S01]  /*31c20*/  LDL.LU R12, [R1+0x90] ;  /* 0x00009000010c7983 */ /* 0x000ea20000300800 */
[----:B---3--:R-:W-:-:S03]  /*31c30*/  ISETP.LT.AND P5, PT, R24, c[0x0][0x17c], !P0 ;  /* 0x00005f0018007a0c */ /* 0x008fc600047a1270 */
[----:B------:R-:W3:Y:S06]  /*31c40*/  LDL.LU R24, [R1+0x94] ;  /* 0x0000940001187983 */ /* 0x000eec0000300800 */
[----:B------:R1:W-:Y:S04]  /*31c50*/  @P2 STG.E.U16 [R6.64], R22 ;  /* 0x0000001606002986 */ /* 0x0003e8000c10150a */
[----:B------:R-:W3:Y:S01]  /*31c60*/  LDL.LU R11, [R1+0x98] ;  /* 0x00009800010b7983 */ /* 0x000ee20000300800 */
[----:B----4-:R-:W-:-:S03]  /*31c70*/  ISETP.LT.AND P2, PT, R29, c[0x0][0x17c], !P0 ;  /* 0x00005f001d007a0c */ /* 0x010fc60004741270 */
[----:B------:R-:W4:Y:S01]  /*31c80*/  LDL.LU R29, [R1+0x9c] ;  /* 0x00009c00011d7983 */ /* 0x000f220000300800 */
[----:B------:R-:W-:Y:S01]  /*31c90*/  IMAD R3, R28, 0x4, R8 ;  /* 0x000000041c037824 */ /* 0x000fe200078e0208 */
[----:B-----5:R-:W-:Y:S02]  /*31ca0*/  ISETP.LT.AND P4, PT, R10, c[0x0][0x17c], !P0 ;  /* 0x00005f000a007a0c */ /* 0x020fe40004781270 */
[----:B------:R-:W5:Y:S01]  /*31cb0*/  LDL.LU R9, [R1+0xa0] ;  /* 0x0000a00001097983 */ /* 0x000f620000300800 */
[----:B------:R-:W-:Y:S01]  /*31cc0*/  IMAD R8, R28, 0x4, R3 ;  /* 0x000000041c087824 */ /* 0x000fe200078e0203 */
[C---:B0-----:R-:W-:Y:S02]  /*31cd0*/  LEA R4, P6, R3.reuse, R0, 0x1 ;  /* 0x0000000003047211 */ /* 0x041fe400078c08ff */
[----:B------:R-:W-:Y:S01]  /*31ce0*/  PRMT R14, R14, 0x7632, R14 ;  /* 0x000076320e0e7816 */ /* 0x000fe2000000000e */
[----:B------:R-:W5:Y:S01]  /*31cf0*/  LDL.LU R10, [R1+0xa4] ;  /* 0x0000a400010a7983 */ /* 0x000f620000300800 */
[----:B------:R-:W-:-:S02]  /*31d00*/  LEA.HI.X.SX32 R5, R3, R2, 0x1, P6 ;  /* 0x0000000203057211 */ /* 0x000fc400030f0eff */
[----:B-1----:R-:W-:Y:S01]  /*31d10*/  LEA R6, P6, R8, R0, 0x1 ;  /* 0x0000000008067211 */ /* 0x002fe200078c08ff */
[----:B------:R-:W-:Y:S01]  /*31d20*/  IMAD R3, R28, 0x4, R8 ;  /* 0x000000041c037824 */ /* 0x000fe200078e0208 */
[----:B------:R-:W-:Y:S01]  /*31d30*/  PRMT R18, R18, 0x7632, R18 ;  /* 0x0000763212127816 */ /* 0x000fe20000000012 */
[----:B------:R0:W-:Y:S01]  /*31d40*/  @P4 STG.E.U16 [R4.64], R14 ;  /* 0x0000000e04004986 */ /* 0x0001e2000c10150a */
[----:B------:R-:W-:Y:S02]  /*31d50*/  LEA.HI.X.SX32 R7, R8, R2, 0x1, P6 ;  /* 0x0000000208077211 */ /* 0x000fe400030f0eff */
[----:B------:R-:W-:Y:S02]  /*31d60*/  ISETP.LT.AND P1, PT, R16, c[0x0][0x17c], !P0 ;  /* 0x00005f0010007a0c */ /* 0x000fe40004721270 */
[----:B------:R-:W-:Y:S01]  /*31d70*/  ISETP.LT.AND P3, PT, R20, c[0x0][0x17c], !P0 ;  /* 0x00005f0014007a0c */ /* 0x000fe20004761270 */
[----:B------:R1:W-:Y:S01]  /*31d80*/  @P5 STG.E.U16 [R6.64], R18 ;  /* 0x0000001206005986 */ /* 0x0003e2000c10150a */
[----:B0-----:R-:W-:Y:S01]  /*31d90*/  LEA R4, P6, R3, R0, 0x1 ;  /* 0x0000000003047211 */ /* 0x001fe200078c08ff */
[----:B-1----:R-:W-:-:S03]  /*31da0*/  IMAD R7, R28, 0x4, R3 ;  /* 0x000000041c077824 */ /* 0x002fc600078e0203 */
[----:B------:R-:W-:Y:S02]  /*31db0*/  LEA.HI.X.SX32 R5, R3, R2, 0x1, P6 ;  /* 0x0000000203057211 */ /* 0x000fe400030f0eff */
[C---:B------:R-:W-:Y:S01]  /*31dc0*/  LEA R6, P6, R7.reuse, R0, 0x1 ;  /* 0x0000000007067211 */ /* 0x040fe200078c08ff */
[----:B------:R-:W-:Y:S01]  /*31dd0*/  IMAD R3, R28, 0x4, R7 ;  /* 0x000000041c037824 */ /* 0x000fe200078e0207 */
[----:B------:R-:W-:Y:S02]  /*31de0*/  PRMT R26, R26, 0x7632, R26 ;  /* 0x000076321a1a7816 */ /* 0x000fe4000000001a */
[----:B------:R-:W-:Y:S02]  /*31df0*/  LEA.HI.X.SX32 R7, R7, R2, 0x1, P6 ;  /* 0x0000000207077211 */ /* 0x000fe400030f0eff */
[----:B------:R-:W-:Y:S01]  /*31e00*/  PRMT R22, R22, 0x7632, R22 ;  /* 0x0000763216167816 */ /* 0x000fe20000000016 */
[----:B------:R0:W-:Y:S04]  /*31e10*/  @P3 STG.E.U16 [R4.64], R26 ;  /* 0x0000001a04003986 */ /* 0x0001e8000c10150a */
[----:B------:R1:W-:Y:S01]  /*31e20*/  @P1 STG.E.U16 [R6.64], R22 ;  /* 0x0000001606001986 */ /* 0x0003e2000c10150a */
[----:B--2---:R-:W-:-:S03]  /*31e30*/  ISETP.LT.AND P4, PT, R12, c[0x0][0x17c], !P0 ;  /* 0x00005f000c007a0c */ /* 0x004fc60004781270 */
[----:B------:R-:W2:Y:S04]  /*31e40*/  LDL.LU R12, [R1+0xa8] ;  /* 0x0000a800010c7983 */ /* 0x000ea80000300800 */
[----:B------:R-:W2:Y:S04]  /*31e50*/  LDL.LU R16, [R1+0x68] ;  /* 0x0000680001107983 */ /* 0x000ea80000300800 */
[----:B------:R-:W2:Y:S01]  /*31e60*/  LDL.LU R20, [R1+0xac] ;  /* 0x0000ac0001147983 */ /* 0x000ea20000300800 */
[----:B---3--:R-:W-:-:S03]  /*31e70*/  ISETP.LT.AND P5, PT, R24, c[0x0][0x17c], !P0 ;  /* 0x00005f0018007a0c */ /* 0x008fc600047a1270 */
[----:B------:R-:W3:Y:S04]  /*31e80*/  LDL.LU R24, [R1+0x5c] ;  /* 0x00005c0001187983 */ /* 0x000ee80000300800 */
[----:B------:R-:W3:Y:S01]  /*31e90*/  LDL.LU R25, [R1+0x58] ;  /* 0x0000580001197983 */ /* 0x000ee20000300800 */
[----:B----4-:R-:W-:-:S03]  /*31ea0*/  ISETP.LT.AND P1, PT, R29, c[0x0][0x17c], !P0 ;  /* 0x00005f001d007a0c */ /* 0x010fc60004721270 */
[----:B------:R-:W4:Y:S01]  /*31eb0*/  LDL.LU R29, [R1+0xb0] ;  /* 0x0000b000011d7983 */ /* 0x000f220000300800 */
[----:B0-----:R-:W-:Y:S01]  /*31ec0*/  LEA R4, P6, R3, R0, 0x1 ;  /* 0x0000000003047211 */ /* 0x001fe200078c08ff */
[----:B------:R-:W-:-:S03]  /*31ed0*/  IMAD R8, R28, 0x4, R3 ;  /* 0x000000041c087824 */ /* 0x000fc600078e0203 */
[----:B------:R-:W-:Y:S01]  /*31ee0*/  LEA.HI.X.SX32 R5, R3, R2, 0x1, P6 ;  /* 0x0000000203057211 */ /* 0x000fe200030f0eff */
[----:B------:R-:W-:Y:S01]  /*31ef0*/  IMAD R3, R28, 0x4, R8 ;  /* 0x000000041c037824 */ /* 0x000fe200078e0208 */
[----:B-1----:R-:W-:-:S03]  /*31f00*/  LEA R6, P6, R8, R0, 0x1 ;  /* 0x0000000008067211 */ /* 0x002fc600078c08ff */
[----:B------:R0:W-:Y:S01]  /*31f10*/  @P2 STG.E.U16 [R4.64], R15 ;  /* 0x0000000f04002986 */ /* 0x0001e2000c10150a */
[----:B------:R-:W-:Y:S02]  /*31f20*/  LEA.HI.X.SX32 R7, R8, R2, 0x1, P6 ;  /* 0x0000000208077211 */ /* 0x000fe400030f0eff */
[----:B-----5:R-:W-:Y:S01]  /*31f30*/  ISETP.LT.AND P2, PT, R9, c[0x0][0x17c], !P0 ;  /* 0x00005f0009007a0c */ /* 0x020fe20004741270 */
[----:B------:R-:W-:Y:S01]  /*31f40*/  IMAD R9, R28, 0x4, R3 ;  /* 0x000000041c097824 */ /* 0x000fe200078e0203 */
[----:B------:R-:W-:Y:S02]  /*31f50*/  ISETP.LT.AND P3, PT, R11, c[0x0][0x17c], !P0 ;  /* 0x00005f000b007a0c */ /* 0x000fe40004761270 */
[----:B0-----:R-:W-:-:S04]  /*31f60*/  LEA R4, P6, R3, R0, 0x1 ;  /* 0x0000000003047211 */ /* 0x001fc800078c08ff */
[----:B------:R-:W-:Y:S01]  /*31f70*/  LEA.HI.X.SX32 R5, R3, R2, 0x1, P6 ;  /* 0x0000000203057211 */ /* 0x000fe200030f0eff */
[C---:B------:R-:W-:Y:S01]  /*31f80*/  IMAD R3, R28.reuse, 0x4, R9 ;  /* 0x000000041c037824 */ /* 0x040fe200078e0209 */
[C---:B------:R-:W-:Y:S01]  /*31f90*/  LEA R8, P6, R9.reuse, R0, 0x1 ;  /* 0x0000000009087211 */ /* 0x040fe200078c08ff */
[----:B------:R-:W-:Y:S03]  /*31fa0*/  @P4 STG.E.U16 [R6.64], R19 ;  /* 0x0000001306004986 */ /* 0x000fe6000c10150a */
[----:B------:R-:W-:Y:S01]  /*31fb0*/  LEA.HI.X.SX32 R9, R9, R2, 0x1, P6 ;  /* 0x0000000209097211 */ /* 0x000fe200030f0eff */
[----:B------:R0:W-:Y:S01]  /*31fc0*/  @P5 STG.E.U16 [R4.64], R27 ;  /* 0x0000001b04005986 */ /* 0x0001e2000c10150a */
[----:B------:R-:W-:Y:S01]  /*31fd0*/  IMAD R14, R28, 0x4, R3 ;  /* 0x000000041c0e7824 */ /* 0x000fe200078e0203 */
[----:B------:R-:W-:Y:S02]  /*31fe0*/  PRMT R15, R15, 0x7632, R15 ;  /* 0x000076320f0f7816 */ /* 0x000fe4000000000f */
[----:B------:R1:W-:Y:S01]  /*31ff0*/  @P3 STG.E.U16 [R8.64], R23 ;  /* 0x0000001708003986 */ /* 0x0003e2000c10150a */
[----:B------:R-:W-:-:S02]  /*32000*/  ISETP.LT.AND P4, PT, R10, c[0x0][0x17c], !P0 ;  /* 0x00005f000a007a0c */ /* 0x000fc40004781270 */
[----:B0-----:R-:W-:Y:S02]  /*32010*/  PRMT R27, R27, 0x7632, R27 ;  /* 0x000076321b1b7816 */ /* 0x001fe4000000001b */
[----:B-1----:R-:W-:Y:S02]  /*32020*/  PRMT R23, R19, 0x7632, R23 ;  /* 0x0000763213177816 */ /* 0x002fe40000000017 */
[----:B--2---:R-:W-:Y:S02]  /*32030*/  ISETP.LT.AND P5, PT, R12, c[0x0][0x17c], !P0 ;  /* 0x00005f000c007a0c */ /* 0x004fe400047a1270 */
[C---:B------:R-:W-:Y:S01]  /*32040*/  LEA R12, P6, R3.reuse, R0, 0x1 ;  /* 0x00000000030c7211 */ /* 0x040fe200078c08ff */
[----:B------:R-:W0:Y:S03]  /*32050*/  LDS.128 R4, [R16] ;  /* 0x0000000010047984 */ /* 0x000e260000000c00 */
[----:B------:R-:W-:-:S02]  /*32060*/  LEA.HI.X.SX32 R13, R3, R2, 0x1, P6 ;  /* 0x00000002030d7211 */ /* 0x000fc400030f0eff */
[----:B------:R-:W-:Y:S01]  /*32070*/  ISETP.LT.AND P3, PT, R20, c[0x0][0x17c], !P0 ;  /* 0x00005f0014007a0c */ /* 0x000fe20004761270 */
[----:B------:R-:W-:Y:S01]  /*32080*/  IMAD R3, R28, 0x4, R14 ;  /* 0x000000041c037824 */ /* 0x000fe200078e020e */
[C---:B------:R-:W-:Y:S01]  /*32090*/  LEA R20, P6, R14.reuse, R0, 0x1 ;  /* 0x000000000e147211 */ /* 0x040fe200078c08ff */
[----:B------:R-:W-:Y:S03]  /*320a0*/  @P1 STG.E.U16 [R12.64], R15 ;  /* 0x0000000f0c001986 */ /* 0x000fe6000c10150a */
[----:B------:R-:W-:Y:S01]  /*320b0*/  LEA.HI.X.SX32 R21, R14, R2, 0x1, P6 ;  /* 0x000000020e157211 */ /* 0x000fe200030f0eff */
[----:B---3--:R-:W1:Y:S04]  /*320c0*/  LDS.128 R8, [R24] ;  /* 0x0000000018087984 */ /* 0x008e680000000c00 */
[----:B------:R2:W-:Y:S01]  /*320d0*/  LDS.128 R12, [R24+0x200] ;  /* 0x00020000180c7984 */ /* 0x0005e20000000c00 */
[C---:B------:R-:W-:Y:S01]  /*320e0*/  ISETP.LT.AND P1, PT, R25.reuse, c[0x0][0x17c], !P0 ;  /* 0x00005f0019007a0c */ /* 0x040fe20004721270 */
[----:B------:R-:W-:Y:S01]  /*320f0*/  IMAD R22, R25, c[0x0][0x198], RZ ;  /* 0x0000660019167a24 */ /* 0x000fe200078e02ff */
[----:B------:R-:W-:Y:S01]  /*32100*/  PRMT R26, R23, 0x7632, R26 ;  /* 0x00007632171a7816 */ /* 0x000fe2000000001a */
[----:B------:R-:W3:Y:S01]  /*32110*/  LDS.128 R16, [R16+0x200] ;  /* 0x0002000010107984 */ /* 0x000ee20000000c00 */
[----:B--2---:R-:W-:-:S03]  /*32120*/  LEA R24, P6, R3, R0, 0x1 ;  /* 0x0000000003187211 */ /* 0x004fc600078c08ff */
[----:B------:R-:W-:Y:S01]  /*32130*/  @P2 STG.E.U16 [R20.64], R23 ;  /* 0x0000001714002986 */ /* 0x000fe2000c10150a */
[----:B------:R-:W-:-:S05]  /*32140*/  LEA.HI.X.SX32 R25, R3, R2, 0x1, P6 ;  /* 0x0000000203197211 */ /* 0x000fca00030f0eff */
[----:B------:R2:W-:Y:S01]  /*32150*/  @P4 STG.E.U16 [R24.64], R27 ;  /* 0x0000001b18004986 */ /* 0x0005e2000c10150a */
[----:B----4-:R-:W-:-:S03]  /*32160*/  ISETP.LT.AND P2, PT, R29, c[0x0][0x17c], !P0 ;  /* 0x00005f001d007a0c */ /* 0x010fc60004741270 */
[----:B------:R-:W4:Y:S04]  /*32170*/  LDL.LU R29, [R1+0xc8] ;  /* 0x0000c800011d7983 */ /* 0x000f280000300800 */
[----:B--2---:R-:W2:Y:S01]  /*32180*/  LDL.LU R24, [R1+0xb4] ;  /* 0x0000b40001187983 */ /* 0x004ea20000300800 */
[----:B------:R-:W-:Y:S01]  /*32190*/  LEA R20, P6, R22, R0, 0x1 ;  /* 0x0000000016147211 */ /* 0x000fe200078c08ff */
[----:B------:R-:W-:Y:S02]  /*321a0*/  IMAD R3, R28, 0x8, R3 ;  /* 0x000000081c037824 */ /* 0x000fe400078e0203 */
[----:B------:R-:W5:Y:S01]  /*321b0*/  LDL.LU R27, [R1+0xbc] ;  /* 0x0000bc00011b7983 */ /* 0x000f620000300800 */
[----:B------:R-:W-:Y:S02]  /*321c0*/  LEA.HI.X.SX32 R21, R22, R2, 0x1, P6 ;  /* 0x0000000216157211 */ /* 0x000fe400030f0eff */
[C---:B------:R-:W-:Y:S01]  /*321d0*/  LEA R22, P6, R3.reuse, R0, 0x1 ;  /* 0x0000000003167211 */ /* 0x040fe200078c08ff */
[----:B------:R-:W3:Y:S03]  /*321e0*/  LDL.LU R25, [R1+0xc4] ;  /* 0x0000c40001197983 */ /* 0x000ee60000300800 */
[----:B------:R-:W-:-:S02]  /*321f0*/  LEA.HI.X.SX32 R23, R3, R2, 0x1, P6 ;  /* 0x0000000203177211 */ /* 0x000fc400030f0eff */
[----:B--2---:R-:W-:Y:S01]  /*32200*/  ISETP.LT.AND P4, PT, R24, c[0x0][0x17c], !P0 ;  /* 0x00005f0018007a0c */ /* 0x004fe20004781270 */
[----:B------:R-:W-:Y:S02]  /*32210*/  IMAD R24, R28, 0x4, R3 ;  /* 0x000000041c187824 */ /* 0x000fe400078e0203 */
[----:B------:R-:W2:Y:S04]  /*32220*/  LDL.LU R3, [R1+0xb8] ;  /* 0x0000b80001037983 */ /* 0x000ea80000300800 */
[----:B------:R1:W-:Y:S04]  /*32230*/  @P1 STG.E.U16 [R20.64], R26 ;  /* 0x0000001a14001986 */ /* 0x0003e8000c10150a */
[----:B0-----:R0:W-:Y:S01]  /*32240*/  @P5 STG.E.U16 [R22.64], R4 ;  /* 0x0000000416005986 */ /* 0x0011e2000c10150a */
[----:B-1----:R-:W-:-:S03]  /*32250*/  LEA R20, P6, R24, R0, 0x1 ;  /* 0x0000000018147211 */ /* 0x002fc600078c08ff */
[----:B------:R-:W3:Y:S01]  /*32260*/  LDL.LU R26, [R1+0xcc] ;  /* 0x0000cc00011a7983 */ /* 0x000ee20000300800 */
[----:B------:R-:W-:Y:S02]  /*32270*/  LEA.HI.X.SX32 R21, R24, R2, 0x1, P6 ;  /* 0x0000000218157211 */ /* 0x000fe400030f0eff */
[----:B-----5:R-:W-:Y:S02]  /*32280*/  ISETP.LT.AND P5, PT, R27, c[0x0][0x17c], !P0 ;  /* 0x00005f001b007a0c */ /* 0x020fe400047a1270 */
[----:B------:R-:W5:Y:S01]  /*32290*/  LDL.LU R27, [R1+0xd0] ;  /* 0x0000d000011b7983 */ /* 0x000f620000300800 */
[----:B--2---:R-:W-:Y:S01]  /*322a0*/  ISETP.LT.AND P1, PT, R3, c[0x0][0x17c], !P0 ;  /* 0x00005f0003007a0c */ /* 0x004fe20004721270 */
[----:B------:R-:W-:-:S05]  /*322b0*/  IMAD R3, R28, 0x4, R24 ;  /* 0x000000041c037824 */ /* 0x000fca00078e0218 */
[----:B0-----:R-:W-:Y:S01]  /*322c0*/  LEA R22, P6, R3, R0, 0x1 ;  /* 0x0000000003167211 */ /* 0x001fe200078c08ff */
[----:B------:R-:W-:-:S03]  /*322d0*/  IMAD R24, R28, 0x4, R3 ;  /* 0x000000041c187824 */ /* 0x000fc600078e0203 */
[----:B------:R-:W-:Y:S02]  /*322e0*/  LEA.HI.X.SX32 R23, R3, R2, 0x1, P6 ;  /* 0x0000000203177211 */ /* 0x000fe400030f0eff */
[----:B------:R-:W2:Y:S04]  /*322f0*/  LDL.LU R3, [R1+0xc0] ;  /* 0x0000c00001037983 */ /* 0x000ea80000300800 */
[----:B------:R0:W-:Y:S04]  /*32300*/  @P3 STG.E.U16 [R20.64], R8 ;  /* 0x0000000814003986 */ /* 0x0001e8000c10150a */
[----:B---3--:R1:W-:Y:S01]  /*32310*/  @P2 STG.E.U16 [R22.64], R16 ;  /* 0x0000001016002986 */ /* 0x0083e2000c10150a */
[----:B------:R-:W-:-:S03]  /*32320*/  ISETP.LT.AND P2, PT, R25, c[0x0][0x17c], !P0 ;  /* 0x00005f0019007a0c */ /* 0x000fc60004741270 */
[----:B------:R-:W3:Y:S01]  /*32330*/  LDL.LU R25, [R1+0xd8] ;  /* 0x0000d80001197983 */ /* 0x000ee20000300800 */
[----:B0-----:R-:W-:-:S04]  /*32340*/  LEA R20, P6, R24, R0, 0x1 ;  /* 0x0000000018147211 */ /* 0x001fc800078c08ff */
[----:B------:R-:W-:-:S05]  /*32350*/  LEA.HI.X.SX32 R21, R24, R2, 0x1, P6 ;  /* 0x0000000218157211 */ /* 0x000fca00030f0eff */
[----:B------:R0:W-:Y:S01]  /*32360*/  @P4 STG.E.U16 [R20.64], R12 ;  /* 0x0000000c14004986 */ /* 0x0001e2000c10150a */
[----:B------:R-:W-:Y:S02]  /*32370*/  PRMT R4, R4, 0x7632, R4 ;  /* 0x0000763204047816 */ /* 0x000fe40000000004 */
[----:B------:R-:W-:Y:S02]  /*32380*/  PRMT R8, R8, 0x7632, R8 ;  /* 0x0000763208087816 */ /* 0x000fe40000000008 */
[----:B----4-:R-:W-:Y:S02]  /*32390*/  ISETP.LT.AND P4, PT, R29, c[0x0][0x17c], !P0 ;  /* 0x00005f001d007a0c */ /* 0x010fe40004781270 */
[----:B------:R-:W4:Y:S01]  /*323a0*/  LDL.LU R29, [R1+0xdc] ;  /* 0x0000dc00011d7983 */ /* 0x000f220000300800 */
[----:B--2---:R-:W-:Y:S01]  /*323b0*/  ISETP.LT.AND P3, PT, R3, c[0x0][0x17c], !P0 ;  /* 0x00005f0003007a0c */ /* 0x004fe20004761270 */
[----:B------:R-:W-:-:S04]  /*323c0*/  IMAD R3, R28, 0x4, R24 ;  /* 0x000000041c037824 */ /* 0x000fc800078e0218 */
[----:B------:R-:W-:Y:S01]  /*323d0*/  IMAD R24, R28, 0x4, R3 ;  /* 0x000000041c187824 */ /* 0x000fe200078e0203 */
[----:B-1----:R-:W-:-:S04]  /*323e0*/  LEA R22, P6, R3, R0, 0x1 ;  /* 0x0000000003167211 */ /* 0x002fc800078c08ff */
[----:B------:R-:W-:Y:S02]  /*323f0*/  LEA.HI.X.SX32 R23, R3, R2, 0x1, P6 ;  /* 0x0000000203177211 */ /* 0x000fe400030f0eff */
[----:B0-----:R-:W-:-:S04]  /*32400*/  LEA R20, P6, R24, R0, 0x1 ;  /* 0x0000000018147211 */ /* 0x001fc800078c08ff */
[----:B------:R-:W-:Y:S01]  /*32410*/  LEA.HI.X.SX32 R21, R24, R2, 0x1, P6 ;  /* 0x0000000218157211 */ /* 0x000fe200030f0eff */
[----:B------:R-:W-:Y:S01]  /*32420*/  IMAD R3, R28, 0x4, R24 ;  /* 0x000000041c037824 */ /* 0x000fe200078e0218 */
[----:B------:R-:W-:Y:S01]  /*32430*/  @P1 STG.E.U16 [R22.64], R4 ;  /* 0x0000000416001986 */ /* 0x000fe2000c10150a */
[----:B------:R-:W-:-:S03]  /*32440*/  ISETP.LT.AND P1, PT, R26, c[0x0][0x17c], !P0 ;  /* 0x00005f001a007a0c */ /* 0x000fc60004721270 */
[----:B------:R-:W2:Y:S04]  /*32450*/  LDL.LU R24, [R1+0xe0] ;  /* 0x0000e00001187983 */ /* 0x000ea80000300800 */
[----:B------:R0:W-:Y:S04]  /*32460*/  @P5 STG.E.U16 [R20.64], R8 ;  /* 0x0000000814005986 */ /* 0x0001e8000c10150a */
[----:B0-----:R-:W2:Y:S04]  /*32470*/  LDL.LU R8, [R1+0xd4] ;  /* 0x0000d40001087983 */ /* 0x001ea80000300800 */
[----:B------:R-:W2:Y:S01]  /*32480*/  LDL.LU R26, [R1+0xe4] ;  /* 0x0000e400011a7983 */ /* 0x000ea20000300800 */
[----:B------:R-:W-:Y:S01]  /*32490*/  LEA R22, P6, R3, R0, 0x1 ;  /* 0x0000000003167211 */ /* 0x000fe200078c08ff */
[----:B------:R-:W-:Y:S01]  /*324a0*/  IMAD R4, R28, 0x4, R3 ;  /* 0x000000041c047824 */ /* 0x000fe200078e0203 */
[----:B------:R-:W-:-:S02]  /*324b0*/  PRMT R16, R16, 0x7632, R16 ;  /* 0x0000763210107816 */ /* 0x000fc40000000010 */
[----:B------:R-:W-:Y:S01]  /*324c0*/  LEA.HI.X.SX32 R23, R3, R2, 0x1, P6 ;  /* 0x0000000203177211 */ /* 0x000fe200030f0eff */
[----:B------:R-:W-:Y:S01]  /*324d0*/  IMAD R3, R28, 0x4, R4 ;  /* 0x000000041c037824 */ /* 0x000fe200078e0204 */
[----:B------:R-:W-:Y:S02]  /*324e0*/  LEA R20, P6, R4, R0, 0x1 ;  /* 0x0000000004147211 */ /* 0x000fe400078c08ff */
[----:B------:R-:W-:Y:S01]  /*324f0*/  PRMT R12, R12, 0x7632, R12 ;  /* 0x000076320c0c7816 */ /* 0x000fe2000000000c */
[----:B------:R0:W-:Y:S01]  /*32500*/  @P3 STG.E.U16 [R22.64], R16 ;  /* 0x0000001016003986 */ /* 0x0001e2000c10150a */
[----:B------:R-:W-:Y:S01]  /*32510*/  LEA.HI.X.SX32 R21, R4, R2, 0x1, P6 ;  /* 0x0000000204157211 */ /* 0x000fe200030f0eff */
[----:B------:R-:W-:Y:S01]  /*32520*/  IMAD R4, R28, 0x4, R3 ;  /* 0x000000041c047824 */ /* 0x000fe200078e0203 */
[----:B-----5:R-:W-:Y:S02]  /*32530*/  ISETP.LT.AND P5, PT, R27, c[0x0][0x17c], !P0 ;  /* 0x00005f001b007a0c */ /* 0x020fe400047a1270 */
[----:B------:R-:W5:Y:S01]  /*32540*/  LDL.LU R27, [R1+0xe8] ;  /* 0x0000e800011b7983 */ /* 0x000f620000300800 */
[----:B0-----:R-:W-:-:S03]  /*32550*/  LEA R22, P6, R3, R0, 0x1 ;  /* 0x0000000003167211 */ /* 0x001fc600078c08ff */
[----:B------:R0:W-:Y:S01]  /*32560*/  @P2 STG.E.U16 [R20.64], R12 ;  /* 0x0000000c14002986 */ /* 0x0001e2000c10150a */
[----:B---3--:R-:W-:Y:S02]  /*32570*/  ISETP.LT.AND P2, PT, R25, c[0x0][0x17c], !P0 ;  /* 0x00005f0019007a0c */ /* 0x008fe40004741270 */
[----:B------:R-:W-:Y:S01]  /*32580*/  LEA.HI.X.SX32 R23, R3, R2, 0x1, P6 ;  /* 0x0000000203177211 */ /* 0x000fe200030f0eff */
[----:B------:R-:W-:Y:S01]  /*32590*/  IMAD R3, R28, 0x4, R4 ;  /* 0x000000041c037824 */ /* 0x000fe200078e0204 */
[----:B------:R-:W3:Y:S01]  /*325a0*/  LDL.LU R25, [R1+0x60] ;  /* 0x0000600001197983 */ /* 0x000ee20000300800 */
[----:B0-----:R-:W-:-:S03]  /*325b0*/  LEA R20, P6, R4, R0, 0x1 ;  /* 0x0000000004147211 */ /* 0x001fc600078c08ff */
[----:B------:R0:W-:Y:S01]  /*325c0*/  @P4 STG.E.U16 [R22.64], R5 ;  /* 0x0000000516004986 */ /* 0x0001e2000c10150a */
[----:B------:R-:W-:Y:S02]  /*325d0*/  LEA.HI.X.SX32 R21, R4, R2, 0x1, P6 ;  /* 0x0000000204157211 */ /* 0x000fe400030f0eff */
[----:B0-----:R-:W-:-:S04]  /*325e0*/  LEA R22, P6, R3, R0, 0x1 ;  /* 0x0000000003167211 */ /* 0x001fc800078c08ff */
[----:B------:R-:W-:Y:S01]  /*325f0*/  LEA.HI.X.SX32 R23, R3, R2, 0x1, P6 ;  /* 0x0000000203177211 */ /* 0x000fe200030f0eff */
[----:B------:R0:W-:Y:S01]  /*32600*/  @P1 STG.E.U16 [R20.64], R9 ;  /* 0x0000000914001986 */ /* 0x0001e2000c10150a */
[----:B----4-:R-:W-:-:S03]  /*32610*/  ISETP.LT.AND P4, PT, R29, c[0x0][0x17c], !P0 ;  /* 0x00005f001d007a0c */ /* 0x010fc60004781270 */
[----:B------:R-:W4:Y:S04]  /*32620*/  LDL.LU R29, [R1+0xf0] ;  /* 0x0000f000011d7983 */ /* 0x000f280000300800 */
[----:B------:R-:W-:Y:S01]  /*32630*/  @P5 STG.E.U16 [R22.64], R17 ;  /* 0x0000001116005986 */ /* 0x000fe2000c10150a */
[----:B--2---:R-:W-:-:S03]  /*32640*/  ISETP.LT.AND P1, PT, R24, c[0x0][0x17c], !P0 ;  /* 0x00005f0018007a0c */ /* 0x004fc60004721270 */
[----:B------:R-:W2:Y:S01]  /*32650*/  LDL.LU R24, [R1+0xf4] ;  /* 0x0000f40001187983 */ /* 0x000ea20000300800 */
[----:B------:R-:W-:-:S03]  /*32660*/  ISETP.LT.AND P5, PT, R26, c[0x0][0x17c], !P0 ;  /* 0x00005f001a007a0c */ /* 0x000fc600047a1270 */
[----:B------:R-:W2:Y:S01]  /*32670*/  LDL.LU R26, [R1+0xf8] ;  /* 0x0000f800011a7983 */ /* 0x000ea20000300800 */
[----:B------:R-:W-:Y:S01]  /*32680*/  IMAD R4, R28, 0x4, R3 ;  /* 0x000000041c047824 */ /* 0x000fe200078e0203 */
[----:B------:R-:W-:Y:S02]  /*32690*/  ISETP.LT.AND P3, PT, R8, c[0x0][0x17c], !P0 ;  /* 0x00005f0008007a0c */ /* 0x000fe40004761270 */
[----:B0-----:R-:W-:Y:S01]  /*326a0*/  PRMT R9, R5, 0x7632, R9 ;  /* 0x0000763205097816 */ /* 0x001fe20000000009 */
[----:B------:R-:W-:Y:S01]  /*326b0*/  IMAD R3, R28, 0x4, R4 ;  /* 0x000000041c037824 */ /* 0x000fe200078e0204 */
[C---:B------:R-:W-:Y:S01]  /*326c0*/  LEA R20, P6, R4.reuse, R0, 0x1 ;  /* 0x0000000004147211 */ /* 0x040fe200078c08ff */
[----:B------:R-:W2:Y:S03]  /*326d0*/  LDL.LU R16, [R1+0xfc] ;  /* 0x0000fc0001107983 */ /* 0x000ea60000300800 */
[----:B------:R-:W-:Y:S01]  /*326e0*/  LEA.HI.X.SX32 R21, R4, R2, 0x1, P6 ;  /* 0x0000000204157211 */ /* 0x000fe200030f0eff */
[----:B------:R-:W-:Y:S01]  /*326f0*/  IMAD R8, R28, 0x4, R3 ;  /* 0x000000041c087824 */ /* 0x000fe200078e0203 */
[----:B------:R-:W-:-:S03]  /*32700*/  LEA R4, P6, R3, R0, 0x1 ;  /* 0x0000000003047211 */ /* 0x000fc600078c08ff */
[----:B------:R0:W-:Y:S01]  /*32710*/  @P3 STG.E.U16 [R20.64], R13 ;  /* 0x0000000d14003986 */ /* 0x0001e2000c10150a */
[----:B------:R-:W-:Y:S01]  /*32720*/  LEA.HI.X.SX32 R5, R3, R2, 0x1, P6 ;  /* 0x0000000203057211 */ /* 0x000fe200030f0eff */
[----:B------:R-:W-:Y:S01]  /*32730*/  IMAD R3, R28, 0x4, R8 ;  /* 0x000000041c037824 */ /* 0x000fe200078e0208 */
[----:B-----5:R-:W-:Y:S02]  /*32740*/  ISETP.LT.AND P3, PT, R27, c[0x0][0x17c], !P0 ;  /* 0x00005f001b007a0c */ /* 0x020fe40004761270 */
[----:B------:R-:W5:Y:S04]  /*32750*/  LDL.LU R27, [R1+0x100] ;  /* 0x00010000011b7983 */ /* 0x000f680000300800 */
[----:B------:R1:W-:Y:S01]  /*32760*/  @P2 STG.E.U16 [R4.64], R9 ;  /* 0x0000000904002986 */ /* 0x0003e2000c10150a */
[----:B0-----:R-:W-:-:S02]  /*32770*/  LEA R20, P6, R8, R0, 0x1 ;  /* 0x0000000008147211 */ /* 0x001fc400078c08ff */
[----:B---3--:R-:W-:Y:S02]  /*32780*/  ISETP.LT.AND P2, PT, R25, c[0x0][0x17c], !P0 ;  /* 0x00005f0019007a0c */ /* 0x008fe40004741270 */
[----:B------:R-:W-:Y:S02]  /*32790*/  LEA.HI.X.SX32 R21, R8, R2, 0x1, P6 ;  /* 0x0000000208157211 */ /* 0x000fe400030f0eff */
[----:B-1----:R-:W-:Y:S01]  /*327a0*/  PRMT R5, R9, 0x7632, R5 ;  /* 0x0000763209057816 */ /* 0x002fe20000000005 */
[----:B------:R-:W-:Y:S01]  /*327b0*/  IMAD R9, R25, c[0x0][0x198], RZ ;  /* 0x0000660019097a24 */ /* 0x000fe200078e02ff */
[----:B------:R-:W-:Y:S01]  /*327c0*/  LEA R4, P6, R3, R0, 0x1 ;  /* 0x0000000003047211 */ /* 0x000fe200078c08ff */
[----:B------:R-:W3:Y:S04]  /*327d0*/  LDL.LU R25, [R1+0x104] ;  /* 0x0001040001197983 */ /* 0x000ee80000300800 */
[----:B------:R0:W-:Y:S01]  /*327e0*/  @P4 STG.E.U16 [R20.64], R5 ;  /* 0x0000000514004986 */ /* 0x0001e2000c10150a */
[----:B------:R-:W-:-:S02]  /*327f0*/  PRMT R17, R17, 0x7632, R17 ;  /* 0x0000763211117816 */ /* 0x000fc40000000011 */
[----:B------:R-:W-:Y:S02]  /*32800*/  PRMT R13, R13, 0x7632, R13 ;  /* 0x000076320d0d7816 */ /* 0x000fe4000000000d */
[----:B0-----:R-:W-:Y:S02]  /*32810*/  LEA.HI.X.SX32 R5, R3, R2, 0x1, P6 ;  /* 0x0000000203057211 */ /* 0x001fe400030f0eff */
[----:B------:R-:W-:-:S04]  /*32820*/  LEA R8, P6, R9, R0, 0x1 ;  /* 0x0000000009087211 */ /* 0x000fc800078c08ff */
[----:B------:R-:W-:Y:S01]  /*32830*/  LEA.HI.X.SX32 R9, R9, R2, 0x1, P6 ;  /* 0x0000000209097211 */ /* 0x000fe200030f0eff */
[----:B------:R0:W-:Y:S01]  /*32840*/  @P1 STG.E.U16 [R4.64], R17 ;  /* 0x0000001104001986 */ /* 0x0001e2000c10150a */
[----:B----4-:R-:W-:-:S03]  /*32850*/  ISETP.LT.AND P4, PT, R29, c[0x0][0x17c], !P0 ;  /* 0x00005f001d007a0c */ /* 0x010fc60004781270 */
[----:B------:R-:W4:Y:S04]  /*32860*/  LDL.LU R29, [R1+0x108] ;  /* 0x00010800011d7983 */ /* 0x000f280000300800 */
[----:B------:R1:W-:Y:S01]  /*32870*/  @P2 STG.E.U16 [R8.64], R13 ;  /* 0x0000000d08002986 */ /* 0x0003e2000c10150a */
[----:B--2---:R-:W-:-:S03]  /*32880*/  ISETP.LT.AND P1, PT, R24, c[0x0][0x17c], !P0 ;  /* 0x00005f0018007a0c */ /* 0x004fc60004721270 */
[----:B------:R-:W2:Y:S01]  /*32890*/  LDL.LU R24, [R1+0x10c] ;  /* 0x00010c0001187983 */ /* 0x000ea20000300800 */
[----:B------:R-:W-:-:S03]  /*328a0*/  ISETP.LT.AND P2, PT, R26, c[0x0][0x17c], !P0 ;  /* 0x00005f001a007a0c */ /* 0x000fc60004741270 */
[----:B------:R-:W2:Y:S01]  /*328b0*/  LDL.LU R26, [R1+0x110] ;  /* 0x00011000011a7983 */ /* 0x000ea20000300800 */
[----:B------:R-:W-:-:S04]  /*328c0*/  IMAD R3, R28, 0x8, R3 ;  /* 0x000000081c037824 */ /* 0x000fc800078e0203 */
[----:B------:R-:W-:Y:S01]  /*328d0*/  IMAD R12, R28, 0x4, R3 ;  /* 0x000000041c0c7824 */ /* 0x000fe200078e0203 */
        /* <DEDUP_REMOVED lines=9> */
[----:B------:R-:W-:Y:S01]  /*32970*/  LEA.HI.X.SX32 R5, R3, R2, 0x1, P6 ;  /* 0x0000000203057211 */ /* 0x000fe200030f0eff */
[C---:B------:R-:W-:Y:S01]  /*32980*/  IMAD R3, R28.reuse, 0x4, R17 ;  /* 0x000000041c037824 */ /* 0x040fe200078e0211 */
[----:B-1----:R-:W-:Y:S02]  /*32990*/  LEA R8, P6, R17, R0, 0x1 ;  /* 0x0000000011087211 */ /* 0x002fe400078c08ff */
[----:B-----5:R-:W-:Y:S01]  /*329a0*/  ISETP.LT.AND P3, PT, R27, c[0x0][0x17c], !P0 ;  /* 0x00005f001b007a0c */ /* 0x020fe20004761270 */
[----:B------:R0:W-:Y:S01]  /*329b0*/  @P4 STG.E.U16 [R4.64], R18 ;  /* 0x0000001204004986 */ /* 0x0001e2000c10150a */
[----:B------:R-:W-:Y:S01]  /*329c0*/  LEA.HI.X.SX32 R9, R17, R2, 0x1, P6 ;  /* 0x0000000211097211 */ /* 0x000fe200030f0eff */
[----:B------:R-:W-:Y:S01]  /*329d0*/  IMAD R13, R28, 0x4, R3 ;  /* 0x000000041c0d7824 */ /* 0x000fe200078e0203 */
[----:B---3--:R-:W-:Y:S01]  /*329e0*/  ISETP.LT.AND P4, PT, R25, c[0x0][0x17c], !P0 ;  /* 0x00005f0019007a0c */ /* 0x008fe20004781270 */
[----:B------:R-:W3:Y:S01]  /*329f0*/  LDL.LU R27, [R1+0x114] ;  /* 0x00011400011b7983 */ /* 0x000ee20000300800 */
[----:B------:R-:W-:-:S03]  /*32a00*/  ISETP.LT.AND P5, PT, R16, c[0x0][0x17c], !P0 ;  /* 0x00005f0010007a0c */ /* 0x000fc600047a1270 */
[----:B------:R-:W5:Y:S01]  /*32a10*/  LDL.LU R25, [R1+0x118] ;  /* 0x0001180001197983 */ /* 0x000f620000300800 */
[----:B0-----:R-:W-:-:S03]  /*32a20*/  LEA R4, P6, R3, R0, 0x1 ;  /* 0x0000000003047211 */ /* 0x001fc600078c08ff */
[----:B------:R0:W-:Y:S01]  /*32a30*/  @P1 STG.E.U16 [R8.64], R14 ;  /* 0x0000000e08001986 */ /* 0x0001e2000c10150a */
[----:B------:R-:W-:Y:S02]  /*32a40*/  LEA.HI.X.SX32 R5, R3, R2, 0x1, P6 ;  /* 0x0000000203057211 */ /* 0x000fe400030f0eff */
[----:B------:R-:W-:Y:S02]  /*32a50*/  PRMT R6, R6, 0x7632, R6 ;  /* 0x0000763206067816 */ /* 0x000fe40000000006 */
[----:B------:R-:W-:Y:S02]  /*32a60*/  PRMT R10, R10, 0x7632, R10 ;  /* 0x000076320a0a7816 */ /* 0x000fe4000000000a */
[----:B0-----:R-:W-:-:S04]  /*32a70*/  LEA R8, P6, R13, R0, 0x1 ;  /* 0x000000000d087211 */ /* 0x001fc800078c08ff */
        /* <DEDUP_REMOVED lines=9> */
[----:B------:R-:W-:Y:S01]  /*32b10*/  IMAD R3, R28, 0x4, R13 ;  /* 0x000000041c037824 */ /* 0x000fe200078e020d */
[----:B------:R-:W-:-:S03]  /*32b20*/  PRMT R18, R18, 0x7632, R18 ;  /* 0x0000763212127816 */ /* 0x000fc60000000012 */
[----:B------:R-:W-:Y:S01]  /*32b30*/  IMAD R13, R28, 0x4, R3 ;  /* 0x000000041c0d7824 */ /* 0x000fe200078e0203 */
[----:B0-----:R-:W-:-:S04]  /*32b40*/  LEA R4, P6, R3, R0, 0x1 ;  /* 0x0000000003047211 */ /* 0x001fc800078c08ff */
[----:B------:R-:W-:Y:S01]  /*32b50*/  LEA.HI.X.SX32 R5, R3, R2, 0x1, P6 ;  /* 0x0000000203057211 */ /* 0x000fe200030f0eff */
[----:B------:R-:W-:-:S04]  /*32b60*/  IMAD R3, R28, 0x4, R13 ;  /* 0x000000041c037824 */ /* 0x000fc800078e020d */
[----:B------:R0:W-:Y:S01]  /*32b70*/  @P3 STG.E.U16 [R4.64], R18 ;  /* 0x0000001204003986 */ /* 0x0001e2000c10150a */
[-C--:B------:R-:W-:Y:S01]  /*32b80*/  LEA R16, P3, R3, R0.reuse, 0x1 ;  /* 0x0000000003107211 */ /* 0x080fe200078608ff */
[C---:B------:R-:W-:Y:S01]  /*32b90*/  IMAD R21, R28.reuse, 0x4, R3 ;  /* 0x000000041c157824 */ /* 0x040fe200078e0203 */
[----:B------:R-:W-:Y:S02]  /*32ba0*/  LEA R12, P6, R13, R0, 0x1 ;  /* 0x000000000d0c7211 */ /* 0x000fe400078c08ff */
[-C--:B------:R-:W-:Y:S01]  /*32bb0*/  LEA.HI.X.SX32 R17, R3, R2.reuse, 0x1, P3 ;  /* 0x0000000203117211 */ /* 0x080fe200018f0eff */
[----:B------:R-:W-:Y:S01]  /*32bc0*/  IMAD R3, R28, 0x4, R21 ;  /* 0x000000041c037824 */ /* 0x000fe200078e0215 */
[----:B------:R-:W-:Y:S02]  /*32bd0*/  PRMT R6, R14, 0x7632, R6 ;  /* 0x000076320e067816 */ /* 0x000fe40000000006 */
[----:B------:R-:W-:Y:S01]  /*32be0*/  LEA.HI.X.SX32 R13, R13, R2, 0x1, P6 ;  /* 0x000000020d0d7211 */ /* 0x000fe200030f0eff */
[----:B-1----:R-:W-:Y:S01]  /*32bf0*/  IMAD R9, R28, 0x4, R3 ;  /* 0x000000041c097824 */ /* 0x002fe200078e0203 */
[----:B------:R-:W-:-:S03]  /*32c00*/  LEA R20, P6, R21, R0, 0x1 ;  /* 0x0000000015147211 */ /* 0x000fc600078c08ff */
[----:B------:R-:W-:Y:S01]  /*32c10*/  IMAD R23, R28, 0x4, R9 ;  /* 0x000000041c177824 */ /* 0x000fe200078e0209 */
[----:B------:R1:W-:Y:S01]  /*32c20*/  @P4 STG.E.U16 [R12.64], R6 ;  /* 0x000000060c004986 */ /* 0x0003e2000c10150a */
[----:B------:R-:W-:-:S03]  /*32c30*/  LEA.HI.X.SX32 R21, R21, R2, 0x1, P6 ;  /* 0x0000000215157211 */ /* 0x000fc600030f0eff */
[----:B------:R-:W-:Y:S01]  /*32c40*/  @P1 STG.E.U16 [R16.64], R7 ;  /* 0x0000000710001986 */ /* 0x000fe2000c10150a */
[----:B0-----:R-:W-:-:S03]  /*32c50*/  LEA R4, P1, R3, R0, 0x1 ;  /* 0x0000000003047211 */ /* 0x001fc600078208ff */
[----:B------:R0:W-:Y:S01]  /*32c60*/  @P2 STG.E.U16 [R20.64], R11 ;  /* 0x0000000b14002986 */ /* 0x0001e2000c10150a */
[----:B-----5:R-:W-:Y:S01]  /*32c70*/  ISETP.LT.AND P3, PT, R25, c[0x0][0x17c], !P0 ;  /* 0x00005f0019007a0c */ /* 0x020fe20004761270 */
[C---:B------:R-:W-:Y:S01]  /*32c80*/  IMAD R25, R28.reuse, 0x4, R23 ;  /* 0x000000041c197824 */ /* 0x040fe200078e0217 */
[----:B-1----:R-:W-:Y:S02]  /*32c90*/  LEA R12, P2, R9, R0, 0x1 ;  /* 0x00000000090c7211 */ /* 0x002fe400078408ff */
[----:B------:R-:W-:Y:S01]  /*32ca0*/  LEA.HI.X.SX32 R5, R3, R2, 0x1, P1 ;  /* 0x0000000203057211 */ /* 0x000fe200008f0eff */
[----:B------:R-:W-:Y:S01]  /*32cb0*/  IMAD R3, R28, 0x4, R25 ;  /* 0x000000041c037824 */ /* 0x000fe200078e0219 */
[----:B------:R-:W-:Y:S02]  /*32cc0*/  LEA R8, P1, R23, R0, 0x1 ;  /* 0x0000000017087211 */ /* 0x000fe400078208ff */
[-C--:B------:R-:W-:Y:S02]  /*32cd0*/  LEA.HI.X.SX32 R13, R9, R2.reuse, 0x1, P2 ;  /* 0x00000002090d7211 */ /* 0x080fe400010f0eff */
[----:B------:R-:W-:-:S02]  /*32ce0*/  LEA.HI.X.SX32 R9, R23, R2, 0x1, P1 ;  /* 0x0000000217097211 */ /* 0x000fc400008f0eff */
[----:B0-----:R-:W-:Y:S02]  /*32cf0*/  LEA R20, P1, R3, R0, 0x1 ;  /* 0x0000000003147211 */ /* 0x001fe400078208ff */
[----:B---3--:R-:W-:Y:S02]  /*32d00*/  ISETP.LT.AND P4, PT, R27, c[0x0][0x17c], !P0 ;  /* 0x00005f001b007a0c */ /* 0x008fe40004781270 */
[----:B------:R-:W-:Y:S02]  /*32d10*/  LEA.HI.X.SX32 R21, R3, R2, 0x1, P1 ;  /* 0x0000000203157211 */ /* 0x000fe400008f0eff */
[----:B------:R-:W-:Y:S02]  /*32d20*/  LEA R16, P6, R25, R0, 0x1 ;  /* 0x0000000019107211 */ /* 0x000fe400078c08ff */
[----:B------:R-:W-:Y:S02]  /*32d30*/  PRMT R7, R7, 0x7632, R7 ;  /* 0x0000763207077816 */ /* 0x000fe40000000007 */
[----:B------:R-:W-:-:S02]  /*32d40*/  LEA.HI.X.SX32 R17, R25, R2, 0x1, P6 ;  /* 0x0000000219117211 */ /* 0x000fc400030f0eff */
[----:B------:R-:W-:Y:S01]  /*32d50*/  PRMT R11, R11, 0x7632, R11 ;  /* 0x000076320b0b7816 */ /* 0x000fe2000000000b */
[----:B----4-:R-:W-:Y:S01]  /*32d60*/  IMAD R27, R29, c[0x0][0x198], RZ ;  /* 0x000066001d1b7a24 */ /* 0x010fe200078e02ff */
[----:B------:R-:W-:Y:S01]  /*32d70*/  PRMT R10, R19, 0x7632, R10 ;  /* 0x00007632130a7816 */ /* 0x000fe2000000000a */
[----:B------:R0:W-:Y:S04]  /*32d80*/  @P5 STG.E.U16 [R4.64], R19 ;  /* 0x0000001304005986 */ /* 0x0001e8000c10150a */
[----:B------:R0:W-:Y:S01]  /*32d90*/  @P4 STG.E.U16 [R12.64], R15 ;  /* 0x0000000f0c004986 */ /* 0x0001e2000c10150a */
[----:B------:R-:W-:-:S03]  /*32da0*/  LEA R22, P6, R27, R0, 0x1 ;  /* 0x000000001b167211 */ /* 0x000fc600078c08ff */
[----:B------:R0:W-:Y:S01]  /*32db0*/  @P3 STG.E.U16 [R8.64], R7 ;  /* 0x0000000708003986 */ /* 0x0001e2000c10150a */
[----:B------:R-:W-:Y:S02]  /*32dc0*/  LEA.HI.X.SX32 R23, R27, R2, 0x1, P6 ;  /* 0x000000021b177211 */ /* 0x000fe400030f0eff */
[----:B--2---:R-:W-:Y:S02]  /*32dd0*/  ISETP.LT.AND P2, PT, R24, c[0x0][0x17c], !P0 ;  /* 0x00005f0018007a0c */ /* 0x004fe40004741270 */
[----:B------:R-:W-:Y:S02]  /*32de0*/  ISETP.LT.AND P1, PT, R26, c[0x0][0x17c], !P0 ;  /* 0x00005f001a007a0c */ /* 0x000fe40004721270 */
[----:B------:R-:W-:-:S09]  /*32df0*/  ISETP.LT.AND P0, PT, R29, c[0x0][0x17c], !P0 ;  /* 0x00005f001d007a0c */ /* 0x000fd20004701270 */
[----:B------:R0:W-:Y:S04]  /*32e00*/  @P2 STG.E.U16 [R16.64], R11 ;  /* 0x0000000b10002986 */ /* 0x0001e8000c10150a */
[----:B------:R0:W-:Y:S01]  /*32e10*/  @P1 STG.E.U16 [R20.64], R10 ;  /* 0x0000000a14001986 */ /* 0x0001e2000c10150a */
[----:B------:R-:W-:Y:S05]  /*32e20*/  @!P0 EXIT ;  /* 0x000000000000894d */ /* 0x000fea0003800000 */
[----:B0-----:R-:W-:-:S05]  /*32e30*/  PRMT R11, R15, 0x7632, R11 ;  /* 0x000076320f0b7816 */ /* 0x001fca000000000b */
[----:B------:R-:W-:Y:S01]  /*32e40*/  STG.E.U16 [R22.64], R11 ;  /* 0x0000000b16007986 */ /* 0x000fe2000c10150a */
[----:B------:R-:W-:Y:S05]  /*32e50*/  EXIT ;  /* 0x000000000000794d */ /* 0x000fea0003800000 */
.L_x_4:
[----:B------:R-:W-:-:S00]  /*32e60*/  BRA `(.L_x_4) ;  /* 0xfffffff000007947 */ /* 0x000fc0000383ffff */
[----:B------:R-:W-:-:S00]  /*32e70*/  NOP ;  /* 0x0000000000007918 */ /* 0x000fc00000000000 */
        /* <DEDUP_REMOVED lines=8> */
.L_x_5:


//--------------------- .nv.shared.matmul_kernel  --------------------------
	.section	.nv.shared.matmul_kernel,"aw",@nobits
	.sectionflags	@""
	.align	16
